	.target	sm_90a

	.elftype	@"ET_EXEC"


//--------------------- .note.nv.tkinfo           --------------------------
	.section	.note.nv.tkinfo,"",@"SHT_NOTE"
	.sectionflags	@"SHF_NOTE_NV_TKINFO"
	.tkinfo
        /*0018*/ 	.word	0x00000002
        /*0030*/ 	.string	""
        /*0030*/ 	.string	"ptxas"
        /*0030*/ 	.string	"Cuda compilation tools, release 13.0, V13.0.88"
        /*0030*/ 	.string	"Build cuda_13.0.r13.0/compiler.36424714_0"
        /*0030*/ 	.string	"-v  -suppress-debug-info  -lineinfo  -arch sm_90a "



//--------------------- .note.nv.cuinfo           --------------------------
	.section	.note.nv.cuinfo,"",@"SHT_NOTE"
	.sectionflags	@"SHF_NOTE_NV_CUINFO"
        /*0018*/ 	.short	0x0002
        /*001a*/ 	.short	0x005a
        /*001c*/ 	.short	0x0082
	.zero		2


//--------------------- .nv.info                  --------------------------
	.section	.nv.info,"",@"SHT_CUDA_INFO"
	.align	4


	//----- nvinfo : EIATTR_REGCOUNT
	.align		4
        /*0000*/ 	.byte	0x04, 0x2f
        /*0002*/ 	.short	(.L_1 - .L_0)
	.align		4
.L_0:
        /*0004*/ 	.word	index@(matmul_kernel)
        /*0008*/ 	.word	0x00000040


	//----- nvinfo : EIATTR_FRAME_SIZE
	.align		4
.L_1:
        /*000c*/ 	.byte	0x04, 0x11
        /*000e*/ 	.short	(.L_3 - .L_2)
	.align		4
.L_2:
        /*0010*/ 	.word	index@(matmul_kernel)
        /*0014*/ 	.word	0x00002648


	//----- nvinfo : EIATTR_MIN_STACK_SIZE
	.align		4
.L_3:
        /*0018*/ 	.byte	0x04, 0x12
        /*001a*/ 	.short	(.L_5 - .L_4)
	.align		4
.L_4:
        /*001c*/ 	.word	index@(matmul_kernel)
        /*0020*/ 	.word	0x00002648
.L_5:


//--------------------- .nv.compat                --------------------------
	.section	.nv.compat,"",@"SHT_CUDA_COMPAT_INFO"
	.align	4
        /*0000*/ 	.byte	0x02, 0x09, 0x01, 0x00, 0x02, 0x02, 0x01, 0x00, 0x02, 0x05, 0x05, 0x00, 0x03, 0x07, 0x01, 0x01
        /*0010*/ 	.byte	0x02, 0x03, 0x00, 0x00, 0x02, 0x06, 0x01, 0x00, 0x04, 0x0b, 0x08, 0x00, 0x00, 0x00, 0x00, 0x00
        /*0020*/ 	.byte	0x00, 0x00, 0x00, 0x00


//--------------------- .nv.info.matmul_kernel    --------------------------
	.section	.nv.info.matmul_kernel,"",@"SHT_CUDA_INFO"
	.sectionflags	@""
	.align	4


	//----- nvinfo : EIATTR_CUDA_API_VERSION
	.align		4
        /*0000*/ 	.byte	0x04, 0x37
        /*0002*/ 	.short	(.L_7 - .L_6)
.L_6:
        /*0004*/ 	.word	0x00000082


	//----- nvinfo : EIATTR_KPARAM_INFO
	.align		4
.L_7:
        /*0008*/ 	.byte	0x04, 0x17
        /*000a*/ 	.short	(.L_9 - .L_8)
.L_8:
        /*000c*/ 	.word	0x00000000
        /*0010*/ 	.short	0x000d
        /*0012*/ 	.short	0x0048
        /*0014*/ 	.byte	0x00, 0xf4, 0x21, 0x00


	//----- nvinfo : EIATTR_KPARAM_INFO
	.align		4
.L_9:
        /*0018*/ 	.byte	0x04, 0x17
        /*001a*/ 	.short	(.L_11 - .L_10)
.L_10:
        /*001c*/ 	.word	0x00000000
        /*0020*/ 	.short	0x000c
        /*0022*/ 	.short	0x0040
        /*0024*/ 	.byte	0x00, 0xf4, 0x21, 0x00


	//----- nvinfo : EIATTR_KPARAM_INFO
	.align		4
.L_11:
        /*0028*/ 	.byte	0x04, 0x17
        /*002a*/ 	.short	(.L_13 - .L_12)
.L_12:
        /*002c*/ 	.word	0x00000000
        /*0030*/ 	.short	0x000b
        /*0032*/ 	.short	0x0038
        /*0034*/ 	.byte	0x00, 0xf0, 0x11, 0x00


	//----- nvinfo : EIATTR_KPARAM_INFO
	.align		4
.L_13:
        /*0038*/ 	.byte	0x04, 0x17
        /*003a*/ 	.short	(.L_15 - .L_14)
.L_14:
        /*003c*/ 	.word	0x00000000
        /*0040*/ 	.short	0x000a
        /*0042*/ 	.short	0x0034
        /*0044*/ 	.byte	0x00, 0xf0, 0x11, 0x00


	//----- nvinfo : EIATTR_KPARAM_INFO
	.align		4
.L_15:
        /*0048*/ 	.byte	0x04, 0x17
        /*004a*/ 	.short	(.L_17 - .L_16)
.L_16:
        /*004c*/ 	.word	0x00000000
        /*0050*/ 	.short	0x0009
        /*0052*/ 	.short	0x0030
        /*0054*/ 	.byte	0x00, 0xf0, 0x11, 0x00


	//----- nvinfo : EIATTR_KPARAM_INFO
	.align		4
.L_17:
        /*0058*/ 	.byte	0x04, 0x17
        /*005a*/ 	.short	(.L_19 - .L_18)
.L_18:
        /*005c*/ 	.word	0x00000000
        /*0060*/ 	.short	0x0008
        /*0062*/ 	.short	0x002c
        /*0064*/ 	.byte	0x00, 0xf0, 0x11, 0x00


	//----- nvinfo : EIATTR_KPARAM_INFO
	.align		4
.L_19:
        /*0068*/ 	.byte	0x04, 0x17
        /*006a*/ 	.short	(.L_21 - .L_20)
.L_20:
        /*006c*/ 	.word	0x00000000
        /*0070*/ 	.short	0x0007
        /*0072*/ 	.short	0x0028
        /*0074*/ 	.byte	0x00, 0xf0, 0x11, 0x00


	//----- nvinfo : EIATTR_KPARAM_INFO
	.align		4
.L_21:
        /*0078*/ 	.byte	0x04, 0x17
        /*007a*/ 	.short	(.L_23 - .L_22)
.L_22:
        /*007c*/ 	.word	0x00000000
        /*0080*/ 	.short	0x0006
        /*0082*/ 	.short	0x0024
        /*0084*/ 	.byte	0x00, 0xf0, 0x11, 0x00


	//----- nvinfo : EIATTR_KPARAM_INFO
	.align		4
.L_23:
        /*0088*/ 	.byte	0x04, 0x17
        /*008a*/ 	.short	(.L_25 - .L_24)
.L_24:
        /*008c*/ 	.word	0x00000000
        /*0090*/ 	.short	0x0005
        /*0092*/ 	.short	0x0020
        /*0094*/ 	.byte	0x00, 0xf0, 0x11, 0x00


	//----- nvinfo : EIATTR_KPARAM_INFO
	.align		4
.L_25:
        /*0098*/ 	.byte	0x04, 0x17
        /*009a*/ 	.short	(.L_27 - .L_26)
.L_26:
        /*009c*/ 	.word	0x00000000
        /*00a0*/ 	.short	0x0004
        /*00a2*/ 	.short	0x001c
        /*00a4*/ 	.byte	0x00, 0xf0, 0x11, 0x00


	//----- nvinfo : EIATTR_KPARAM_INFO
	.align		4
.L_27:
        /*00a8*/ 	.byte	0x04, 0x17
        /*00aa*/ 	.short	(.L_29 - .L_28)
.L_28:
        /*00ac*/ 	.word	0x00000000
        /*00b0*/ 	.short	0x0003
        /*00b2*/ 	.short	0x0018
        /*00b4*/ 	.byte	0x00, 0xf0, 0x11, 0x00


	//----- nvinfo : EIATTR_KPARAM_INFO
	.align		4
.L_29:
        /*00b8*/ 	.byte	0x04, 0x17
        /*00ba*/ 	.short	(.L_31 - .L_30)
.L_30:
        /*00bc*/ 	.word	0x00000000
        /*00c0*/ 	.short	0x0002
        /*00c2*/ 	.short	0x0010
        /*00c4*/ 	.byte	0x00, 0xf4, 0x21, 0x00


	//----- nvinfo : EIATTR_KPARAM_INFO
	.align		4
.L_31:
        /*00c8*/ 	.byte	0x04, 0x17
        /*00ca*/ 	.short	(.L_33 - .L_32)
.L_32:
        /*00cc*/ 	.word	0x00000000
        /*00d0*/ 	.short	0x0001
        /*00d2*/ 	.short	0x0008
        /*00d4*/ 	.byte	0x00, 0xf4, 0x21, 0x00


	//----- nvinfo : EIATTR_KPARAM_INFO
	.align		4
.L_33:
        /*00d8*/ 	.byte	0x04, 0x17
        /*00da*/ 	.short	(.L_35 - .L_34)
.L_34:
        /*00dc*/ 	.word	0x00000000
        /*00e0*/ 	.short	0x0000
        /*00e2*/ 	.short	0x0000
        /*00e4*/ 	.byte	0x00, 0xf4, 0x21, 0x00


	//----- nvinfo : EIATTR_SPARSE_MMA_MASK
	.align		4
.L_35:
        /*00e8*/ 	.byte	0x03, 0x50
        /*00ea*/ 	.short	0x0000


	//----- nvinfo : EIATTR_MAXREG_COUNT
	.align		4
        /*00ec*/ 	.byte	0x03, 0x1b
        /*00ee*/ 	.short	0x00ff


	//----- nvinfo : EIATTR_NUM_BARRIERS
	.align		4
        /*00f0*/ 	.byte	0x02, 0x4c
        /*00f2*/ 	.byte	0x01
	.zero		1


	//----- nvinfo : EIATTR_ANNOTATIONS
	.align		4
        /*00f4*/ 	.byte	0x04, 0x55
        /*00f6*/ 	.short	(.L_37 - .L_36)


	//   ....[0]....
.L_36:
        /*00f8*/ 	.word	0x00000001
        /*00fc*/ 	.byte	0xa0, 0x01, 0x00, 0x00, 0x01, 0x00, 0x00, 0x00, 0xf0, 0x01, 0x00, 0x00, 0x01, 0x00, 0x00, 0x00
        /* <DEDUP_REMOVED lines=277> */
        /*125c*/ 	.byte	0x40, 0x6f, 0x00, 0x00, 0x01, 0x00, 0x00, 0x00, 0x70, 0x6f, 0x00, 0x00


	//----- nvinfo : EIATTR_MERCURY_ISA_VERSION
	.align		4
.L_37:
        /*1268*/ 	.byte	0x03, 0x5f
        /*126a*/ 	.short	0x0101


	//----- nvinfo : EIATTR_COOP_GROUP_MASK_REGIDS
	.align		4
        /*126c*/ 	.byte	0x04, 0x29
        /*126e*/ 	.short	(.L_39 - .L_38)


	//   ....[0]....
.L_38:
        /*1270*/ 	.word	0xffffffff


	//   ....[1]....
        /*1274*/ 	.word	0xffffffff


	//   ....[2]....
        /*1278*/ 	.word	0xffffffff


	//   ....[3]....
        /*127c*/ 	.word	0xffffffff


	//   ....[4]....
        /*1280*/ 	.word	0xffffffff


	//   ....[5]....
        /*1284*/ 	.word	0xffffffff


	//   ....[6]....
        /*1288*/ 	.word	0xffffffff


	//   ....[7]....
        /*128c*/ 	.word	0xffffffff


	//   ....[8]....
        /*1290*/ 	.word	0xffffffff


	//   ....[9]....
        /*1294*/ 	.word	0xffffffff


	//   ....[10]....
        /*1298*/ 	.word	0xffffffff


	//   ....[11]....
        /*129c*/ 	.word	0xffffffff


	//   ....[12]....
        /*12a0*/ 	.word	0xffffffff


	//   ....[13]....
        /*12a4*/ 	.word	0xffffffff


	//   ....[14]....
        /*12a8*/ 	.word	0xffffffff


	//   ....[15]....
        /*12ac*/ 	.word	0xffffffff


	//   ....[16]....
        /*12b0*/ 	.word	0xffffffff


	//   ....[17]....
        /*12b4*/ 	.word	0xffffffff


	//   ....[18]....
        /*12b8*/ 	.word	0xffffffff


	//   ....[19]....
        /*12bc*/ 	.word	0xffffffff


	//   ....[20]....
        /*12c0*/ 	.word	0xffffffff


	//   ....[21]....
        /*12c4*/ 	.word	0xffffffff


	//   ....[22]....
        /*12c8*/ 	.word	0xffffffff


	//   ....[23]....
        /*12cc*/ 	.word	0xffffffff


	//   ....[24]....
        /*12d0*/ 	.word	0xffffffff


	//   ....[25]....
        /*12d4*/ 	.word	0xffffffff


	//   ....[26]....
        /*12d8*/ 	.word	0xffffffff


	//   ....[27]....
        /*12dc*/ 	.word	0xffffffff


	//   ....[28]....
        /*12e0*/ 	.word	0xffffffff


	//   ....[29]....
        /*12e4*/ 	.word	0xffffffff


	//   ....[30]....
        /*12e8*/ 	.word	0xffffffff


	//----- nvinfo : EIATTR_COOP_GROUP_INSTR_OFFSETS
	.align		4
.L_39:
        /*12ec*/ 	.byte	0x04, 0x28
        /*12ee*/ 	.short	(.L_41 - .L_40)


	//   ....[0]....
.L_40:
        /*12f0*/ 	.word	0x0003e180


	//   ....[1]....
        /*12f4*/ 	.word	0x0003e1a0


	//   ....[2]....
        /*12f8*/ 	.word	0x0003e220


	//   ....[3]....
        /*12fc*/ 	.word	0x0003e240


	//   ....[4]....
        /*1300*/ 	.word	0x0003e260


	//   ....[5]....
        /*1304*/ 	.word	0x0003e280


	//   ....[6]....
        /*1308*/ 	.word	0x0003e2a0


	//   ....[7]....
        /*130c*/ 	.word	0x0003e2c0


	//   ....[8]....
        /*1310*/ 	.word	0x0003e2e0


	//   ....[9]....
        /*1314*/ 	.word	0x0003e300


	//   ....[10]....
        /*1318*/ 	.word	0x0003e320


	//   ....[11]....
        /*131c*/ 	.word	0x0003e340


	//   ....[12]....
        /*1320*/ 	.word	0x0003e360


	//   ....[13]....
        /*1324*/ 	.word	0x0003e380


	//   ....[14]....
        /*1328*/ 	.word	0x0003e3a0


	//   ....[15]....
        /*132c*/ 	.word	0x0003e3c0


	//   ....[16]....
        /*1330*/ 	.word	0x0003e3e0


	//   ....[17]....
        /*1334*/ 	.word	0x0003e400


	//   ....[18]....
        /*1338*/ 	.word	0x0003e420


	//   ....[19]....
        /*133c*/ 	.word	0x0003e440


	//   ....[20]....
        /*1340*/ 	.word	0x0003e460


	//   ....[21]....
        /*1344*/ 	.word	0x0003e480


	//   ....[22]....
        /*1348*/ 	.word	0x0003e4a0


	//   ....[23]....
        /*134c*/ 	.word	0x0003e4c0


	//   ....[24]....
        /*1350*/ 	.word	0x0003e4e0


	//   ....[25]....
        /*1354*/ 	.word	0x0003e500


	//   ....[26]....
        /*1358*/ 	.word	0x0003e640


	//   ....[27]....
        /*135c*/ 	.word	0x0003e690


	//   ....[28]....
        /*1360*/ 	.word	0x0003e740


	//   ....[29]....
        /*1364*/ 	.word	0x0003e770


	//   ....[30]....
        /*1368*/ 	.word	0x0003e860


	//----- nvinfo : EIATTR_EXIT_INSTR_OFFSETS
	.align		4
.L_41:
        /*136c*/ 	.byte	0x04, 0x1c
        /*136e*/ 	.short	(.L_43 - .L_42)


	//   ....[0]....
.L_42:
        /*1370*/ 	.word	0x00041630


	//   ....[1]....
        /*1374*/ 	.word	0x00041660


	//----- nvinfo : EIATTR_REQNTID
	.align		4
.L_43:
        /*1378*/ 	.byte	0x04, 0x10
        /*137a*/ 	.short	(.L_45 - .L_44)
.L_44:
        /*137c*/ 	.word	0x00000020
        /*1380*/ 	.word	0x00000001
        /*1384*/ 	.word	0x00000001


	//----- nvinfo : EIATTR_CBANK_PARAM_SIZE
	.align		4
.L_45:
        /*1388*/ 	.byte	0x03, 0x19
        /*138a*/ 	.short	0x0050


	//----- nvinfo : EIATTR_PARAM_CBANK
	.align		4
        /*138c*/ 	.byte	0x04, 0x0a
        /*138e*/ 	.short	(.L_47 - .L_46)
	.align		4
.L_46:
        /*1390*/ 	.word	index@(.nv.constant0.matmul_kernel)
        /*1394*/ 	.short	0x0210
        /*1396*/ 	.short	0x0050


	//----- nvinfo : EIATTR_SW_WAR
	.align		4
.L_47:
        /*1398*/ 	.byte	0x04, 0x36
        /*139a*/ 	.short	(.L_49 - .L_48)
.L_48:
        /*139c*/ 	.word	0x00000008
.L_49:


//--------------------- .nv.callgraph             --------------------------
	.section	.nv.callgraph,"",@"SHT_CUDA_CALLGRAPH"
	.align	4
	.sectionentsize	8
	.align		4
        /*0000*/ 	.word	0x00000000
	.align		4
        /*0004*/ 	.word	0xffffffff
	.align		4
        /*0008*/ 	.word	0x00000000
	.align		4
        /*000c*/ 	.word	0xfffffffe
	.align		4
        /*0010*/ 	.word	0x00000000
	.align		4
        /*0014*/ 	.word	0xfffffffd
	.align		4
        /*0018*/ 	.word	0x00000000
	.align		4
        /*001c*/ 	.word	0xfffffffc


//--------------------- .text.matmul_kernel       --------------------------
	.section	.text.matmul_kernel,"ax",@progbits
	.align	128
        .global         matmul_kernel
        .type           matmul_kernel,@function
        .size           matmul_kernel,(.L_x_3 - matmul_kernel)
        .other          matmul_kernel,@"STO_CUDA_ENTRY STV_DEFAULT"
matmul_kernel:
.text.matmul_kernel:
[----:B------:R-:W0:Y:S08]  /*0000*/  LDC R1, c[0x0][0x28] ;  /* 0x00000a00ff017b82 */ /* 0x000e300000000800 */
[----:B------:R-:W1:Y:S01]  /*0010*/  LDC.64 R2, c[0x0][0x228] ;  /* 0x00008a00ff027b82 */ /* 0x000e620000000a00 */
[----:B------:R-:W2:Y:S01]  /*0020*/  S2R R7, SR_CTAID.X ;  /* 0x0000000000077919 */ /* 0x000ea20000002500 */
[----:B0-----:R-:W-:Y:S01]  /*0030*/  VIADD R1, R1, 0xffffd9b8 ;  /* 0xffffd9b801017836 */ /* 0x001fe20000000000 */
[----:B------:R-:W-:Y:S01]  /*0040*/  UMOV UR4, 0x400 ;  /* 0x0000040000047882 */ /* 0x000fe20000000000 */
[----:B------:R-:W-:-:S02]  /*0050*/  CS2R R14, SRZ ;  /* 0x00000000000e7805 */ /* 0x000fc4000001ff00 */
[----:B------:R-:W-:Y:S02]  /*0060*/  CS2R R16, SRZ ;  /* 0x0000000000107805 */ /* 0x000fe4000001ff00 */
[----:B------:R-:W-:Y:S02]  /*0070*/  CS2R R18, SRZ ;  /* 0x0000000000127805 */ /* 0x000fe4000001ff00 */
[----:B------:R-:W-:Y:S01]  /*0080*/  CS2R R20, SRZ ;  /* 0x0000000000147805 */ /* 0x000fe2000001ff00 */
[----:B------:R-:W0:Y:S01]  /*0090*/  S2UR UR5, SR_CgaCtaId ;  /* 0x00000000000579c3 */ /* 0x000e220000008800 */
[----:B------:R-:W-:Y:S02]  /*00a0*/  CS2R R22, SRZ ;  /* 0x0000000000167805 */ /* 0x000fe4000001ff00 */
[----:B------:R-:W-:Y:S02]  /*00b0*/  CS2R R24, SRZ ;  /* 0x0000000000187805 */ /* 0x000fe4000001ff00 */
[----:B------:R-:W-:-:S02]  /*00c0*/  CS2R R26, SRZ ;  /* 0x00000000001a7805 */ /* 0x000fc4000001ff00 */
[----:B------:R-:W-:Y:S02]  /*00d0*/  CS2R R28, SRZ ;  /* 0x00000000001c7805 */ /* 0x000fe4000001ff00 */
[----:B------:R-:W-:Y:S02]  /*00e0*/  CS2R R30, SRZ ;  /* 0x00000000001e7805 */ /* 0x000fe4000001ff00 */
[----:B------:R-:W-:Y:S02]  /*00f0*/  CS2R R32, SRZ ;  /* 0x0000000000207805 */ /* 0x000fe4000001ff00 */
        /* <DEDUP_REMOVED lines=8> */
[----:B------:R-:W-:Y:S01]  /*0180*/  CS2R R50, SRZ ;  /* 0x0000000000327805 */ /* 0x000fe2000001ff00 */
[----:B-1----:R-:W-:Y:S01]  /*0190*/  VIADD R0, R3, 0x3f ;  /* 0x0000003f03007836 */ /* 0x002fe20000000000 */
[----:B------:R-:W-:Y:S01]  /*01a0*/  STL [R1+0x1568], R3 ;  /* 0x0015680301007387 */ /* 0x000fe20000100800 */
[----:B------:R-:W-:-:S02]  /*01b0*/  CS2R R52, SRZ ;  /* 0x0000000000347805 */ /* 0x000fc4000001ff00 */
[----:B------:R-:W-:Y:S02]  /*01c0*/  CS2R R54, SRZ ;  /* 0x0000000000367805 */ /* 0x000fe4000001ff00 */
[----:B------:R-:W-:Y:S02]  /*01d0*/  CS2R R56, SRZ ;  /* 0x0000000000387805 */ /* 0x000fe4000001ff00 */
[----:B------:R-:W-:Y:S01]  /*01e0*/  SHF.R.S32.HI R5, RZ, 0x1f, R0 ;  /* 0x0000001fff057819 */ /* 0x000fe20000011400 */
[----:B------:R1:W-:Y:S01]  /*01f0*/  STL [R1+0x156c], R2 ;  /* 0x00156c0201007387 */ /* 0x0003e20000100800 */
[----:B------:R-:W-:Y:S01]  /*0200*/  ULDC.64 UR6, c[0x0][0x208] ;  /* 0x0000820000067ab9 */ /* 0x000fe20000000a00 */
[----:B0-----:R-:W-:Y:S01]  /*0210*/  ULEA UR4, UR5, UR4, 0x18 ;  /* 0x0000000405047291 */ /* 0x001fe2000f8ec03f */
[----:B------:R-:W-:Y:S01]  /*0220*/  LEA.HI R5, R5, R0, RZ, 0x6 ;  /* 0x0000000005057211 */ /* 0x000fe200078f30ff */
[----:B------:R-:W-:Y:S01]  /*0230*/  STL [R1+0x10], RZ ;  /* 0x000010ff01007387 */ /* 0x000fe20000100800 */
[----:B--2---:R-:W-:-:S02]  /*0240*/  IABS R10, R7 ;  /* 0x00000007000a7213 */ /* 0x004fc40000000000 */
[----:B------:R-:W-:Y:S02]  /*0250*/  CS2R R58, SRZ ;  /* 0x00000000003a7805 */ /* 0x000fe4000001ff00 */
[----:B------:R-:W-:Y:S01]  /*0260*/  SHF.R.S32.HI R5, RZ, 0x6, R5 ;  /* 0x00000006ff057819 */ /* 0x000fe20000011405 */
[----:B------:R-:W-:Y:S04]  /*0270*/  STL [R1+0x14], RZ ;  /* 0x000014ff01007387 */ /* 0x000fe80000100800 */
[----:B------:R-:W-:Y:S01]  /*0280*/  IMAD.SHL.U32 R6, R5, 0x8, RZ ;  /* 0x0000000805067824 */ /* 0x000fe200078e00ff */
[----:B------:R-:W-:Y:S04]  /*0290*/  STL [R1+0x18], RZ ;  /* 0x000018ff01007387 */ /* 0x000fe80000100800 */
[-C--:B------:R-:W-:Y:S01]  /*02a0*/  IABS R9, R6.reuse ;  /* 0x0000000600097213 */ /* 0x080fe20000000000 */
[----:B------:R-:W-:Y:S01]  /*02b0*/  STL [R1+0x1c], RZ ;  /* 0x00001cff01007387 */ /* 0x000fe20000100800 */
[----:B------:R-:W-:-:S02]  /*02c0*/  IABS R12, R6 ;  /* 0x00000006000c7213 */ /* 0x000fc40000000000 */
[----:B------:R-:W0:Y:S01]  /*02d0*/  I2F.RP R0, R9 ;  /* 0x0000000900007306 */ /* 0x000e220000209400 */
[----:B------:R-:W-:Y:S04]  /*02e0*/  STL [R1], RZ ;  /* 0x000000ff01007387 */ /* 0x000fe80000100800 */
[----:B------:R-:W-:Y:S04]  /*02f0*/  STL [R1+0x4], RZ ;  /* 0x000004ff01007387 */ /* 0x000fe80000100800 */
[----:B------:R-:W-:Y:S04]  /*0300*/  STL [R1+0x8], RZ ;  /* 0x000008ff01007387 */ /* 0x000fe80000100800 */
[----:B------:R-:W-:Y:S01]  /*0310*/  STL [R1+0xc], RZ ;  /* 0x00000cff01007387 */ /* 0x000fe20000100800 */
[----:B0-----:R-:W0:Y:S02]  /*0320*/  MUFU.RCP R0, R0 ;  /* 0x0000000000007308 */ /* 0x001e240000001000 */
[----:B0-----:R-:W-:-:S02]  /*0330*/  VIADD R4, R0, 0xffffffe ;  /* 0x0ffffffe00047836 */ /* 0x001fc40000000000 */
[----:B------:R-:W-:-:S04]  /*0340*/  IMAD.MOV R0, RZ, RZ, -R12 ;  /* 0x000000ffff007224 */ /* 0x000fc800078e0a0c */
[----:B------:R0:W2:Y:S02]  /*0350*/  F2I.FTZ.U32.TRUNC.NTZ R5, R4 ;  /* 0x0000000400057305 */ /* 0x0000a4000021f000 */
[----:B0-----:R-:W-:Y:S02]  /*0360*/  IMAD.MOV.U32 R4, RZ, RZ, RZ ;  /* 0x000000ffff047224 */ /* 0x001fe400078e00ff */
[----:B--2---:R-:W-:-:S04]  /*0370*/  IMAD.MOV R8, RZ, RZ, -R5 ;  /* 0x000000ffff087224 */ /* 0x004fc800078e0a05 */
[----:B------:R-:W-:Y:S02]  /*0380*/  IMAD R11, R8, R9, RZ ;  /* 0x00000009080b7224 */ /* 0x000fe400078e02ff */
[----:B------:R-:W-:Y:S02]  /*0390*/  IMAD.MOV.U32 R8, RZ, RZ, R10 ;  /* 0x000000ffff087224 */ /* 0x000fe400078e000a */
[----:B------:R-:W-:-:S06]  /*03a0*/  IMAD.HI.U32 R5, R5, R11, R4 ;  /* 0x0000000b05057227 */ /* 0x000fcc00078e0004 */
[----:B------:R-:W-:-:S04]  /*03b0*/  IMAD.HI.U32 R5, R5, R8, RZ ;  /* 0x0000000805057227 */ /* 0x000fc800078e00ff */
[----:B------:R-:W-:-:S05]  /*03c0*/  IMAD R0, R5, R0, R8 ;  /* 0x0000000005007224 */ /* 0x000fca00078e0208 */
[----:B------:R-:W-:-:S13]  /*03d0*/  ISETP.GT.U32.AND P1, PT, R9, R0, PT ;  /* 0x000000000900720c */ /* 0x000fda0003f24070 */
[----:B------:R-:W-:Y:S02]  /*03e0*/  @!P1 IMAD.IADD R0, R0, 0x1, -R9 ;  /* 0x0000000100009824 */ /* 0x000fe400078e0a09 */
[----:B------:R-:W-:Y:S01]  /*03f0*/  @!P1 VIADD R5, R5, 0x1 ;  /* 0x0000000105059836 */ /* 0x000fe20000000000 */
[----:B------:R-:W-:Y:S02]  /*0400*/  ISETP.NE.AND P1, PT, R6, RZ, PT ;  /* 0x000000ff0600720c */ /* 0x000fe40003f25270 */
[----:B------:R-:W-:Y:S02]  /*0410*/  ISETP.GE.U32.AND P0, PT, R0, R9, PT ;  /* 0x000000090000720c */ /* 0x000fe40003f06070 */
[----:B------:R-:W-:-:S04]  /*0420*/  LOP3.LUT R0, R7, R6, RZ, 0x3c, !PT ;  /* 0x0000000607007212 */ /* 0x000fc800078e3cff */
[----:B------:R-:W-:Y:S01]  /*0430*/  ISETP.GE.AND P2, PT, R0, RZ, PT ;  /* 0x000000ff0000720c */ /* 0x000fe20003f46270 */
[----:B------:R-:W-:Y:S02]  /*0440*/  VIADD R0, R2, 0x3f ;  /* 0x0000003f02007836 */ /* 0x000fe40000000000 */
[----:B-1----:R-:W0:Y:S04]  /*0450*/  S2R R2, SR_TID.X ;  /* 0x0000000000027919 */ /* 0x002e280000002100 */
[----:B------:R-:W-:-:S04]  /*0460*/  @P0 VIADD R5, R5, 0x1 ;  /* 0x0000000105050836 */ /* 0x000fc80000000000 */
[----:B------:R-:W-:Y:S01]  /*0470*/  IMAD.MOV.U32 R4, RZ, RZ, R5 ;  /* 0x000000ffff047224 */ /* 0x000fe200078e0005 */
[----:B------:R-:W-:-:S03]  /*0480*/  SHF.R.S32.HI R5, RZ, 0x1f, R0 ;  /* 0x0000001fff057819 */ /* 0x000fc60000011400 */
[----:B------:R-:W-:Y:S01]  /*0490*/  @!P2 IMAD.MOV R4, RZ, RZ, -R4 ;  /* 0x000000ffff04a224 */ /* 0x000fe200078e0a04 */
[----:B------:R-:W-:Y:S02]  /*04a0*/  @!P1 LOP3.LUT R4, RZ, R6, RZ, 0x33, !PT ;  /* 0x00000006ff049212 */ /* 0x000fe400078e33ff */
[----:B------:R-:W-:-:S03]  /*04b0*/  LEA.HI R5, R5, R0, RZ, 0x6 ;  /* 0x0000000005057211 */ /* 0x000fc600078f30ff */
[----:B------:R-:W-:Y:S02]  /*04c0*/  IMAD.SHL.U32 R8, R4, 0x8, RZ ;  /* 0x0000000804087824 */ /* 0x000fe400078e00ff */
[----:B------:R-:W-:-:S03]  /*04d0*/  IMAD.MOV R4, RZ, RZ, -R4 ;  /* 0x000000ffff047224 */ /* 0x000fc600078e0a04 */
[----:B------:R-:W-:Y:S01]  /*04e0*/  LEA.HI.SX32 R5, R5, -R8, 0x1a ;  /* 0x8000000805057211 */ /* 0x000fe200078fd2ff */
[----:B------:R-:W-:-:S03]  /*04f0*/  IMAD R6, R6, R4, R7 ;  /* 0x0000000406067224 */ /* 0x000fc600078e0207 */
[----:B------:R-:W-:Y:S02]  /*0500*/  VIMNMX R13, R5, 0x8, PT ;  /* 0x00000008050d7848 */ /* 0x000fe40003fe0100 */
[----:B------:R-:W-:Y:S02]  /*0510*/  IABS R11, R6 ;  /* 0x00000006000b7213 */ /* 0x000fe40000000000 */
[----:B------:R-:W-:Y:S02]  /*0520*/  IABS R9, R13 ;  /* 0x0000000d00097213 */ /* 0x000fe40000000000 */
[----:B0-----:R-:W-:Y:S02]  /*0530*/  LOP3.LUT R3, R2, 0x1f, RZ, 0xc0, !PT ;  /* 0x0000001f02037812 */ /* 0x001fe400078ec0ff */
[----:B------:R-:W0:Y:S08]  /*0540*/  I2F.RP R0, R9 ;  /* 0x0000000900007306 */ /* 0x000e300000209400 */
[----:B0-----:R-:W0:Y:S02]  /*0550*/  MUFU.RCP R0, R0 ;  /* 0x0000000000007308 */ /* 0x001e240000001000 */
[----:B0-----:R-:W-:-:S06]  /*0560*/  VIADD R5, R0, 0xffffffe ;  /* 0x0ffffffe00057836 */ /* 0x001fcc0000000000 */
[----:B------:R-:W0:Y:S02]  /*0570*/  F2I.FTZ.U32.TRUNC.NTZ R5, R5 ;  /* 0x0000000500057305 */ /* 0x000e24000021f000 */
[----:B0-----:R-:W-:-:S05]  /*0580*/  IMAD.MOV R10, RZ, RZ, -R5 ;  /* 0x000000ffff0a7224 */ /* 0x001fca00078e0a05 */
[----:B------:R-:W-:Y:S02]  /*0590*/  MOV R4, R10 ;  /* 0x0000000a00047202 */ /* 0x000fe40000000f00 */
[----:B------:R-:W-:-:S03]  /*05a0*/  IABS R10, R13 ;  /* 0x0000000d000a7213 */ /* 0x000fc60000000000 */
[----:B------:R-:W-:Y:S02]  /*05b0*/  IMAD R7, R4, R9, RZ ;  /* 0x0000000904077224 */ /* 0x000fe400078e02ff */
[----:B------:R-:W-:-:S04]  /*05c0*/  IMAD.MOV.U32 R4, RZ, RZ, RZ ;  /* 0x000000ffff047224 */ /* 0x000fc800078e00ff */
[----:B------:R-:W-:-:S04]  /*05d0*/  IMAD.HI.U32 R4, R5, R7, R4 ;  /* 0x0000000705047227 */ /* 0x000fc800078e0004 */
[----:B------:R-:W-:Y:S02]  /*05e0*/  IMAD.MOV R5, RZ, RZ, -R10 ;  /* 0x000000ffff057224 */ /* 0x000fe400078e0a0a */
[----:B------:R-:W-:-:S04]  /*05f0*/  IMAD.HI.U32 R0, R4, R11, RZ ;  /* 0x0000000b04007227 */ /* 0x000fc800078e00ff */
[----:B------:R-:W-:Y:S01]  /*0600*/  IMAD R4, R0, R5, R11 ;  /* 0x0000000500047224 */ /* 0x000fe200078e020b */
[----:B------:R-:W-:-:S04]  /*0610*/  CS2R R10, SRZ ;  /* 0x00000000000a7805 */ /* 0x000fc8000001ff00 */
[----:B------:R-:W-:-:S13]  /*0620*/  ISETP.GT.U32.AND P1, PT, R9, R4, PT ;  /* 0x000000040900720c */ /* 0x000fda0003f24070 */
[----:B------:R-:W-:Y:S02]  /*0630*/  @!P1 IMAD.IADD R4, R4, 0x1, -R9 ;  /* 0x0000000104049824 */ /* 0x000fe400078e0a09 */
[----:B------:R-:W-:Y:S01]  /*0640*/  @!P1 VIADD R0, R0, 0x1 ;  /* 0x0000000100009836 */ /* 0x000fe20000000000 */
[----:B------:R-:W-:Y:S02]  /*0650*/  ISETP.NE.AND P1, PT, R13, RZ, PT ;  /* 0x000000ff0d00720c */ /* 0x000fe40003f25270 */
[----:B------:R-:W-:Y:S02]  /*0660*/  ISETP.GE.U32.AND P0, PT, R4, R9, PT ;  /* 0x000000090400720c */ /* 0x000fe40003f06070 */
[----:B------:R-:W-:-:S04]  /*0670*/  LOP3.LUT R4, R6, R13, RZ, 0x3c, !PT ;  /* 0x0000000d06047212 */ /* 0x000fc800078e3cff */
[----:B------:R-:W-:Y:S02]  /*0680*/  ISETP.GE.AND P2, PT, R4, RZ, PT ;  /* 0x000000ff0400720c */ /* 0x000fe40003f46270 */
[----:B------:R-:W-:-:S05]  /*0690*/  CS2R R4, SRZ ;  /* 0x0000000000047805 */ /* 0x000fca000001ff00 */
[----:B------:R-:W-:-:S06]  /*06a0*/  @P0 VIADD R0, R0, 0x1 ;  /* 0x0000000100000836 */ /* 0x000fcc0000000000 */
[----:B------:R-:W-:Y:S01]  /*06b0*/  @!P2 IMAD.MOV R0, RZ, RZ, -R0 ;  /* 0x000000ffff00a224 */ /* 0x000fe200078e0a00 */
[----:B------:R-:W-:-:S05]  /*06c0*/  @!P1 LOP3.LUT R0, RZ, R13, RZ, 0x33, !PT ;  /* 0x0000000dff009212 */ /* 0x000fca00078e33ff */
[----:B------:R-:W-:Y:S02]  /*06d0*/  IMAD.MOV R60, RZ, RZ, -R0 ;  /* 0x000000ffff3c7224 */ /* 0x000fe400078e0a00 */
[----:B------:R-:W-:Y:S02]  /*06e0*/  IMAD.SHL.U32 R61, R0, 0x40, RZ ;  /* 0x00000040003d7824 */ /* 0x000fe400078e00ff */
[----:B------:R-:W0:Y:S01]  /*06f0*/  LDC R0, c[0x0][0x230] ;  /* 0x00008c00ff007b82 */ /* 0x000e220000000800 */
[----:B------:R-:W-:Y:S01]  /*0700*/  IMAD R60, R13, R60, R6 ;  /* 0x0000003c0d3c7224 */ /* 0x000fe200078e0206 */
[----:B------:R-:W-:Y:S01]  /*0710*/  CS2R R6, SRZ ;  /* 0x0000000000067805 */ /* 0x000fe2000001ff00 */
[----:B------:R-:W-:Y:S01]  /*0720*/  STL [R1+0x4e4], R61 ;  /* 0x0004e43d01007387 */ /* 0x000fe20000100800 */
[----:B------:R-:W-:Y:S01]  /*0730*/  CS2R R12, SRZ ;  /* 0x00000000000c7805 */ /* 0x000fe2000001ff00 */
[----:B------:R-:W-:Y:S01]  /*0740*/  IMAD.IADD R60, R8, 0x1, R60 ;  /* 0x00000001083c7824 */ /* 0x000fe200078e023c */
[----:B------:R-:W-:Y:S01]  /*0750*/  CS2R R8, SRZ ;  /* 0x0000000000087805 */ /* 0x000fe2000001ff00 */
[----:B0-----:R-:W-:-:S05]  /*0760*/  VIADD R0, R0, 0x7f ;  /* 0x0000007f00007836 */ /* 0x001fca0000000000 */
[----:B------:R-:W-:Y:S01]  /*0770*/  ISETP.GE.AND P0, PT, R0, 0x80, PT ;  /* 0x000000800000780c */ /* 0x000fe20003f06270 */
[----:B------:R-:W-:-:S05]  /*0780*/  VIADD R0, R61, 0x1 ;  /* 0x000000013d007836 */ /* 0x000fca0000000000 */
[----:B------:R0:W-:Y:S02]  /*0790*/  STL [R1+0x110], R0 ;  /* 0x0001100001007387 */ /* 0x0001e40000100800 */
[----:B0-----:R-:W-:-:S05]  /*07a0*/  VIADD R0, R61, 0x2 ;  /* 0x000000023d007836 */ /* 0x001fca0000000000 */
        /* <DEDUP_REMOVED lines=13> */
[----:B0-----:R-:W-:-:S05]  /*0880*/  IADD3 R0, R61, 0x9, RZ ;  /* 0x000000093d007810 */ /* 0x001fca0007ffe0ff */
        /* <DEDUP_REMOVED lines=103> */
[----:B0-----:R-:W-:Y:S02]  /*0f00*/  IMAD.SHL.U32 R0, R60, 0x40, RZ ;  /* 0x000000403c007824 */ /* 0x001fe400078e00ff */
[----:B------:R-:W-:-:S03]  /*0f10*/  IMAD.MOV.U32 R60, RZ, RZ, R61 ;  /* 0x000000ffff3c7224 */ /* 0x000fc600078e003d */
[----:B------:R-:W-:Y:S01]  /*0f20*/  LOP3.LUT R2, R0, 0x1f, R2, 0xf8, !PT ;  /* 0x0000001f00027812 */ /* 0x000fe200078ef802 */
[----:B------:R-:W-:Y:S01]  /*0f30*/  VIADD R61, R60, 0x3d ;  /* 0x0000003d3c3d7836 */ /* 0x000fe20000000000 */
[----:B------:R-:W-:-:S04]  /*0f40*/  LOP3.LUT R0, R0, 0x20, R3, 0xfe, !PT ;  /* 0x0000002000007812 */ /* 0x000fc800078efe03 */
[----:B------:R0:W-:Y:S04]  /*0f50*/  STL [R1+0x20], R61 ;  /* 0x0000203d01007387 */ /* 0x0001e80000100800 */
[----:B------:R1:W-:Y:S01]  /*0f60*/  STL [R1+0x55c], R2 ;  /* 0x00055c0201007387 */ /* 0x0003e20000100800 */
[C---:B0-----:R-:W-:Y:S02]  /*0f70*/  VIADD R61, R60.reuse, 0x3e ;  /* 0x0000003e3c3d7836 */ /* 0x041fe40000000000 */
[----:B------:R-:W-:Y:S01]  /*0f80*/  VIADD R60, R60, 0x3f ;  /* 0x0000003f3c3c7836 */ /* 0x000fe20000000000 */
[----:B-1----:R0:W5:Y:S04]  /*0f90*/  LDL.LU R2, [R1+0x156c] ;  /* 0x00156c0001027983 */ /* 0x0021680000300800 */
[----:B------:R0:W5:Y:S04]  /*0fa0*/  LDL.LU R3, [R1+0x1568] ;  /* 0x0015680001037983 */ /* 0x0001680000300800 */
[----:B------:R0:W-:Y:S01]  /*0fb0*/  STL [R1+0x558], R0 ;  /* 0x0005580001007387 */ /* 0x0001e20000100800 */
[----:B------:R-:W-:Y:S05]  /*0fc0*/  @!P0 BRA `(.L_x_0) ;  /* 0x000003cc00dc8947 */ /* 0x000fea0003800000 */
[----:B------:R-:W2:Y:S01]  /*0fd0*/  LDL R27, [R1+0x55c] ;  /* 0x00055c00011b7983 */ /* 0x000ea20000100800 */
[----:B-----5:R-:W-:Y:S01]  /*0fe0*/  IABS R8, R2 ;  /* 0x0000000200087213 */ /* 0x020fe20000000000 */
[----:B------:R-:W-:Y:S01]  /*0ff0*/  ULDC.64 UR8, c[0x0][0x218] ;  /* 0x0000860000087ab9 */ /* 0x000fe20000000a00 */
[----:B------:R-:W-:Y:S01]  /*1000*/  MOV R28, R0 ;  /* 0x00000000001c7202 */ /* 0x000fe20000000f00 */
[----:B------:R-:W3:Y:S01]  /*1010*/  LDL.LU R31, [R1+0x2c] ;  /* 0x00002c00011f7983 */ /* 0x000ee20000300800 */
[----:B------:R-:W-:Y:S01]  /*1020*/  ISETP.GE.AND P5, PT, R60, RZ, PT ;  /* 0x000000ff3c00720c */ /* 0x000fe20003fa6270 */
[----:B------:R-:W-:Y:S02]  /*1030*/  ULDC UR5, c[0x0][0x240] ;  /* 0x0000900000057ab9 */ /* 0x000fe40000000800 */
[----:B------:R-:W4:Y:S04]  /*1040*/  LDL.LU R30, [R1+0x28] ;  /* 0x00002800011e7983 */ /* 0x000f280000300800 */
[----:B------:R-:W3:Y:S04]  /*1050*/  LDL.LU R29, [R1+0x24] ;  /* 0x00002400011d7983 */ /* 0x000ee80000300800 */
[----:B------:R-:W4:Y:S04]  /*1060*/  LDL.LU R47, [R1+0x6c] ;  /* 0x00006c00012f7983 */ /* 0x000f280000300800 */
[----:B------:R-:W3:Y:S04]  /*1070*/  LDL.LU R50, [R1+0x70] ;  /* 0x0000700001327983 */ /* 0x000ee80000300800 */
        /* <DEDUP_REMOVED lines=26> */
[----:B------:R-:W3:Y:S01]  /*1220*/  LDL.LU R26, [R1+0x20] ;  /* 0x00002000011a7983 */ /* 0x000ee20000300800 */
[----:B------:R-:W1:Y:S01]  /*1230*/  I2F.RP R5, R8 ;  /* 0x0000000800057306 */ /* 0x000e620000209400 */
[----:B0-----:R-:W-:-:S02]  /*1240*/  IABS R0, R3 ;  /* 0x0000000300007213 */ /* 0x001fc40000000000 */
[----:B------:R-:W-:Y:S01]  /*1250*/  IABS R6, R28 ;  /* 0x0000001c00067213 */ /* 0x000fe20000000000 */
[----:B------:R-:W-:Y:S04]  /*1260*/  STL [R1+0x16d0], R3 ;  /* 0x0016d00301007387 */ /* 0x000fe80000100800 */
[----:B------:R-:W0:Y:S08]  /*1270*/  I2F.RP R4, R0 ;  /* 0x0000000000047306 */ /* 0x000e300000209400 */
[----:B-1----:R-:W1:Y:S08]  /*1280*/  MUFU.RCP R5, R5 ;  /* 0x0000000500057308 */ /* 0x002e700000001000 */
[----:B0-----:R-:W0:Y:S01]  /*1290*/  MUFU.RCP R4, R4 ;  /* 0x0000000400047308 */ /* 0x001e220000001000 */
[----:B-1----:R-:W-:-:S07]  /*12a0*/  VIADD R5, R5, 0xffffffe ;  /* 0x0ffffffe05057836 */ /* 0x002fce0000000000 */
[----:B------:R-:W1:Y:S01]  /*12b0*/  F2I.FTZ.U32.TRUNC.NTZ R5, R5 ;  /* 0x0000000500057305 */ /* 0x000e62000021f000 */
[----:B0-----:R-:W-:-:S07]  /*12c0*/  VIADD R4, R4, 0xffffffe ;  /* 0x0ffffffe04047836 */ /* 0x001fce0000000000 */
[----:B------:R1:W0:Y:S02]  /*12d0*/  F2I.FTZ.U32.TRUNC.NTZ R7, R4 ;  /* 0x0000000400077305 */ /* 0x000224000021f000 */
[----:B-1----:R-:W-:-:S04]  /*12e0*/  IMAD.MOV R4, RZ, RZ, -R5 ;  /* 0x000000ffff047224 */ /* 0x002fc800078e0a05 */
[----:B------:R-:W-:Y:S02]  /*12f0*/  IMAD R9, R4, R8, RZ ;  /* 0x0000000804097224 */ /* 0x000fe400078e02ff */
[----:B------:R-:W-:-:S04]  /*1300*/  IMAD.MOV.U32 R4, RZ, RZ, RZ ;  /* 0x000000ffff047224 */ /* 0x000fc800078e00ff */
[----:B------:R-:W-:-:S04]  /*1310*/  IMAD.HI.U32 R9, R5, R9, R4 ;  /* 0x0000000905097227 */ /* 0x000fc800078e0004 */
[----:B------:R-:W-:Y:S02]  /*1320*/  IMAD.MOV.U32 R5, RZ, RZ, R6 ;  /* 0x000000ffff057224 */ /* 0x000fe400078e0006 */
[----:B0-----:R-:W-:Y:S02]  /*1330*/  IMAD.MOV R4, RZ, RZ, -R7 ;  /* 0x000000ffff047224 */ /* 0x001fe400078e0a07 */
[----:B------:R-:W-:Y:S02]  /*1340*/  IMAD.MOV.U32 R6, RZ, RZ, RZ ;  /* 0x000000ffff067224 */ /* 0x000fe400078e00ff */
[----:B------:R-:W-:-:S04]  /*1350*/  IMAD R4, R4, R0, RZ ;  /* 0x0000000004047224 */ /* 0x000fc800078e02ff */
[----:B------:R-:W-:Y:S01]  /*1360*/  IMAD.HI.U32 R4, R7, R4, R6 ;  /* 0x0000000407047227 */ /* 0x000fe200078e0006 */
[----:B------:R-:W-:-:S05]  /*1370*/  IABS R7, R61 ;  /* 0x0000003d00077213 */ /* 0x000fca0000000000 */
[----:B------:R-:W-:-:S04]  /*1380*/  IMAD.HI.U32 R13, R4, R7, RZ ;  /* 0x00000007040d7227 */ /* 0x000fc800078e00ff */
[----:B------:R-:W-:-:S04]  /*1390*/  IMAD.MOV R13, RZ, RZ, -R13 ;  /* 0x000000ffff0d7224 */ /* 0x000fc800078e0a0d */
[----:B------:R-:W-:Y:S01]  /*13a0*/  IMAD R7, R0, R13, R7 ;  /* 0x0000000d00077224 */ /* 0x000fe200078e0207 */
[----:B--2---:R-:W-:Y:S02]  /*13b0*/  IABS R10, R27 ;  /* 0x0000001b000a7213 */ /* 0x004fe40000000000 */
[----:B------:R-:W-:-:S03]  /*13c0*/  ISETP.GE.AND P6, PT, R27, RZ, PT ;  /* 0x000000ff1b00720c */ /* 0x000fc60003fc6270 */
[----:B------:R-:W-:-:S04]  /*13d0*/  IMAD.HI.U32 R11, R9, R10, RZ ;  /* 0x0000000a090b7227 */ /* 0x000fc800078e00ff */
[----:B------:R-:W-:-:S04]  /*13e0*/  IMAD.HI.U32 R9, R9, R5, RZ ;  /* 0x0000000509097227 */ /* 0x000fc800078e00ff */
[----:B------:R-:W-:Y:S02]  /*13f0*/  IMAD.MOV R9, RZ, RZ, -R9 ;  /* 0x000000ffff097224 */ /* 0x000fe400078e0a09 */
[----:B------:R-:W-:Y:S01]  /*1400*/  IMAD.MOV R11, RZ, RZ, -R11 ;  /* 0x000000ffff0b7224 */ /* 0x000fe200078e0a0b */
[----:B----4-:R-:W-:Y:S01]  /*1410*/  IABS R23, R47 ;  /* 0x0000002f00177213 */ /* 0x010fe20000000000 */
[C---:B------:R-:W-:Y:S02]  /*1420*/  IMAD R5, R8.reuse, R9, R5 ;  /* 0x0000000908057224 */ /* 0x040fe400078e0205 */
[C---:B------:R-:W-:Y:S01]  /*1430*/  IMAD R6, R8.reuse, R11, R10 ;  /* 0x0000000b08067224 */ /* 0x040fe200078e020a */
[----:B------:R-:W-:Y:S02]  /*1440*/  IABS R11, R60 ;  /* 0x0000003c000b7213 */ /* 0x000fe40000000000 */
[C---:B------:R-:W-:Y:S02]  /*1450*/  ISETP.GT.U32.AND P1, PT, R8.reuse, R5, PT ;  /* 0x000000050800720c */ /* 0x040fe40003f24070 */
[----:B------:R-:W-:Y:S01]  /*1460*/  ISETP.GT.U32.AND P0, PT, R8, R6, PT ;  /* 0x000000060800720c */ /* 0x000fe20003f04070 */
[----:B------:R-:W-:Y:S01]  /*1470*/  IMAD.HI.U32 R10, R4, R11, RZ ;  /* 0x0000000b040a7227 */ /* 0x000fe200078e00ff */
[----:B---3--:R-:W-:-:S03]  /*1480*/  IABS R17, R41 ;  /* 0x0000002900117213 */ /* 0x008fc60000000000 */
[----:B------:R-:W-:Y:S01]  /*1490*/  IMAD.MOV R10, RZ, RZ, -R10 ;  /* 0x000000ffff0a7224 */ /* 0x000fe200078e0a0a */
[----:B------:R-:W-:-:S03]  /*14a0*/  IABS R16, R40 ;  /* 0x0000002800107213 */ /* 0x000fc60000000000 */
[----:B------:R-:W-:Y:S01]  /*14b0*/  IMAD R10, R0, R10, R11 ;  /* 0x0000000a000a7224 */ /* 0x000fe200078e020b */
[----:B------:R-:W-:Y:S01]  /*14c0*/  IABS R11, R30 ;  /* 0x0000001e000b7213 */ /* 0x000fe20000000000 */
[--C-:B------:R-:W-:Y:S01]  /*14d0*/  @!P1 IMAD.IADD R5, R5, 0x1, -R8.reuse ;  /* 0x0000000105059824 */ /* 0x100fe200078e0a08 */
[----:B------:R-:W-:Y:S01]  /*14e0*/  ISETP.GE.AND P1, PT, R61, RZ, PT ;  /* 0x000000ff3d00720c */ /* 0x000fe20003f26270 */
[----:B------:R-:W-:Y:S01]  /*14f0*/  @!P0 IMAD.IADD R6, R6, 0x1, -R8 ;  /* 0x0000000106068824 */ /* 0x000fe200078e0a08 */
[----:B------:R-:W-:Y:S02]  /*1500*/  IABS R61, R31 ;  /* 0x0000001f003d7213 */ /* 0x000fe40000000000 */
[C---:B------:R-:W-:Y:S02]  /*1510*/  ISETP.GT.U32.AND P4, PT, R8.reuse, R5, PT ;  /* 0x000000050800720c */ /* 0x040fe40003f84070 */
[----:B------:R-:W-:Y:S01]  /*1520*/  ISETP.GT.U32.AND P3, PT, R8, R6, PT ;  /* 0x000000060800720c */ /* 0x000fe20003f64070 */
[----:B------:R-:W-:Y:S01]  /*1530*/  IMAD.HI.U32 R13, R4, R61, RZ ;  /* 0x0000003d040d7227 */ /* 0x000fe200078e00ff */
[----:B------:R-:W-:-:S02]  /*1540*/  ISETP.GT.U32.AND P2, PT, R0, R10, PT ;  /* 0x0000000a0000720c */ /* 0x000fc40003f44070 */
[----:B------:R-:W-:Y:S01]  /*1550*/  IABS R15, R39 ;  /* 0x00000027000f7213 */ /* 0x000fe20000000000 */
[----:B------:R-:W-:-:S04]  /*1560*/  IMAD.MOV R13, RZ, RZ, -R13 ;  /* 0x000000ffff0d7224 */ /* 0x000fc800078e0a0d */
[C---:B------:R-:W-:Y:S01]  /*1570*/  IMAD R61, R0.reuse, R13, R61 ;  /* 0x0000000d003d7224 */ /* 0x040fe200078e023d */
[----:B------:R-:W-:Y:S01]  /*1580*/  IABS R13, R37 ;  /* 0x00000025000d7213 */ /* 0x000fe20000000000 */
[--C-:B------:R-:W-:Y:S01]  /*1590*/  @!P4 IMAD.IADD R5, R5, 0x1, -R8.reuse ;  /* 0x000000010505c824 */ /* 0x100fe200078e0a08 */
[----:B------:R-:W-:Y:S01]  /*15a0*/  ISETP.GT.U32.AND P4, PT, R0, R7, PT ;  /* 0x000000070000720c */ /* 0x000fe20003f84070 */
[----:B------:R-:W-:Y:S01]  /*15b0*/  @!P3 IMAD.IADD R6, R6, 0x1, -R8 ;  /* 0x000000010606b824 */ /* 0x000fe200078e0a08 */
[----:B------:R-:W-:Y:S01]  /*15c0*/  ISETP.GE.AND P3, PT, R28, RZ, PT ;  /* 0x000000ff1c00720c */ /* 0x000fe20003f66270 */
[----:B------:R-:W-:Y:S01]  /*15d0*/  IMAD.HI.U32 R8, R4, R11, RZ ;  /* 0x0000000b04087227 */ /* 0x000fe200078e00ff */
[----:B------:R-:W-:-:S03]  /*15e0*/  IABS R21, R45 ;  /* 0x0000002d00157213 */ /* 0x000fc60000000000 */
[----:B------:R-:W-:Y:S01]  /*15f0*/  @!P6 IMAD.MOV R6, RZ, RZ, -R6 ;  /* 0x000000ffff06e224 */ /* 0x000fe200078e0a06 */
[----:B------:R-:W-:Y:S01]  /*1600*/  IADD3 R8, -R8, RZ, RZ ;  /* 0x000000ff08087210 */ /* 0x000fe20007ffe1ff */
[----:B------:R-:W-:-:S04]  /*1610*/  @!P2 IMAD.IADD R10, R10, 0x1, -R0 ;  /* 0x000000010a0aa824 */ /* 0x000fc800078e0a00 */
[----:B------:R-:W-:Y:S01]  /*1620*/  @!P4 IMAD.IADD R7, R7, 0x1, -R0 ;  /* 0x000000010707c824 */ /* 0x000fe200078e0a00 */
[----:B------:R-:W-:Y:S01]  /*1630*/  ISETP.NE.AND P4, PT, R2, RZ, PT ;  /* 0x000000ff0200720c */ /* 0x000fe20003f85270 */
[----:B------:R-:W-:Y:S01]  /*1640*/  @!P3 IMAD.MOV R5, RZ, RZ, -R5 ;  /* 0x000000ffff05b224 */ /* 0x000fe200078e0a05 */
[----:B------:R-:W-:Y:S01]  /*1650*/  LOP3.LUT R2, RZ, R2, RZ, 0x33, !PT ;  /* 0x00000002ff027212 */ /* 0x000fe200078e33ff */
[C---:B------:R-:W-:Y:S01]  /*1660*/  IMAD R8, R0.reuse, R8, R11 ;  /* 0x0000000800087224 */ /* 0x040fe200078e020b */
[----:B------:R-:W-:Y:S02]  /*1670*/  ISETP.GT.U32.AND P6, PT, R0, R7, PT ;  /* 0x000000070000720c */ /* 0x000fe40003fc4070 */
[C---:B------:R-:W-:Y:S02]  /*1680*/  SEL R6, R2.reuse, R6, !P4 ;  /* 0x0000000602067207 */ /* 0x040fe40006000000 */
[----:B------:R-:W-:Y:S02]  /*1690*/  SEL R2, R2, R5, !P4 ;  /* 0x0000000502027207 */ /* 0x000fe40006000000 */
[C---:B------:R-:W-:Y:S01]  /*16a0*/  ISETP.GT.U32.AND P4, PT, R0.reuse, R8, PT ;  /* 0x000000080000720c */ /* 0x040fe20003f84070 */
[----:B------:R-:W-:Y:S01]  /*16b0*/  STL [R1+0xc04], R6 ;  /* 0x000c040601007387 */ /* 0x000fe20000100800 */
[----:B------:R-:W-:-:S02]  /*16c0*/  ISETP.GT.U32.AND P2, PT, R0, R10, PT ;  /* 0x0000000a0000720c */ /* 0x000fc40003f44070 */
[----:B------:R-:W-:Y:S01]  /*16d0*/  IABS R18, R42 ;  /* 0x0000002a00127213 */ /* 0x000fe20000000000 */
[----:B------:R0:W-:Y:S01]  /*16e0*/  STL [R1+0x4e0], R2 ;  /* 0x0004e00201007387 */ /* 0x0001e20000100800 */
[----:B------:R-:W-:Y:S01]  /*16f0*/  IABS R19, R43 ;  /* 0x0000002b00137213 */ /* 0x000fe20000000000 */
[--C-:B------:R-:W-:Y:S01]  /*1700*/  @!P6 IMAD.IADD R7, R7, 0x1, -R0.reuse ;  /* 0x000000010707e824 */ /* 0x100fe200078e0a00 */
[----:B------:R-:W-:Y:S02]  /*1710*/  ISETP.GT.U32.AND P6, PT, R0, R61, PT ;  /* 0x0000003d0000720c */ /* 0x000fe40003fc4070 */
[----:B------:R-:W-:Y:S02]  /*1720*/  IABS R20, R44 ;  /* 0x0000002c00147213 */ /* 0x000fe40000000000 */
[----:B------:R-:W-:Y:S01]  /*1730*/  IABS R22, R46 ;  /* 0x0000002e00167213 */ /* 0x000fe20000000000 */
[--C-:B------:R-:W-:Y:S01]  /*1740*/  @!P4 IMAD.IADD R8, R8, 0x1, -R0.reuse ;  /* 0x000000010808c824 */ /* 0x100fe200078e0a00 */
[----:B------:R-:W-:Y:S01]  /*1750*/  IABS R11, R35 ;  /* 0x00000023000b7213 */ /* 0x000fe20000000000 */
[----:B------:R-:W-:Y:S01]  /*1760*/  @!P2 IMAD.IADD R10, R10, 0x1, -R0 ;  /* 0x000000010a0aa824 */ /* 0x000fe200078e0a00 */
[----:B0-----:R-:W-:-:S03]  /*1770*/  IABS R2, R33 ;  /* 0x0000002100027213 */ /* 0x001fc60000000000 */
[----:B------:R-:W-:Y:S01]  /*1780*/  IMAD.MOV.U32 R3, RZ, RZ, R10 ;  /* 0x000000ffff037224 */ /* 0x000fe200078e000a */
[----:B------:R-:W-:Y:S01]  /*1790*/  IABS R10, R34 ;  /* 0x00000022000a7213 */ /* 0x000fe20000000000 */
[----:B------:R-:W-:Y:S01]  /*17a0*/  @!P6 IMAD.IADD R61, R61, 0x1, -R0 ;  /* 0x000000013d3de824 */ /* 0x000fe200078e0a00 */
[----:B------:R-:W-:Y:S01]  /*17b0*/  ISETP.GT.U32.AND P6, PT, R0, R8, PT ;  /* 0x000000080000720c */ /* 0x000fe20003fc4070 */
[----:B------:R-:W-:Y:S01]  /*17c0*/  @!P5 IMAD.MOV R3, RZ, RZ, -R3 ;  /* 0x000000ffff03d224 */ /* 0x000fe200078e0a03 */
[----:B------:R-:W-:Y:S01]  /*17d0*/  ISETP.GE.AND P5, PT, R29, RZ, PT ;  /* 0x000000ff1d00720c */ /* 0x000fe20003fa6270 */
[----:B------:R-:W-:-:S03]  /*17e0*/  IMAD.HI.U32 R6, R4, R10, RZ ;  /* 0x0000000a04067227 */ /* 0x000fc600078e00ff */
[----:B------:R0:W-:Y:S01]  /*17f0*/  STL [R1+0x1c], R3 ;  /* 0x00001c0301007387 */ /* 0x0001e20000100800 */
[----:B------:R-:W-:Y:S01]  /*1800*/  IMAD.MOV R6, RZ, RZ, -R6 ;  /* 0x000000ffff067224 */ /* 0x000fe200078e0a06 */
[----:B------:R-:W-:-:S03]  /*1810*/  IABS R25, R52 ;  /* 0x0000003400197213 */ /* 0x000fc60000000000 */
[----:B------:R-:W-:Y:S02]  /*1820*/  IMAD R10, R0, R6, R10 ;  /* 0x00000006000a7224 */ /* 0x000fe400078e020a */
[----:B------:R-:W-:Y:S01]  /*1830*/  @!P6 IADD3 R8, R8, -R0, RZ ;  /* 0x800000000808e210 */ /* 0x000fe20007ffe0ff */
[----:B0-----:R-:W-:Y:S02]  /*1840*/  IMAD.MOV.U32 R3, RZ, RZ, R7 ;  /* 0x000000ffff037224 */ /* 0x001fe400078e0007 */
[----:B------:R-:W-:-:S04]  /*1850*/  IMAD.HI.U32 R7, R4, R11, RZ ;  /* 0x0000000b04077227 */ /* 0x000fc800078e00ff */
[----:B------:R-:W-:Y:S01]  /*1860*/  IMAD.MOV R7, RZ, RZ, -R7 ;  /* 0x000000ffff077224 */ /* 0x000fe200078e0a07 */
[----:B------:R-:W-:Y:S01]  /*1870*/  IABS R60, R32 ;  /* 0x00000020003c7213 */ /* 0x000fe20000000000 */
[----:B------:R-:W-:Y:S01]  /*1880*/  @!P1 IMAD.MOV R3, RZ, RZ, -R3 ;  /* 0x000000ffff039224 */ /* 0x000fe200078e0a03 */
[C---:B------:R-:W-:Y:S01]  /*1890*/  ISETP.GT.U32.AND P1, PT, R0.reuse, R61, PT ;  /* 0x0000003d0000720c */ /* 0x040fe20003f24070 */
[----:B------:R-:W-:Y:S01]  /*18a0*/  IMAD R11, R0, R7, R11 ;  /* 0x00000007000b7224 */ /* 0x000fe200078e020b */
[----:B------:R-:W-:Y:S01]  /*18b0*/  IABS R9, R26 ;  /* 0x0000001a00097213 */ /* 0x000fe20000000000 */
[----:B------:R-:W-:Y:S01]  /*18c0*/  IMAD.HI.U32 R5, R4, R60, RZ ;  /* 0x0000003c04057227 */ /* 0x000fe200078e00ff */
[----:B------:R-:W-:Y:S01]  /*18d0*/  ISETP.GE.AND P0, PT, R26, RZ, PT ;  /* 0x000000ff1a00720c */ /* 0x000fe20003f06270 */
[----:B------:R0:W-:Y:S02]  /*18e0*/  STL [R1+0xc], R3 ;  /* 0x00000c0301007387 */ /* 0x0001e40000100800 */
[----:B------:R-:W-:-:S04]  /*18f0*/  IMAD.HI.U32 R12, R4, R9, RZ ;  /* 0x00000009040c7227 */ /* 0x000fc800078e00ff */
[----:B------:R-:W-:Y:S02]  /*1900*/  IMAD.MOV R12, RZ, RZ, -R12 ;  /* 0x000000ffff0c7224 */ /* 0x000fe400078e0a0c */
[----:B------:R-:W-:Y:S02]  /*1910*/  IMAD.MOV R5, RZ, RZ, -R5 ;  /* 0x000000ffff057224 */ /* 0x000fe400078e0a05 */
[C---:B------:R-:W-:Y:S01]  /*1920*/  IMAD R12, R0.reuse, R12, R9 ;  /* 0x0000000c000c7224 */ /* 0x040fe200078e0209 */
[----:B------:R-:W-:Y:S01]  /*1930*/  IABS R9, R29 ;  /* 0x0000001d00097213 */ /* 0x000fe20000000000 */
[----:B------:R-:W-:Y:S02]  /*1940*/  IMAD R60, R0, R5, R60 ;  /* 0x00000005003c7224 */ /* 0x000fe400078e023c */
[----:B------:R-:W-:Y:S01]  /*1950*/  IMAD.HI.U32 R5, R4, R2, RZ ;  /* 0x0000000204057227 */ /* 0x000fe200078e00ff */
[----:B------:R-:W-:-:S03]  /*1960*/  ISETP.GT.U32.AND P3, PT, R0, R12, PT ;  /* 0x0000000c0000720c */ /* 0x000fc60003f64070 */
[----:B------:R-:W-:-:S04]  /*1970*/  IMAD.HI.U32 R14, R4, R9, RZ ;  /* 0x00000009040e7227 */ /* 0x000fc800078e00ff */
[----:B------:R-:W-:Y:S02]  /*1980*/  IMAD.MOV R14, RZ, RZ, -R14 ;  /* 0x000000ffff0e7224 */ /* 0x000fe400078e0a0e */
[----:B------:R-:W-:Y:S02]  /*1990*/  IMAD.MOV R5, RZ, RZ, -R5 ;  /* 0x000000ffff057224 */ /* 0x000fe400078e0a05 */
[C---:B------:R-:W-:Y:S01]  /*19a0*/  IMAD R9, R0.reuse, R14, R9 ;  /* 0x0000000e00097224 */ /* 0x040fe200078e0209 */
[----:B------:R-:W-:Y:S01]  /*19b0*/  IABS R14, R38 ;  /* 0x00000026000e7213 */ /* 0x000fe20000000000 */
[----:B------:R-:W-:Y:S01]  /*19c0*/  IMAD R2, R0, R5, R2 ;  /* 0x0000000500027224 */ /* 0x000fe200078e0202 */
[----:B------:R-:W-:Y:S01]  /*19d0*/  IABS R5, R36 ;  /* 0x0000002400057213 */ /* 0x000fe20000000000 */
[--C-:B------:R-:W-:Y:S01]  /*19e0*/  @!P3 IMAD.IADD R12, R12, 0x1, -R0.reuse ;  /* 0x000000010c0cb824 */ /* 0x100fe200078e0a00 */
[C---:B------:R-:W-:Y:S01]  /*19f0*/  ISETP.GT.U32.AND P2, PT, R0.reuse, R9, PT ;  /* 0x000000090000720c */ /* 0x040fe20003f44070 */
[----:B------:R-:W-:Y:S01]  /*1a00*/  @!P1 IMAD.IADD R61, R61, 0x1, -R0 ;  /* 0x000000013d3d9824 */ /* 0x000fe200078e0a00 */
[----:B------:R-:W-:Y:S01]  /*1a10*/  ISETP.GT.U32.AND P6, PT, R0, R2, PT ;  /* 0x000000020000720c */ /* 0x000fe20003fc4070 */
[----:B------:R-:W-:Y:S01]  /*1a20*/  IMAD.HI.U32 R6, R4, R5, RZ ;  /* 0x0000000504067227 */ /* 0x000fe200078e00ff */
[----:B------:R-:W-:-:S02]  /*1a30*/  ISETP.GE.AND P3, PT, R30, RZ, PT ;  /* 0x000000ff1e00720c */ /* 0x000fc40003f66270 */
[----:B------:R-:W-:Y:S01]  /*1a40*/  ISETP.GE.AND P1, PT, R32, RZ, PT ;  /* 0x000000ff2000720c */ /* 0x000fe20003f26270 */
[----:B------:R-:W-:Y:S02]  /*1a50*/  IMAD.MOV R6, RZ, RZ, -R6 ;  /* 0x000000ffff067224 */ /* 0x000fe400078e0a06 */
[----:B------:R-:W-:-:S04]  /*1a60*/  IMAD.HI.U32 R7, R4, R14, RZ ;  /* 0x0000000e04077227 */ /* 0x000fc800078e00ff */
[--C-:B------:R-:W-:Y:S01]  /*1a70*/  @!P2 IMAD.IADD R9, R9, 0x1, -R0.reuse ;  /* 0x000000010909a824 */ /* 0x100fe200078e0a00 */
[----:B------:R-:W-:Y:S01]  /*1a80*/  ISETP.GT.U32.AND P2, PT, R0, R12, PT ;  /* 0x0000000c0000720c */ /* 0x000fe20003f44070 */
[----:B------:R-:W-:Y:S02]  /*1a90*/  @!P6 IMAD.IADD R2, R2, 0x1, -R0 ;  /* 0x000000010202e824 */ /* 0x000fe400078e0a00 */
[----:B------:R-:W-:Y:S01]  /*1aa0*/  IMAD.MOV R7, RZ, RZ, -R7 ;  /* 0x000000ffff077224 */ /* 0x000fe200078e0a07 */
[C---:B------:R-:W-:Y:S02]  /*1ab0*/  ISETP.GT.U32.AND P4, PT, R0.reuse, R9, PT ;  /* 0x000000090000720c */ /* 0x040fe40003f84070 */
[C---:B------:R-:W-:Y:S01]  /*1ac0*/  ISETP.GT.U32.AND P6, PT, R0.reuse, R2, PT ;  /* 0x000000020000720c */ /* 0x040fe20003fc4070 */
[----:B------:R-:W-:-:S06]  /*1ad0*/  IMAD R14, R0, R7, R14 ;  /* 0x00000007000e7224 */ /* 0x000fcc00078e020e */
[----:B------:R-:W-:Y:S01]  /*1ae0*/  @!P2 IMAD.IADD R12, R12, 0x1, -R0 ;  /* 0x000000010c0ca824 */ /* 0x000fe200078e0a00 */
[----:B------:R-:W-:-:S03]  /*1af0*/  ISETP.GE.AND P2, PT, R31, RZ, PT ;  /* 0x000000ff1f00720c */ /* 0x000fc60003f46270 */
[--C-:B------:R-:W-:Y:S01]  /*1b00*/  @!P4 IMAD.IADD R9, R9, 0x1, -R0.reuse ;  /* 0x000000010909c824 */ /* 0x100fe200078e0a00 */
[----:B------:R-:W-:Y:S01]  /*1b10*/  ISETP.GT.U32.AND P4, PT, R0, R60, PT ;  /* 0x0000003c0000720c */ /* 0x000fe20003f84070 */
[----:B------:R-:W-:Y:S01]  /*1b20*/  @!P6 IMAD.IADD R2, R2, 0x1, -R0 ;  /* 0x000000010202e824 */ /* 0x000fe200078e0a00 */
[C---:B------:R-:W-:Y:S01]  /*1b30*/  ISETP.GT.U32.AND P6, PT, R0.reuse, R11, PT ;  /* 0x0000000b0000720c */ /* 0x040fe20003fc4070 */
[----:B------:R-:W-:Y:S01]  /*1b40*/  @!P5 IMAD.MOV R9, RZ, RZ, -R9 ;  /* 0x000000ffff09d224 */ /* 0x000fe200078e0a09 */
[C---:B------:R-:W-:Y:S01]  /*1b50*/  ISETP.GT.U32.AND P5, PT, R0.reuse, R10, PT ;  /* 0x0000000a0000720c */ /* 0x040fe20003fa4070 */
[----:B0-----:R-:W-:Y:S02]  /*1b60*/  IMAD.MOV.U32 R3, RZ, RZ, R12 ;  /* 0x000000ffff037224 */ /* 0x001fe400078e000c */
[----:B------:R-:W-:Y:S02]  /*1b70*/  IMAD R12, R0, R6, R5 ;  /* 0x00000006000c7224 */ /* 0x000fe400078e0205 */
[----:B------:R-:W-:-:S02]  /*1b80*/  @!P0 IMAD.MOV R3, RZ, RZ, -R3 ;  /* 0x000000ffff038224 */ /* 0x000fc400078e0a03 */
[----:B------:R-:W-:Y:S01]  /*1b90*/  @!P2 IMAD.MOV R61, RZ, RZ, -R61 ;  /* 0x000000ffff3da224 */ /* 0x000fe200078e0a3d */
[----:B------:R-:W-:Y:S01]  /*1ba0*/  ISETP.GE.AND P2, PT, R35, RZ, PT ;  /* 0x000000ff2300720c */ /* 0x000fe20003f46270 */
[----:B------:R-:W-:Y:S01]  /*1bb0*/  IMAD.HI.U32 R6, R4, R15, RZ ;  /* 0x0000000f04067227 */ /* 0x000fe200078e00ff */
[----:B------:R0:W-:Y:S01]  /*1bc0*/  STL [R1+0x8], R3 ;  /* 0x0000080301007387 */ /* 0x0001e20000100800 */
[----:B------:R-:W-:Y:S02]  /*1bd0*/  @!P6 IADD3 R11, R11, -R0, RZ ;  /* 0x800000000b0be210 */ /* 0x000fe40007ffe0ff */
[--C-:B------:R-:W-:Y:S01]  /*1be0*/  @!P5 IMAD.IADD R10, R10, 0x1, -R0.reuse ;  /* 0x000000010a0ad824 */ /* 0x100fe200078e0a00 */
[----:B------:R1:W-:Y:S01]  /*1bf0*/  STL [R1+0x4], R9 ;  /* 0x0000040901007387 */ /* 0x0003e20000100800 */
[----:B------:R-:W-:Y:S01]  /*1c00*/  ISETP.GT.U32.AND P6, PT, R0, R11, PT ;  /* 0x0000000b0000720c */ /* 0x000fe20003fc4070 */
[----:B------:R-:W-:Y:S01]  /*1c10*/  @!P4 IMAD.IADD R60, R60, 0x1, -R0 ;  /* 0x000000013c3cc824 */ /* 0x000fe200078e0a00 */
[----:B------:R-:W-:Y:S01]  /*1c20*/  ISETP.GE.AND P4, PT, R33, RZ, PT ;  /* 0x000000ff2100720c */ /* 0x000fe20003f86270 */
[----:B------:R-:W-:Y:S01]  /*1c30*/  IMAD.HI.U32 R5, R4, R16, RZ ;  /* 0x0000001004057227 */ /* 0x000fe200078e00ff */
[----:B------:R-:W-:-:S02]  /*1c40*/  ISETP.GT.U32.AND P5, PT, R0, R10, PT ;  /* 0x0000000a0000720c */ /* 0x000fc40003fa4070 */
[----:B------:R-:W-:Y:S01]  /*1c50*/  ISETP.GT.U32.AND P0, PT, R0, R60, PT ;  /* 0x0000003c0000720c */ /* 0x000fe20003f04070 */
[----:B0-----:R-:W-:Y:S02]  /*1c60*/  IMAD.MOV.U32 R3, RZ, RZ, R8 ;  /* 0x000000ffff037224 */ /* 0x001fe400078e0008 */
[----:B-1----:R-:W-:Y:S02]  /*1c70*/  IMAD.MOV.U32 R9, RZ, RZ, R2 ;  /* 0x000000ffff097224 */ /* 0x002fe400078e0002 */
[----:B------:R-:W-:-:S04]  /*1c80*/  IMAD.HI.U32 R2, R4, R13, RZ ;  /* 0x0000000d04027227 */ /* 0x000fc800078e00ff */
[----:B------:R-:W-:Y:S02]  /*1c90*/  IMAD.MOV R2, RZ, RZ, -R2 ;  /* 0x000000ffff027224 */ /* 0x000fe400078e0a02 */
[--C-:B------:R-:W-:Y:S01]  /*1ca0*/  @!P5 IMAD.IADD R10, R10, 0x1, -R0.reuse ;  /* 0x000000010a0ad824 */ /* 0x100fe200078e0a00 */
[C---:B------:R-:W-:Y:S01]  /*1cb0*/  ISETP.GT.U32.AND P5, PT, R0.reuse, R12, PT ;  /* 0x0000000c0000720c */ /* 0x040fe20003fa4070 */
[C---:B------:R-:W-:Y:S02]  /*1cc0*/  IMAD R13, R0.reuse, R2, R13 ;  /* 0x00000002000d7224 */ /* 0x040fe400078e020d */
[----:B------:R-:W-:Y:S02]  /*1cd0*/  @!P6 IMAD.IADD R11, R11, 0x1, -R0 ;  /* 0x000000010b0be824 */ /* 0x000fe400078e0a00 */
[----:B------:R-:W-:Y:S01]  /*1ce0*/  @!P3 IMAD.MOV R3, RZ, RZ, -R3 ;  /* 0x000000ffff03b224 */ /* 0x000fe200078e0a03 */
[----:B------:R-:W-:Y:S01]  /*1cf0*/  ISETP.GT.U32.AND P6, PT, R0, R13, PT ;  /* 0x0000000d0000720c */ /* 0x000fe20003fc4070 */
[----:B------:R-:W-:Y:S01]  /*1d00*/  IMAD.MOV R6, RZ, RZ, -R6 ;  /* 0x000000ffff067224 */ /* 0x000fe200078e0a06 */
[----:B------:R-:W-:Y:S01]  /*1d10*/  ISETP.GE.AND P3, PT, R34, RZ, PT ;  /* 0x000000ff2200720c */ /* 0x000fe20003f66270 */
[----:B------:R-:W-:Y:S01]  /*1d20*/  IMAD.HI.U32 R2, R4, R17, RZ ;  /* 0x0000001104027227 */ /* 0x000fe200078e00ff */
[----:B------:R-:W-:Y:S03]  /*1d30*/  STL [R1], R3 ;  /* 0x0000000301007387 */ /* 0x000fe60000100800 */
[----:B------:R-:W-:Y:S01]  /*1d40*/  @!P5 IMAD.IADD R12, R12, 0x1, -R0 ;  /* 0x000000010c0cd824 */ /* 0x000fe200078e0a00 */
[----:B------:R-:W-:Y:S01]  /*1d50*/  ISETP.GE.AND P5, PT, R39, RZ, PT ;  /* 0x000000ff2700720c */ /* 0x000fe20003fa6270 */
[----:B------:R-:W-:Y:S01]  /*1d60*/  IMAD.MOV R5, RZ, RZ, -R5 ;  /* 0x000000ffff057224 */ /* 0x000fe200078e0a05 */
[----:B------:R-:W-:Y:S01]  /*1d70*/  STL [R1+0x16b4], R61 ;  /* 0x0016b43d01007387 */ /* 0x000fe20000100800 */
[----:B------:R-:W-:-:S02]  /*1d80*/  IMAD R15, R0, R6, R15 ;  /* 0x00000006000f7224 */ /* 0x000fc400078e020f */
[----:B------:R-:W-:Y:S01]  /*1d90*/  @!P6 IMAD.IADD R13, R13, 0x1, -R0 ;  /* 0x000000010d0de824 */ /* 0x000fe200078e0a00 */
[C---:B------:R-:W-:Y:S01]  /*1da0*/  ISETP.GT.U32.AND P6, PT, R0.reuse, R12, PT ;  /* 0x0000000c0000720c */ /* 0x040fe20003fc4070 */
[----:B------:R-:W-:Y:S02]  /*1db0*/  @!P3 IMAD.MOV R10, RZ, RZ, -R10 ;  /* 0x000000ffff0ab224 */ /* 0x000fe400078e0a0a */
[----:B------:R-:W-:Y:S01]  /*1dc0*/  @!P2 IMAD.MOV R11, RZ, RZ, -R11 ;  /* 0x000000ffff0ba224 */ /* 0x000fe200078e0a0b */
[C---:B------:R-:W-:Y:S01]  /*1dd0*/  ISETP.GT.U32.AND P3, PT, R0.reuse, R13, PT ;  /* 0x0000000d0000720c */ /* 0x040fe20003f64070 */
[----:B------:R-:W-:Y:S01]  /*1de0*/  IMAD.MOV R2, RZ, RZ, -R2 ;  /* 0x000000ffff027224 */ /* 0x000fe200078e0a02 */
[C---:B------:R-:W-:Y:S01]  /*1df0*/  ISETP.GT.U32.AND P2, PT, R0.reuse, R14, PT ;  /* 0x0000000e0000720c */ /* 0x040fe20003f44070 */
[C---:B------:R-:W-:Y:S02]  /*1e00*/  IMAD R16, R0.reuse, R5, R16 ;  /* 0x0000000500107224 */ /* 0x040fe400078e0210 */
[----:B------:R-:W-:-:S02]  /*1e10*/  IMAD R17, R0, R2, R17 ;  /* 0x0000000200117224 */ /* 0x000fc400078e0211 */
[----:B------:R-:W-:-:S04]  /*1e20*/  IMAD.HI.U32 R2, R4, R18, RZ ;  /* 0x0000001204027227 */ /* 0x000fc800078e00ff */
[--C-:B------:R-:W-:Y:S01]  /*1e30*/  @!P6 IMAD.IADD R12, R12, 0x1, -R0.reuse ;  /* 0x000000010c0ce824 */ /* 0x100fe200078e0a00 */
[C---:B------:R-:W-:Y:S01]  /*1e40*/  ISETP.GT.U32.AND P6, PT, R0.reuse, R15, PT ;  /* 0x0000000f0000720c */ /* 0x040fe20003fc4070 */
[----:B------:R-:W-:Y:S01]  /*1e50*/  @!P3 IMAD.IADD R13, R13, 0x1, -R0 ;  /* 0x000000010d0db824 */ /* 0x000fe200078e0a00 */
[----:B------:R-:W-:Y:S01]  /*1e60*/  ISETP.GT.U32.AND P3, PT, R0, R16, PT ;  /* 0x000000100000720c */ /* 0x000fe20003f64070 */
[----:B------:R-:W-:Y:S02]  /*1e70*/  IMAD.MOV R2, RZ, RZ, -R2 ;  /* 0x000000ffff027224 */ /* 0x000fe400078e0a02 */
[--C-:B------:R-:W-:Y:S01]  /*1e80*/  @!P0 IMAD.IADD R60, R60, 0x1, -R0.reuse ;  /* 0x000000013c3c8824 */ /* 0x100fe200078e0a00 */
[----:B------:R-:W-:Y:S01]  /*1e90*/  ISETP.GE.AND P0, PT, R36, RZ, PT ;  /* 0x000000ff2400720c */ /* 0x000fe20003f06270 */
[----:B------:R-:W-:Y:S01]  /*1ea0*/  @!P2 IMAD.IADD R14, R14, 0x1, -R0 ;  /* 0x000000010e0ea824 */ /* 0x000fe200078e0a00 */
[C---:B------:R-:W-:Y:S01]  /*1eb0*/  ISETP.GT.U32.AND P2, PT, R0.reuse, R17, PT ;  /* 0x000000110000720c */ /* 0x040fe20003f44070 */
[----:B------:R-:W-:-:S02]  /*1ec0*/  IMAD R18, R0, R2, R18 ;  /* 0x0000000200127224 */ /* 0x000fc400078e0212 */
[----:B------:R-:W-:Y:S01]  /*1ed0*/  @!P1 IMAD.MOV R60, RZ, RZ, -R60 ;  /* 0x000000ffff3c9224 */ /* 0x000fe200078e0a3c */
[----:B------:R-:W-:Y:S01]  /*1ee0*/  ISETP.GE.AND P1, PT, R37, RZ, PT ;  /* 0x000000ff2500720c */ /* 0x000fe20003f26270 */
[--C-:B------:R-:W-:Y:S01]  /*1ef0*/  @!P6 IMAD.IADD R15, R15, 0x1, -R0.reuse ;  /* 0x000000010f0fe824 */ /* 0x100fe200078e0a00 */
[----:B------:R-:W-:Y:S01]  /*1f00*/  ISETP.GT.U32.AND P6, PT, R0, R18, PT ;  /* 0x000000120000720c */ /* 0x000fe20003fc4070 */
[----:B------:R-:W-:Y:S01]  /*1f10*/  @!P3 IMAD.IADD R16, R16, 0x1, -R0 ;  /* 0x000000011010b824 */ /* 0x000fe200078e0a00 */
[----:B------:R-:W-:Y:S01]  /*1f20*/  ISETP.GT.U32.AND P3, PT, R0, R14, PT ;  /* 0x0000000e0000720c */ /* 0x000fe20003f64070 */
[----:B------:R-:W-:Y:S01]  /*1f30*/  IMAD.HI.U32 R6, R4, R19, RZ ;  /* 0x0000001304067227 */ /* 0x000fe200078e00ff */
[----:B------:R-:W-:Y:S03]  /*1f40*/  STL [R1+0x16b8], R60 ;  /* 0x0016b83c01007387 */ /* 0x000fe60000100800 */
[----:B------:R-:W-:-:S02]  /*1f50*/  IMAD.MOV R6, RZ, RZ, -R6 ;  /* 0x000000ffff067224 */ /* 0x000fc400078e0a06 */
[----:B------:R-:W-:Y:S01]  /*1f60*/  @!P0 IMAD.MOV R12, RZ, RZ, -R12 ;  /* 0x000000ffff0c8224 */ /* 0x000fe200078e0a0c */
[C---:B------:R-:W-:Y:S01]  /*1f70*/  ISETP.GT.U32.AND P0, PT, R0.reuse, R16, PT ;  /* 0x000000100000720c */ /* 0x040fe20003f04070 */
[----:B------:R-:W-:Y:S01]  /*1f80*/  @!P2 IMAD.IADD R17, R17, 0x1, -R0 ;  /* 0x000000011111a824 */ /* 0x000fe200078e0a00 */
[----:B------:R-:W-:Y:S01]  /*1f90*/  ISETP.GT.U32.AND P2, PT, R0, R15, PT ;  /* 0x0000000f0000720c */ /* 0x000fe20003f44070 */
[----:B------:R-:W-:-:S04]  /*1fa0*/  IMAD.HI.U32 R5, R4, R20, RZ ;  /* 0x0000001404057227 */ /* 0x000fc800078e00ff */
[----:B------:R-:W-:Y:S02]  /*1fb0*/  IMAD R19, R0, R6, R19 ;  /* 0x0000000600137224 */ /* 0x000fe400078e0213 */
[--C-:B------:R-:W-:Y:S01]  /*1fc0*/  @!P6 IMAD.IADD R18, R18, 0x1, -R0.reuse ;  /* 0x000000011212e824 */ /* 0x100fe200078e0a00 */
[----:B------:R-:W-:Y:S01]  /*1fd0*/  ISETP.GT.U32.AND P6, PT, R0, R17, PT ;  /* 0x000000110000720c */ /* 0x000fe20003fc4070 */
[----:B------:R-:W-:Y:S02]  /*1fe0*/  IMAD.MOV R5, RZ, RZ, -R5 ;  /* 0x000000ffff057224 */ /* 0x000fe400078e0a05 */
[----:B------:R-:W-:Y:S01]  /*1ff0*/  @!P3 IMAD.IADD R14, R14, 0x1, -R0 ;  /* 0x000000010e0eb824 */ /* 0x000fe200078e0a00 */
[C---:B------:R-:W-:Y:S01]  /*2000*/  ISETP.GT.U32.AND P3, PT, R0.reuse, R19, PT ;  /* 0x000000130000720c */ /* 0x040fe20003f64070 */
[----:B------:R-:W-:Y:S01]  /*2010*/  @!P1 IMAD.MOV R13, RZ, RZ, -R13 ;  /* 0x000000ffff0d9224 */ /* 0x000fe200078e0a0d */
[----:B------:R-:W-:Y:S01]  /*2020*/  ISETP.GT.U32.AND P1, PT, R0, R18, PT ;  /* 0x000000120000720c */ /* 0x000fe20003f24070 */
[----:B------:R-:W-:Y:S01]  /*2030*/  @!P4 IMAD.MOV R9, RZ, RZ, -R9 ;  /* 0x000000ffff09c224 */ /* 0x000fe200078e0a09 */
[----:B------:R-:W-:Y:S01]  /*2040*/  ISETP.GE.AND P4, PT, R38, RZ, PT ;  /* 0x000000ff2600720c */ /* 0x000fe20003f86270 */
[----:B------:R-:W-:-:S02]  /*2050*/  IMAD R20, R0, R5, R20 ;  /* 0x0000000500147224 */ /* 0x000fc400078e0214 */
[--C-:B------:R-:W-:Y:S01]  /*2060*/  @!P0 IMAD.IADD R16, R16, 0x1, -R0.reuse ;  /* 0x0000000110108824 */ /* 0x100fe200078e0a00 */
[----:B------:R-:W-:Y:S01]  /*2070*/  ISETP.GE.AND P0, PT, R40, RZ, PT ;  /* 0x000000ff2800720c */ /* 0x000fe20003f06270 */
[--C-:B------:R-:W-:Y:S01]  /*2080*/  @!P2 IMAD.IADD R15, R15, 0x1, -R0.reuse ;  /* 0x000000010f0fa824 */ /* 0x100fe200078e0a00 */
[----:B------:R-:W-:Y:S01]  /*2090*/  ISETP.GT.U32.AND P2, PT, R0, R20, PT ;  /* 0x000000140000720c */ /* 0x000fe20003f44070 */
[----:B------:R-:W-:Y:S01]  /*20a0*/  IMAD.HI.U32 R5, R4, R22, RZ ;  /* 0x0000001604057227 */ /* 0x000fe200078e00ff */
[----:B------:R-:W-:Y:S03]  /*20b0*/  STL [R1+0x16bc], R9 ;  /* 0x0016bc0901007387 */ /* 0x000fe60000100800 */
[----:B------:R-:W-:Y:S01]  /*20c0*/  IMAD.MOV R5, RZ, RZ, -R5 ;  /* 0x000000ffff057224 */ /* 0x000fe200078e0a05 */
[----:B------:R-:W-:Y:S01]  /*20d0*/  STL [R1+0x16c0], R10 ;  /* 0x0016c00a01007387 */ /* 0x000fe20000100800 */
[--C-:B------:R-:W-:Y:S01]  /*20e0*/  @!P3 IMAD.IADD R19, R19, 0x1, -R0.reuse ;  /* 0x000000011313b824 */ /* 0x100fe200078e0a00 */
[----:B------:R-:W-:Y:S01]  /*20f0*/  ISETP.GE.AND P3, PT, R42, RZ, PT ;  /* 0x000000ff2a00720c */ /* 0x000fe20003f66270 */
[----:B------:R-:W-:Y:S01]  /*2100*/  @!P1 IMAD.IADD R18, R18, 0x1, -R0 ;  /* 0x0000000112129824 */ /* 0x000fe200078e0a00 */
[----:B------:R-:W-:Y:S01]  /*2110*/  ISETP.GE.AND P1, PT, R41, RZ, PT ;  /* 0x000000ff2900720c */ /* 0x000fe20003f26270 */
[C---:B------:R-:W-:Y:S01]  /*2120*/  IMAD R22, R0.reuse, R5, R22 ;  /* 0x0000000500167224 */ /* 0x040fe200078e0216 */
[----:B------:R-:W-:Y:S01]  /*2130*/  STL [R1+0x16c4], R11 ;  /* 0x0016c40b01007387 */ /* 0x000fe20000100800 */
[----:B------:R-:W-:Y:S01]  /*2140*/  @!P4 IMAD.MOV R14, RZ, RZ, -R14 ;  /* 0x000000ffff0ec224 */ /* 0x000fe200078e0a0e */
[----:B------:R-:W-:Y:S01]  /*2150*/  ISETP.GT.U32.AND P4, PT, R0, R19, PT ;  /* 0x000000130000720c */ /* 0x000fe20003f84070 */
[----:B------:R-:W-:Y:S01]  /*2160*/  IMAD.HI.U32 R2, R4, R21, RZ ;  /* 0x0000001504027227 */ /* 0x000fe200078e00ff */
[----:B------:R-:W-:Y:S03]  /*2170*/  STL [R1+0x16c8], R12 ;  /* 0x0016c80c01007387 */ /* 0x000fe60000100800 */
[----:B------:R-:W-:Y:S01]  /*2180*/  @!P0 IMAD.MOV R16, RZ, RZ, -R16 ;  /* 0x000000ffff108224 */ /* 0x000fe200078e0a10 */
[----:B------:R-:W-:Y:S01]  /*2190*/  ISETP.GT.U32.AND P0, PT, R0, R22, PT ;  /* 0x000000160000720c */ /* 0x000fe20003f04070 */
[--C-:B------:R-:W-:Y:S01]  /*21a0*/  @!P2 IMAD.IADD R20, R20, 0x1, -R0.reuse ;  /* 0x000000011414a824 */ /* 0x100fe200078e0a00 */
[----:B------:R-:W-:Y:S01]  /*21b0*/  ISETP.GE.AND P2, PT, R43, RZ, PT ;  /* 0x000000ff2b00720c */ /* 0x000fe20003f46270 */
[----:B------:R-:W-:Y:S01]  /*21c0*/  @!P6 IMAD.IADD R17, R17, 0x1, -R0 ;  /* 0x000000011111e824 */ /* 0x000fe200078e0a00 */
[----:B------:R-:W-:Y:S01]  /*21d0*/  IADD3 R2, -R2, RZ, RZ ;  /* 0x000000ff02027210 */ /* 0x000fe20007ffe1ff */
[----:B------:R-:W-:Y:S01]  /*21e0*/  @!P5 IMAD.MOV R15, RZ, RZ, -R15 ;  /* 0x000000ffff0fd224 */ /* 0x000fe200078e0a0f */
[----:B------:R-:W-:Y:S01]  /*21f0*/  STL [R1+0x16cc], R13 ;  /* 0x0016cc0d01007387 */ /* 0x000fe20000100800 */
[----:B------:R-:W-:Y:S01]  /*2200*/  @!P3 IMAD.MOV R18, RZ, RZ, -R18 ;  /* 0x000000ffff12b224 */ /* 0x000fe200078e0a12 */
[----:B------:R-:W-:Y:S01]  /*2210*/  @!P1 IADD3 R17, -R17, RZ, RZ ;  /* 0x000000ff11119210 */ /* 0x000fe20007ffe1ff */
[----:B------:R-:W-:Y:S01]  /*2220*/  IMAD R21, R0, R2, R21 ;  /* 0x0000000200157224 */ /* 0x000fe200078e0215 */
[----:B------:R-:W-:Y:S01]  /*2230*/  STL [R1+0x16d4], R14 ;  /* 0x0016d40e01007387 */ /* 0x000fe20000100800 */
[----:B------:R-:W-:Y:S01]  /*2240*/  IMAD.HI.U32 R2, R4, R23, RZ ;  /* 0x0000001704027227 */ /* 0x000fe200078e00ff */
[----:B------:R-:W-:-:S02]  /*2250*/  IABS R27, R49 ;  /* 0x00000031001b7213 */ /* 0x000fc40000000000 */
[----:B------:R-:W-:Y:S01]  /*2260*/  STL [R1+0x16d8], R15 ;  /* 0x0016d80f01007387 */ /* 0x000fe20000100800 */
[----:B------:R-:W-:Y:S01]  /*2270*/  @!P4 IMAD.IADD R19, R19, 0x1, -R0 ;  /* 0x000000011313c824 */ /* 0x000fe200078e0a00 */
[----:B------:R-:W-:Y:S01]  /*2280*/  ISETP.GT.U32.AND P6, PT, R0, R21, PT ;  /* 0x000000150000720c */ /* 0x000fe20003fc4070 */
[----:B------:R-:W-:Y:S01]  /*2290*/  IMAD.MOV R6, RZ, RZ, -R2 ;  /* 0x000000ffff067224 */ /* 0x000fe200078e0a02 */
[----:B------:R-:W-:Y:S01]  /*22a0*/  STL [R1+0x16dc], R16 ;  /* 0x0016dc1001007387 */ /* 0x000fe20000100800 */
[--C-:B------:R-:W-:Y:S01]  /*22b0*/  @!P0 IMAD.IADD R22, R22, 0x1, -R0.reuse ;  /* 0x0000000116168824 */ /* 0x100fe200078e0a00 */
[----:B------:R-:W-:Y:S01]  /*22c0*/  IABS R2, R50 ;  /* 0x0000003200027213 */ /* 0x000fe20000000000 */
[----:B------:R-:W-:Y:S01]  /*22d0*/  @!P2 IMAD.MOV R19, RZ, RZ, -R19 ;  /* 0x000000ffff13a224 */ /* 0x000fe200078e0a13 */
[----:B------:R-:W-:Y:S01]  /*22e0*/  STL [R1+0x16e0], R17 ;  /* 0x0016e01101007387 */ /* 0x000fe20000100800 */
[----:B------:R-:W-:Y:S01]  /*22f0*/  ISETP.GE.AND P0, PT, R50, RZ, PT ;  /* 0x000000ff3200720c */ /* 0x000fe20003f06270 */
[----:B------:R-:W-:Y:S01]  /*2300*/  IMAD.MOV.U32 R50, RZ, RZ, R51 ;  /* 0x000000ffff327224 */ /* 0x000fe200078e0033 */
[----:B------:R-:W-:Y:S01]  /*2310*/  ISETP.GE.AND P2, PT, R52, RZ, PT ;  /* 0x000000ff3400720c */ /* 0x000fe20003f46270 */
[----:B------:R0:W-:Y:S01]  /*2320*/  STL [R1+0x16e4], R18 ;  /* 0x0016e41201007387 */ /* 0x0001e20000100800 */
[C---:B------:R-:W-:Y:S01]  /*2330*/  IMAD R23, R0.reuse, R6, R23 ;  /* 0x0000000600177224 */ /* 0x040fe200078e0217 */
[----:B------:R-:W-:Y:S01]  /*2340*/  ISETP.GE.AND P4, PT, R45, RZ, PT ;  /* 0x000000ff2d00720c */ /* 0x000fe20003f86270 */
[----:B------:R-:W-:Y:S01]  /*2350*/  @!P6 IMAD.IADD R21, R21, 0x1, -R0 ;  /* 0x000000011515e824 */ /* 0x000fe200078e0a00 */
[----:B------:R-:W2:Y:S01]  /*2360*/  LDL.LU R51, [R1+0x84] ;  /* 0x0000840001337983 */ /* 0x000ea20000300800 */
[----:B------:R-:W-:Y:S01]  /*2370*/  ISETP.GT.U32.AND P6, PT, R0, R20, PT ;  /* 0x000000140000720c */ /* 0x000fe20003fc4070 */
[----:B------:R-:W-:Y:S01]  /*2380*/  IMAD.HI.U32 R5, R4, R2, RZ ;  /* 0x0000000204057227 */ /* 0x000fe200078e00ff */
[C---:B------:R-:W-:Y:S01]  /*2390*/  ISETP.GT.U32.AND P3, PT, R0.reuse, R23, PT ;  /* 0x000000170000720c */ /* 0x040fe20003f64070 */
[----:B------:R-:W3:Y:S01]  /*23a0*/  LDL.LU R52, [R1+0x88] ;  /* 0x0000880001347983 */ /* 0x000ee20000300800 */
[----:B------:R-:W-:Y:S01]  /*23b0*/  ISETP.GT.U32.AND P5, PT, R0, R21, PT ;  /* 0x000000150000720c */ /* 0x000fe20003fa4070 */
[----:B------:R-:W-:Y:S01]  /*23c0*/  IMAD.MOV R5, RZ, RZ, -R5 ;  /* 0x000000ffff057224 */ /* 0x000fe200078e0a05 */
[----:B------:R-:W-:Y:S01]  /*23d0*/  ISETP.GE.AND P1, PT, R44, RZ, PT ;  /* 0x000000ff2c00720c */ /* 0x000fe20003f26270 */
[----:B------:R-:W-:Y:S01]  /*23e0*/  IMAD.HI.U32 R7, R4, R27, RZ ;  /* 0x0000001b04077227 */ /* 0x000fe200078e00ff */
[----:B------:R-:W-:Y:S01]  /*23f0*/  IABS R28, R50 ;  /* 0x00000032001c7213 */ /* 0x000fe20000000000 */
[----:B0-----:R-:W0:Y:S02]  /*2400*/  LDC R18, c[0x0][0x230] ;  /* 0x00008c00ff127b82 */ /* 0x001e240000000800 */
[----:B------:R-:W-:-:S02]  /*2410*/  IMAD R2, R0, R5, R2 ;  /* 0x0000000500027224 */ /* 0x000fc400078e0202 */
[--C-:B------:R-:W-:Y:S01]  /*2420*/  @!P6 IMAD.IADD R20, R20, 0x1, -R0.reuse ;  /* 0x000000011414e824 */ /* 0x100fe200078e0a00 */
[----:B------:R-:W-:Y:S01]  /*2430*/  ISETP.GE.AND P6, PT, R46, RZ, PT ;  /* 0x000000ff2e00720c */ /* 0x000fe20003fc6270 */
[----:B------:R-:W-:Y:S01]  /*2440*/  @!P3 IMAD.IADD R23, R23, 0x1, -R0 ;  /* 0x000000011717b824 */ /* 0x000fe200078e0a00 */
[----:B------:R-:W-:Y:S01]  /*2450*/  ISETP.GT.U32.AND P3, PT, R0, R22, PT ;  /* 0x000000160000720c */ /* 0x000fe20003f64070 */
[----:B------:R-:W-:-:S04]  /*2460*/  IMAD.HI.U32 R5, R4, R25, RZ ;  /* 0x0000001904057227 */ /* 0x000fc800078e00ff */
[--C-:B------:R-:W-:Y:S01]  /*2470*/  @!P5 IMAD.IADD R21, R21, 0x1, -R0.reuse ;  /* 0x000000011515d824 */ /* 0x100fe200078e0a00 */
[----:B------:R-:W-:Y:S01]  /*2480*/  IABS R26, R48 ;  /* 0x00000030001a7213 */ /* 0x000fe20000000000 */
[----:B------:R-:W-:Y:S01]  /*2490*/  IMAD.MOV R5, RZ, RZ, -R5 ;  /* 0x000000ffff057224 */ /* 0x000fe200078e0a05 */
[----:B------:R-:W-:Y:S01]  /*24a0*/  ISETP.GE.AND P5, PT, R47, RZ, PT ;  /* 0x000000ff2f00720c */ /* 0x000fe20003fa6270 */
[----:B------:R-:W-:Y:S01]  /*24b0*/  @!P4 IMAD.MOV R21, RZ, RZ, -R21 ;  /* 0x000000ffff15c224 */ /* 0x000fe200078e0a15 */
[C---:B------:R-:W-:Y:S01]  /*24c0*/  ISETP.GT.U32.AND P4, PT, R0.reuse, R2, PT ;  /* 0x000000020000720c */ /* 0x040fe20003f84070 */
[----:B------:R-:W-:Y:S02]  /*24d0*/  IMAD R25, R0, R5, R25 ;  /* 0x0000000500197224 */ /* 0x000fe400078e0219 */
[----:B------:R-:W-:Y:S02]  /*24e0*/  IMAD.MOV R5, RZ, RZ, -R7 ;  /* 0x000000ffff057224 */ /* 0x000fe400078e0a07 */
[----:B------:R-:W-:-:S02]  /*24f0*/  @!P3 IMAD.IADD R22, R22, 0x1, -R0 ;  /* 0x000000011616b824 */ /* 0x000fc400078e0a00 */
[----:B------:R-:W-:Y:S02]  /*2500*/  IMAD R27, R0, R5, R27 ;  /* 0x00000005001b7224 */ /* 0x000fe400078e021b */
[----:B------:R-:W-:-:S04]  /*2510*/  IMAD.HI.U32 R5, R4, R28, RZ ;  /* 0x0000001c04057227 */ /* 0x000fc800078e00ff */
[----:B------:R-:W-:Y:S01]  /*2520*/  @!P6 IMAD.MOV R22, RZ, RZ, -R22 ;  /* 0x000000ffff16e224 */ /* 0x000fe200078e0a16 */
[----:B------:R-:W-:Y:S01]  /*2530*/  ISETP.GT.U32.AND P6, PT, R0, R25, PT ;  /* 0x000000190000720c */ /* 0x000fe20003fc4070 */
[----:B------:R-:W-:Y:S01]  /*2540*/  @!P4 IMAD.IADD R2, R2, 0x1, -R0 ;  /* 0x000000010202c824 */ /* 0x000fe200078e0a00 */
[----:B------:R-:W-:Y:S01]  /*2550*/  IADD3 R5, -R5, RZ, RZ ;  /* 0x000000ff05057210 */ /* 0x000fe20007ffe1ff */
[----:B------:R-:W-:Y:S01]  /*2560*/  @!P1 IMAD.MOV R20, RZ, RZ, -R20 ;  /* 0x000000ffff149224 */ /* 0x000fe200078e0a14 */
[C---:B------:R-:W-:Y:S02]  /*2570*/  ISETP.GT.U32.AND P1, PT, R0.reuse, R23, PT ;  /* 0x000000170000720c */ /* 0x040fe40003f24070 */
[C---:B------:R-:W-:Y:S01]  /*2580*/  ISETP.GT.U32.AND P4, PT, R0.reuse, R2, PT ;  /* 0x000000020000720c */ /* 0x040fe20003f84070 */
[----:B------:R-:W-:Y:S02]  /*2590*/  IMAD R28, R0, R5, R28 ;  /* 0x00000005001c7224 */ /* 0x000fe400078e021c */
[----:B------:R-:W-:-:S04]  /*25a0*/  IMAD.HI.U32 R6, R4, R26, RZ ;  /* 0x0000001a04067227 */ /* 0x000fc800078e00ff */
[----:B------:R-:W-:Y:S01]  /*25b0*/  @!P6 IMAD.IADD R25, R25, 0x1, -R0 ;  /* 0x000000011919e824 */ /* 0x000fe200078e0a00 */
[C---:B------:R-:W-:Y:S01]  /*25c0*/  ISETP.GT.U32.AND P6, PT, R0.reuse, R28, PT ;  /* 0x0000001c0000720c */ /* 0x040fe20003fc4070 */
[----:B------:R-:W-:Y:S02]  /*25d0*/  IMAD.MOV R6, RZ, RZ, -R6 ;  /* 0x000000ffff067224 */ /* 0x000fe400078e0a06 */
[----:B------:R-:W-:Y:S02]  /*25e0*/  @!P1 IMAD.IADD R23, R23, 0x1, -R0 ;  /* 0x0000000117179824 */ /* 0x000fe400078e0a00 */
[----:B------:R-:W-:Y:S02]  /*25f0*/  IMAD R26, R0, R6, R26 ;  /* 0x00000006001a7224 */ /* 0x000fe400078e021a */
[----:B------:R-:W-:Y:S02]  /*2600*/  @!P4 IMAD.IADD R2, R2, 0x1, -R0 ;  /* 0x000000010202c824 */ /* 0x000fe400078e0a00 */
[----:B------:R-:W-:Y:S01]  /*2610*/  @!P5 IMAD.MOV R23, RZ, RZ, -R23 ;  /* 0x000000ffff17d224 */ /* 0x000fe200078e0a17 */
[----:B------:R-:W-:Y:S01]  /*2620*/  ISETP.GT.U32.AND P5, PT, R0, R26, PT ;  /* 0x0000001a0000720c */ /* 0x000fe20003fa4070 */
[----:B------:R-:W-:Y:S01]  /*2630*/  IMAD.MOV.U32 R24, RZ, RZ, R2 ;  /* 0x000000ffff187224 */ /* 0x000fe200078e0002 */
[----:B------:R-:W-:Y:S01]  /*2640*/  IABS R31, R53 ;  /* 0x00000035001f7213 */ /* 0x000fe20000000000 */
[----:B------:R-:W-:-:S05]  /*2650*/  @!P6 IMAD.IADD R28, R28, 0x1, -R0 ;  /* 0x000000011c1ce824 */ /* 0x000fca00078e0a00 */
[----:B------:R-:W-:Y:S01]  /*2660*/  ISETP.GT.U32.AND P6, PT, R0, R28, PT ;  /* 0x0000001c0000720c */ /* 0x000fe20003fc4070 */
[----:B------:R-:W-:-:S04]  /*2670*/  @!P0 IMAD.MOV R24, RZ, RZ, -R24 ;  /* 0x000000ffff188224 */ /* 0x000fc800078e0a18 */
[----:B------:R-:W-:Y:S01]  /*2680*/  @!P5 IMAD.IADD R26, R26, 0x1, -R0 ;  /* 0x000000011a1ad824 */ /* 0x000fe200078e0a00 */
[----:B------:R-:W-:-:S04]  /*2690*/  ISETP.GE.AND P3, PT, R48, RZ, PT ;  /* 0x000000ff3000720c */ /* 0x000fc80003f66270 */
[----:B------:R-:W-:-:S03]  /*26a0*/  ISETP.GT.U32.AND P0, PT, R0, R26, PT ;  /* 0x0000001a0000720c */ /* 0x000fc60003f04070 */
[----:B------:R-:W-:-:S10]  /*26b0*/  @!P6 IMAD.IADD R28, R28, 0x1, -R0 ;  /* 0x000000011c1ce824 */ /* 0x000fd400078e0a00 */
[----:B------:R-:W-:-:S04]  /*26c0*/  @!P0 IMAD.IADD R26, R26, 0x1, -R0 ;  /* 0x000000011a1a8824 */ /* 0x000fc800078e0a00 */
[----:B------:R-:W-:Y:S01]  /*26d0*/  @!P3 IMAD.MOV R26, RZ, RZ, -R26 ;  /* 0x000000ffff1ab224 */ /* 0x000fe200078e0a1a */
[----:B------:R-:W-:Y:S02]  /*26e0*/  IABS R33, R59 ;  /* 0x0000003b00217213 */ /* 0x000fe40000000000 */
[----:B------:R-:W-:Y:S02]  /*26f0*/  ISETP.GT.U32.AND P5, PT, R0, R25, PT ;  /* 0x000000190000720c */ /* 0x000fe40003fa4070 */
[----:B---3--:R-:W-:-:S05]  /*2700*/  IABS R30, R52 ;  /* 0x00000034001e7213 */ /* 0x008fca0000000000 */
[----:B------:R-:W-:-:S04]  /*2710*/  IMAD.HI.U32 R6, R4, R30, RZ ;  /* 0x0000001e04067227 */ /* 0x000fc800078e00ff */
[----:B------:R-:W-:-:S04]  /*2720*/  IMAD.MOV R2, RZ, RZ, -R6 ;  /* 0x000000ffff027224 */ /* 0x000fc800078e0a06 */
[----:B------:R-:W-:Y:S02]  /*2730*/  IMAD R30, R0, R2, R30 ;  /* 0x00000002001e7224 */ /* 0x000fe400078e021e */
[----:B------:R-:W-:-:S04]  /*2740*/  IMAD.HI.U32 R2, R4, R31, RZ ;  /* 0x0000001f04027227 */ /* 0x000fc800078e00ff */
[----:B------:R-:W-:-:S04]  /*2750*/  IMAD.MOV R2, RZ, RZ, -R2 ;  /* 0x000000ffff027224 */ /* 0x000fc800078e0a02 */
[----:B------:R-:W-:-:S05]  /*2760*/  IMAD R31, R0, R2, R31 ;  /* 0x00000002001f7224 */ /* 0x000fca00078e021f */
[----:B------:R-:W-:-:S13]  /*2770*/  ISETP.GT.U32.AND P6, PT, R0, R31, PT ;  /* 0x0000001f0000720c */ /* 0x000fda0003fc4070 */
[----:B------:R-:W-:-:S04]  /*2780*/  @!P6 IADD3 R31, R31, -R0, RZ ;  /* 0x800000001f1fe210 */ /* 0x000fc80007ffe0ff */
[----:B------:R-:W-:-:S13]  /*2790*/  ISETP.GT.U32.AND P3, PT, R0, R31, PT ;  /* 0x0000001f0000720c */ /* 0x000fda0003f64070 */
[----:B------:R-:W-:Y:S01]  /*27a0*/  @!P3 IMAD.IADD R31, R31, 0x1, -R0 ;  /* 0x000000011f1fb824 */ /* 0x000fe200078e0a00 */
[----:B------:R-:W-:Y:S02]  /*27b0*/  ISETP.GE.AND P3, PT, R59, RZ, PT ;  /* 0x000000ff3b00720c */ /* 0x000fe40003f66270 */
[----:B------:R-:W3:Y:S01]  /*27c0*/  LDL.LU R59, [R1+0xa8] ;  /* 0x0000a800013b7983 */ /* 0x000ee20000300800 */
[----:B--2---:R-:W-:-:S05]  /*27d0*/  IABS R29, R51 ;  /* 0x00000033001d7213 */ /* 0x004fca0000000000 */
[----:B------:R-:W-:-:S04]  /*27e0*/  IMAD.HI.U32 R5, R4, R29, RZ ;  /* 0x0000001d04057227 */ /* 0x000fc800078e00ff */
[----:B------:R-:W-:-:S04]  /*27f0*/  IMAD.MOV R5, RZ, RZ, -R5 ;  /* 0x000000ffff057224 */ /* 0x000fc800078e0a05 */
[----:B------:R-:W-:Y:S02]  /*2800*/  IMAD R29, R0, R5, R29 ;  /* 0x00000005001d7224 */ /* 0x000fe400078e021d */
[----:B------:R-:W-:-:S03]  /*2810*/  @!P5 IMAD.IADD R25, R25, 0x1, -R0 ;  /* 0x000000011919d824 */ /* 0x000fc600078e0a00 */
[C---:B------:R-:W-:Y:S02]  /*2820*/  ISETP.GT.U32.AND P5, PT, R0.reuse, R29, PT ;  /* 0x0000001d0000720c */ /* 0x040fe40003fa4070 */
[----:B------:R-:W-:Y:S01]  /*2830*/  ISETP.GT.U32.AND P4, PT, R0, R27, PT ;  /* 0x0000001b0000720c */ /* 0x000fe20003f84070 */
[----:B------:R-:W-:-:S10]  /*2840*/  @!P2 IMAD.MOV R25, RZ, RZ, -R25 ;  /* 0x000000ffff19a224 */ /* 0x000fd400078e0a19 */
[----:B------:R-:W-:-:S05]  /*2850*/  @!P5 IMAD.IADD R29, R29, 0x1, -R0 ;  /* 0x000000011d1dd824 */ /* 0x000fca00078e0a00 */
[----:B------:R-:W-:Y:S01]  /*2860*/  ISETP.GT.U32.AND P2, PT, R0, R29, PT ;  /* 0x0000001d0000720c */ /* 0x000fe20003f44070 */
[----:B------:R-:W-:Y:S01]  /*2870*/  @!P4 IMAD.IADD R27, R27, 0x1, -R0 ;  /* 0x000000011b1bc824 */ /* 0x000fe200078e0a00 */
[----:B------:R-:W-:-:S04]  /*2880*/  IABS R32, R54 ;  /* 0x0000003600207213 */ /* 0x000fc80000000000 */
[----:B------:R-:W-:-:S07]  /*2890*/  ISETP.GT.U32.AND P4, PT, R0, R27, PT ;  /* 0x0000001b0000720c */ /* 0x000fce0003f84070 */
[--C-:B------:R-:W-:Y:S01]  /*28a0*/  @!P2 IMAD.IADD R29, R29, 0x1, -R0.reuse ;  /* 0x000000011d1da824 */ /* 0x100fe200078e0a00 */
[----:B------:R-:W-:Y:S02]  /*28b0*/  ISETP.GE.AND P2, PT, R54, RZ, PT ;  /* 0x000000ff3600720c */ /* 0x000fe40003f46270 */
[----:B------:R-:W2:Y:S01]  /*28c0*/  LDL.LU R54, [R1+0xac] ;  /* 0x0000ac0001367983 */ /* 0x000ea20000300800 */
[----:B------:R-:W-:Y:S02]  /*28d0*/  ISETP.GT.U32.AND P0, PT, R0, R30, PT ;  /* 0x0000001e0000720c */ /* 0x000fe40003f04070 */
[----:B------:R-:W-:Y:S01]  /*28e0*/  @!P4 IMAD.IADD R27, R27, 0x1, -R0 ;  /* 0x000000011b1bc824 */ /* 0x000fe200078e0a00 */
[----:B------:R-:W-:Y:S02]  /*28f0*/  ISETP.GE.AND P4, PT, R50, RZ, PT ;  /* 0x000000ff3200720c */ /* 0x000fe40003f86270 */
[----:B------:R-:W-:Y:S01]  /*2900*/  ISETP.GE.AND P5, PT, R51, RZ, PT ;  /* 0x000000ff3300720c */ /* 0x000fe20003fa6270 */
[----:B------:R-:W4:Y:S01]  /*2910*/  LDL.LU R50, [R1+0xb0] ;  /* 0x0000b00001327983 */ /* 0x000f220000300800 */
[----:B------:R-:W-:-:S03]  /*2920*/  IMAD.HI.U32 R2, R4, R32, RZ ;  /* 0x0000002004027227 */ /* 0x000fc600078e00ff */
[----:B------:R-:W4:Y:S01]  /*2930*/  LDL.LU R51, [R1+0xb4] ;  /* 0x0000b40001337983 */ /* 0x000f220000300800 */
[----:B------:R-:W-:Y:S01]  /*2940*/  ISETP.GE.AND P1, PT, R49, RZ, PT ;  /* 0x000000ff3100720c */ /* 0x000fe20003f26270 */
[----:B------:R-:W-:Y:S02]  /*2950*/  IMAD.MOV R2, RZ, RZ, -R2 ;  /* 0x000000ffff027224 */ /* 0x000fe400078e0a02 */
[----:B------:R-:W-:Y:S02]  /*2960*/  @!P0 IMAD.IADD R30, R30, 0x1, -R0 ;  /* 0x000000011e1e8824 */ /* 0x000fe400078e0a00 */
[----:B------:R-:W-:Y:S02]  /*2970*/  IMAD R32, R0, R2, R32 ;  /* 0x0000000200207224 */ /* 0x000fe400078e0220 */
[----:B------:R-:W-:Y:S01]  /*2980*/  IMAD.HI.U32 R2, R4, R33, RZ ;  /* 0x0000002104027227 */ /* 0x000fe200078e00ff */
[----:B------:R-:W-:-:S03]  /*2990*/  ISETP.GT.U32.AND P6, PT, R0, R30, PT ;  /* 0x0000001e0000720c */ /* 0x000fc60003fc4070 */
[----:B------:R-:W-:Y:S02]  /*29a0*/  IMAD.MOV R2, RZ, RZ, -R2 ;  /* 0x000000ffff027224 */ /* 0x000fe400078e0a02 */
[----:B------:R-:W-:Y:S01]  /*29b0*/  @!P1 IMAD.MOV R27, RZ, RZ, -R27 ;  /* 0x000000ffff1b9224 */ /* 0x000fe200078e0a1b */
[----:B------:R-:W-:Y:S01]  /*29c0*/  ISETP.GE.AND P1, PT, R53, RZ, PT ;  /* 0x000000ff3500720c */ /* 0x000fe20003f26270 */
[----:B------:R-:W-:Y:S01]  /*29d0*/  @!P4 IMAD.MOV R28, RZ, RZ, -R28 ;  /* 0x000000ffff1cc224 */ /* 0x000fe200078e0a1c */
[----:B------:R-:W-:Y:S01]  /*29e0*/  ISETP.GE.AND P0, PT, R52, RZ, PT ;  /* 0x000000ff3400720c */ /* 0x000fe20003f06270 */
[C---:B------:R-:W-:Y:S01]  /*29f0*/  IMAD R33, R0.reuse, R2, R33 ;  /* 0x0000000200217224 */ /* 0x040fe200078e0221 */
[----:B------:R-:W-:Y:S01]  /*2a00*/  ISETP.GT.U32.AND P4, PT, R0, R32, PT ;  /* 0x000000200000720c */ /* 0x000fe20003f84070 */
[----:B------:R-:W4:Y:S01]  /*2a10*/  LDL.LU R52, [R1+0xb8] ;  /* 0x0000b80001347983 */ /* 0x000f220000300800 */
[----:B------:R-:W-:Y:S01]  /*2a20*/  @!P5 IMAD.MOV R29, RZ, RZ, -R29 ;  /* 0x000000ffff1dd224 */ /* 0x000fe200078e0a1d */
[----:B------:R-:W-:Y:S01]  /*2a30*/  IABS R34, R55 ;  /* 0x0000003700227213 */ /* 0x000fe20000000000 */
[----:B------:R-:W-:Y:S01]  /*2a40*/  @!P6 IMAD.IADD R30, R30, 0x1, -R0 ;  /* 0x000000011e1ee824 */ /* 0x000fe200078e0a00 */
[----:B------:R-:W-:-:S02]  /*2a50*/  ISETP.GT.U32.AND P6, PT, R0, R33, PT ;  /* 0x000000210000720c */ /* 0x000fc40003fc4070 */
[----:B------:R-:W-:Y:S02]  /*2a60*/  ISETP.GE.AND P5, PT, R55, RZ, PT ;  /* 0x000000ff3700720c */ /* 0x000fe40003fa6270 */
[----:B------:R-:W4:Y:S04]  /*2a70*/  LDL.LU R55, [R1+0xbc] ;  /* 0x0000bc0001377983 */ /* 0x000f280000300800 */
[----:B------:R-:W4:Y:S01]  /*2a80*/  LDL.LU R53, [R1+0xc0] ;  /* 0x0000c00001357983 */ /* 0x000f220000300800 */
[----:B------:R-:W-:Y:S01]  /*2a90*/  IMAD.HI.U32 R5, R4, R34, RZ ;  /* 0x0000002204057227 */ /* 0x000fe200078e00ff */
[----:B------:R-:W-:Y:S02]  /*2aa0*/  @!P1 IADD3 R31, -R31, RZ, RZ ;  /* 0x000000ff1f1f9210 */ /* 0x000fe40007ffe1ff */
[----:B------:R-:W-:-:S02]  /*2ab0*/  IABS R35, R56 ;  /* 0x0000003800237213 */ /* 0x000fc40000000000 */
[----:B------:R-:W-:Y:S01]  /*2ac0*/  ISETP.GE.AND P1, PT, R56, RZ, PT ;  /* 0x000000ff3800720c */ /* 0x000fe20003f26270 */
[--C-:B------:R-:W-:Y:S01]  /*2ad0*/  @!P4 IMAD.IADD R32, R32, 0x1, -R0.reuse ;  /* 0x000000012020c824 */ /* 0x100fe200078e0a00 */
[----:B------:R-:W4:Y:S01]  /*2ae0*/  LDL.LU R56, [R1+0xc4] ;  /* 0x0000c40001387983 */ /* 0x000f220000300800 */
[----:B------:R-:W-:Y:S02]  /*2af0*/  IMAD.MOV R5, RZ, RZ, -R5 ;  /* 0x000000ffff057224 */ /* 0x000fe400078e0a05 */
[----:B------:R-:W-:Y:S01]  /*2b00*/  @!P6 IMAD.IADD R33, R33, 0x1, -R0 ;  /* 0x000000012121e824 */ /* 0x000fe200078e0a00 */
[C---:B------:R-:W-:Y:S01]  /*2b10*/  ISETP.GT.U32.AND P6, PT, R0.reuse, R32, PT ;  /* 0x000000200000720c */ /* 0x040fe20003fc4070 */
[----:B------:R-:W-:-:S05]  /*2b20*/  IMAD R34, R0, R5, R34 ;  /* 0x0000000500227224 */ /* 0x000fca00078e0222 */
[----:B------:R-:W-:Y:S02]  /*2b30*/  ISETP.GT.U32.AND P4, PT, R0, R34, PT ;  /* 0x000000220000720c */ /* 0x000fe40003f84070 */
[----:B------:R-:W-:-:S05]  /*2b40*/  IABS R36, R57 ;  /* 0x0000003900247213 */ /* 0x000fca0000000000 */
[----:B------:R-:W-:-:S04]  /*2b50*/  @!P6 IMAD.IADD R32, R32, 0x1, -R0 ;  /* 0x000000012020e824 */ /* 0x000fc800078e0a00 */
[----:B------:R-:W-:Y:S01]  /*2b60*/  @!P2 IMAD.MOV R32, RZ, RZ, -R32 ;  /* 0x000000ffff20a224 */ /* 0x000fe200078e0a20 */
[----:B------:R-:W-:Y:S01]  /*2b70*/  ISETP.GE.AND P2, PT, R57, RZ, PT ;  /* 0x000000ff3900720c */ /* 0x000fe20003f46270 */
[----:B------:R-:W-:Y:S01]  /*2b80*/  @!P4 IMAD.IADD R34, R34, 0x1, -R0 ;  /* 0x000000012222c824 */ /* 0x000fe200078e0a00 */
[----:B------:R-:W-:Y:S01]  /*2b90*/  ISETP.GT.U32.AND P4, PT, R0, R33, PT ;  /* 0x000000210000720c */ /* 0x000fe20003f84070 */
[----:B------:R-:W4:Y:S01]  /*2ba0*/  LDL.LU R57, [R1+0xc8] ;  /* 0x0000c80001397983 */ /* 0x000f220000300800 */
[----:B------:R-:W-:-:S04]  /*2bb0*/  IMAD.HI.U32 R2, R4, R35, RZ ;  /* 0x0000002304027227 */ /* 0x000fc800078e00ff */
[----:B------:R-:W-:-:S04]  /*2bc0*/  IMAD.MOV R2, RZ, RZ, -R2 ;  /* 0x000000ffff027224 */ /* 0x000fc800078e0a02 */
[----:B------:R-:W-:-:S03]  /*2bd0*/  IMAD R35, R0, R2, R35 ;  /* 0x0000000200237224 */ /* 0x000fc600078e0223 */
[--C-:B------:R-:W-:Y:S01]  /*2be0*/  @!P4 IMAD.IADD R33, R33, 0x1, -R0.reuse ;  /* 0x000000012121c824 */ /* 0x100fe200078e0a00 */
[----:B------:R-:W-:Y:S02]  /*2bf0*/  IABS R37, R58 ;  /* 0x0000003a00257213 */ /* 0x000fe40000000000 */
[----:B------:R-:W-:Y:S01]  /*2c00*/  ISETP.GT.U32.AND P6, PT, R0, R35, PT ;  /* 0x000000230000720c */ /* 0x000fe20003fc4070 */
[----:B------:R-:W-:Y:S01]  /*2c10*/  @!P3 IMAD.MOV R33, RZ, RZ, -R33 ;  /* 0x000000ffff21b224 */ /* 0x000fe200078e0a21 */
[----:B------:R-:W-:Y:S02]  /*2c20*/  ISETP.GE.AND P3, PT, R58, RZ, PT ;  /* 0x000000ff3a00720c */ /* 0x000fe40003f66270 */
[----:B------:R-:W4:Y:S09]  /*2c30*/  LDL.LU R58, [R1+0xcc] ;  /* 0x0000cc00013a7983 */ /* 0x000f320000300800 */
[----:B------:R-:W-:-:S05]  /*2c40*/  @!P6 IMAD.IADD R35, R35, 0x1, -R0 ;  /* 0x000000012323e824 */ /* 0x000fca00078e0a00 */
[----:B------:R-:W-:-:S13]  /*2c50*/  ISETP.GT.U32.AND P6, PT, R0, R35, PT ;  /* 0x000000230000720c */ /* 0x000fda0003fc4070 */
[----:B------:R-:W-:Y:S01]  /*2c60*/  @!P6 IMAD.IADD R35, R35, 0x1, -R0 ;  /* 0x000000012323e824 */ /* 0x000fe200078e0a00 */
[----:B---3--:R-:W-:Y:S02]  /*2c70*/  IABS R38, R59 ;  /* 0x0000003b00267213 */ /* 0x008fe40000000000 */
[----:B------:R-:W-:Y:S02]  /*2c80*/  ISETP.GE.AND P6, PT, R59, RZ, PT ;  /* 0x000000ff3b00720c */ /* 0x000fe40003fc6270 */
[----:B------:R-:W3:Y:S01]  /*2c90*/  LDL.LU R59, [R1+0xd0] ;  /* 0x0000d000013b7983 */ /* 0x000ee20000300800 */
[----:B------:R-:W-:Y:S01]  /*2ca0*/  @!P0 IMAD.MOV R30, RZ, RZ, -R30 ;  /* 0x000000ffff1e8224 */ /* 0x000fe200078e0a1e */
[----:B------:R-:W-:Y:S01]  /*2cb0*/  ISETP.GT.U32.AND P0, PT, R0, R34, PT ;  /* 0x000000220000720c */ /* 0x000fe20003f04070 */
[----:B------:R-:W-:-:S04]  /*2cc0*/  IMAD.HI.U32 R5, R4, R36, RZ ;  /* 0x0000002404057227 */ /* 0x000fc800078e00ff */
[----:B------:R-:W-:-:S04]  /*2cd0*/  IMAD.HI.U32 R2, R4, R37, RZ ;  /* 0x0000002504027227 */ /* 0x000fc800078e00ff */
[----:B------:R-:W-:Y:S02]  /*2ce0*/  IMAD.MOV R5, RZ, RZ, -R5 ;  /* 0x000000ffff057224 */ /* 0x000fe400078e0a05 */
[----:B------:R-:W-:Y:S02]  /*2cf0*/  IMAD.MOV R2, RZ, RZ, -R2 ;  /* 0x000000ffff027224 */ /* 0x000fe400078e0a02 */
[C---:B------:R-:W-:Y:S02]  /*2d00*/  IMAD R36, R0.reuse, R5, R36 ;  /* 0x0000000500247224 */ /* 0x040fe400078e0224 */
[----:B------:R-:W-:Y:S02]  /*2d10*/  IMAD R37, R0, R2, R37 ;  /* 0x0000000200257224 */ /* 0x000fe400078e0225 */
[----:B------:R-:W-:Y:S01]  /*2d20*/  @!P0 IMAD.IADD R34, R34, 0x1, -R0 ;  /* 0x0000000122228824 */ /* 0x000fe200078e0a00 */
[C---:B------:R-:W-:Y:S02]  /*2d30*/  ISETP.GT.U32.AND P4, PT, R0.reuse, R36, PT ;  /* 0x000000240000720c */ /* 0x040fe40003f84070 */
[----:B------:R-:W-:Y:S01]  /*2d40*/  ISETP.GT.U32.AND P0, PT, R0, R37, PT ;  /* 0x000000250000720c */ /* 0x000fe20003f04070 */
[----:B------:R-:W-:-:S10]  /*2d50*/  IMAD.HI.U32 R5, R4, R38, RZ ;  /* 0x0000002604057227 */ /* 0x000fd400078e00ff */
[--C-:B------:R-:W-:Y:S02]  /*2d60*/  @!P4 IMAD.IADD R36, R36, 0x1, -R0.reuse ;  /* 0x000000012424c824 */ /* 0x100fe400078e0a00 */
[----:B------:R-:W-:-:S03]  /*2d70*/  @!P0 IMAD.IADD R37, R37, 0x1, -R0 ;  /* 0x0000000125258824 */ /* 0x000fc600078e0a00 */
[C---:B------:R-:W-:Y:S02]  /*2d80*/  ISETP.GT.U32.AND P4, PT, R0.reuse, R36, PT ;  /* 0x000000240000720c */ /* 0x040fe40003f84070 */
[----:B------:R-:W-:Y:S02]  /*2d90*/  ISETP.GT.U32.AND P0, PT, R0, R37, PT ;  /* 0x000000250000720c */ /* 0x000fe40003f04070 */
[----:B--2---:R-:W-:Y:S01]  /*2da0*/  IABS R39, R54 ;  /* 0x0000003600277213 */ /* 0x004fe20000000000 */
[----:B------:R-:W-:-:S04]  /*2db0*/  IMAD.MOV R5, RZ, RZ, -R5 ;  /* 0x000000ffff057224 */ /* 0x000fc800078e0a05 */
[----:B------:R-:W-:-:S04]  /*2dc0*/  IMAD.HI.U32 R2, R4, R39, RZ ;  /* 0x0000002704027227 */ /* 0x000fc800078e00ff */
[----:B------:R-:W-:Y:S01]  /*2dd0*/  IMAD.MOV R6, RZ, RZ, -R2 ;  /* 0x000000ffff067224 */ /* 0x000fe200078e0a02 */
[----:B----4-:R-:W-:Y:S01]  /*2de0*/  IABS R40, R50 ;  /* 0x0000003200287213 */ /* 0x010fe20000000000 */
[C---:B------:R-:W-:Y:S01]  /*2df0*/  IMAD R38, R0.reuse, R5, R38 ;  /* 0x0000000500267224 */ /* 0x040fe200078e0226 */
[----:B------:R-:W-:Y:S01]  /*2e00*/  IABS R41, R51 ;  /* 0x0000003300297213 */ /* 0x000fe20000000000 */
[----:B------:R-:W-:Y:S02]  /*2e10*/  IMAD R39, R0, R6, R39 ;  /* 0x0000000600277224 */ /* 0x000fe400078e0227 */
[--C-:B------:R-:W-:Y:S01]  /*2e20*/  @!P4 IMAD.IADD R36, R36, 0x1, -R0.reuse ;  /* 0x000000012424c824 */ /* 0x100fe200078e0a00 */
[C---:B------:R-:W-:Y:S01]  /*2e30*/  ISETP.GT.U32.AND P4, PT, R0.reuse, R38, PT ;  /* 0x000000260000720c */ /* 0x040fe20003f84070 */
[----:B------:R-:W-:Y:S01]  /*2e40*/  @!P0 IMAD.IADD R37, R37, 0x1, -R0 ;  /* 0x0000000125258824 */ /* 0x000fe200078e0a00 */
[----:B------:R-:W-:Y:S01]  /*2e50*/  ISETP.GT.U32.AND P0, PT, R0, R39, PT ;  /* 0x000000270000720c */ /* 0x000fe20003f04070 */
[----:B------:R-:W-:-:S04]  /*2e60*/  IMAD.HI.U32 R5, R4, R40, RZ ;  /* 0x0000002804057227 */ /* 0x000fc800078e00ff */
[----:B------:R-:W-:-:S04]  /*2e70*/  IMAD.HI.U32 R2, R4, R41, RZ ;  /* 0x0000002904027227 */ /* 0x000fc800078e00ff */
[----:B------:R-:W-:Y:S02]  /*2e80*/  IMAD.MOV R5, RZ, RZ, -R5 ;  /* 0x000000ffff057224 */ /* 0x000fe400078e0a05 */
[----:B------:R-:W-:Y:S02]  /*2e90*/  IMAD.MOV R2, RZ, RZ, -R2 ;  /* 0x000000ffff027224 */ /* 0x000fe400078e0a02 */
[C---:B------:R-:W-:Y:S02]  /*2ea0*/  IMAD R40, R0.reuse, R5, R40 ;  /* 0x0000000500287224 */ /* 0x040fe400078e0228 */
[----:B------:R-:W-:Y:S02]  /*2eb0*/  IMAD R41, R0, R2, R41 ;  /* 0x0000000200297224 */ /* 0x000fe400078e0229 */
[--C-:B------:R-:W-:Y:S01]  /*2ec0*/  @!P4 IMAD.IADD R38, R38, 0x1, -R0.reuse ;  /* 0x000000012626c824 */ /* 0x100fe200078e0a00 */
[C---:B------:R-:W-:Y:S01]  /*2ed0*/  ISETP.GT.U32.AND P4, PT, R0.reuse, R40, PT ;  /* 0x000000280000720c */ /* 0x040fe20003f84070 */
[----:B------:R-:W-:Y:S01]  /*2ee0*/  @!P0 IMAD.IADD R39, R39, 0x1, -R0 ;  /* 0x0000000127278824 */ /* 0x000fe200078e0a00 */
[----:B------:R-:W-:-:S02]  /*2ef0*/  ISETP.GT.U32.AND P0, PT, R0, R41, PT ;  /* 0x000000290000720c */ /* 0x000fc40003f04070 */
[----:B------:R-:W-:Y:S02]  /*2f00*/  IABS R42, R52 ;  /* 0x00000034002a7213 */ /* 0x000fe40000000000 */
[----:B------:R-:W-:-:S03]  /*2f10*/  IABS R44, R53 ;  /* 0x00000035002c7213 */ /* 0x000fc60000000000 */
[----:B------:R-:W-:-:S04]  /*2f20*/  IMAD.HI.U32 R2, R4, R42, RZ ;  /* 0x0000002a04027227 */ /* 0x000fc800078e00ff */
[----:B------:R-:W-:Y:S02]  /*2f30*/  IMAD.MOV R2, RZ, RZ, -R2 ;  /* 0x000000ffff027224 */ /* 0x000fe400078e0a02 */
[----:B------:R-:W-:Y:S01]  /*2f40*/  @!P1 IMAD.MOV R35, RZ, RZ, -R35 ;  /* 0x000000ffff239224 */ /* 0x000fe200078e0a23 */
[----:B------:R-:W-:Y:S01]  /*2f50*/  ISETP.GT.U32.AND P1, PT, R0, R39, PT ;  /* 0x000000270000720c */ /* 0x000fe20003f24070 */
[----:B------:R-:W-:Y:S01]  /*2f60*/  IMAD.HI.U32 R6, R4, R44, RZ ;  /* 0x0000002c04067227 */ /* 0x000fe200078e00ff */
[----:B------:R-:W-:-:S03]  /*2f70*/  IABS R45, R56 ;  /* 0x00000038002d7213 */ /* 0x000fc60000000000 */
[--C-:B------:R-:W-:Y:S02]  /*2f80*/  @!P4 IMAD.IADD R40, R40, 0x1, -R0.reuse ;  /* 0x000000012828c824 */ /* 0x100fe400078e0a00 */
[----:B------:R-:W-:Y:S01]  /*2f90*/  @!P0 IMAD.IADD R41, R41, 0x1, -R0 ;  /* 0x0000000129298824 */ /* 0x000fe200078e0a00 */
[----:B------:R-:W-:Y:S01]  /*2fa0*/  ISETP.GE.AND P0, PT, R54, RZ, PT ;  /* 0x000000ff3600720c */ /* 0x000fe20003f06270 */
[C---:B------:R-:W-:Y:S01]  /*2fb0*/  IMAD R42, R0.reuse, R2, R42 ;  /* 0x00000002002a7224 */ /* 0x040fe200078e022a */
[----:B------:R-:W2:Y:S01]  /*2fc0*/  LDL.LU R54, [R1+0xd4] ;  /* 0x0000d40001367983 */ /* 0x000ea20000300800 */
[----:B------:R-:W-:Y:S02]  /*2fd0*/  IMAD.MOV R6, RZ, RZ, -R6 ;  /* 0x000000ffff067224 */ /* 0x000fe400078e0a06 */
[----:B------:R-:W-:Y:S01]  /*2fe0*/  @!P2 IMAD.MOV R36, RZ, RZ, -R36 ;  /* 0x000000ffff24a224 */ /* 0x000fe200078e0a24 */
[----:B------:R-:W-:Y:S01]  /*2ff0*/  ISETP.GT.U32.AND P2, PT, R0, R40, PT ;  /* 0x000000280000720c */ /* 0x000fe20003f44070 */
[----:B------:R-:W-:Y:S01]  /*3000*/  IMAD.HI.U32 R5, R4, R45, RZ ;  /* 0x0000002d04057227 */ /* 0x000fe200078e00ff */
[----:B------:R-:W-:-:S03]  /*3010*/  ISETP.GT.U32.AND P4, PT, R0, R42, PT ;  /* 0x0000002a0000720c */ /* 0x000fc60003f84070 */
[C---:B------:R-:W-:Y:S02]  /*3020*/  IMAD R44, R0.reuse, R6, R44 ;  /* 0x00000006002c7224 */ /* 0x040fe400078e022c */
[----:B------:R-:W-:Y:S02]  /*3030*/  IMAD.MOV R5, RZ, RZ, -R5 ;  /* 0x000000ffff057224 */ /* 0x000fe400078e0a05 */
[--C-:B------:R-:W-:Y:S01]  /*3040*/  @!P1 IMAD.IADD R39, R39, 0x1, -R0.reuse ;  /* 0x0000000127279824 */ /* 0x100fe200078e0a00 */
[C---:B------:R-:W-:Y:S01]  /*3050*/  ISETP.GT.U32.AND P1, PT, R0.reuse, R44, PT ;  /* 0x0000002c0000720c */ /* 0x040fe20003f24070 */
[----:B------:R-:W-:Y:S01]  /*3060*/  IMAD R45, R0, R5, R45 ;  /* 0x00000005002d7224 */ /* 0x000fe200078e022d */
[----:B------:R-:W-:Y:S01]  /*3070*/  IABS R43, R55 ;  /* 0x00000037002b7213 */ /* 0x000fe20000000000 */
[--C-:B------:R-:W-:Y:S02]  /*3080*/  @!P2 IMAD.IADD R40, R40, 0x1, -R0.reuse ;  /* 0x000000012828a824 */ /* 0x100fe400078e0a00 */
[----:B------:R-:W-:Y:S01]  /*3090*/  @!P4 IMAD.IADD R42, R42, 0x1, -R0 ;  /* 0x000000012a2ac824 */ /* 0x000fe200078e0a00 */
[----:B------:R-:W-:Y:S01]  /*30a0*/  ISETP.GT.U32.AND P2, PT, R0, R45, PT ;  /* 0x0000002d0000720c */ /* 0x000fe20003f44070 */
[----:B------:R-:W-:Y:S01]  /*30b0*/  IMAD.HI.U32 R7, R4, R43, RZ ;  /* 0x0000002b04077227 */ /* 0x000fe200078e00ff */
[----:B------:R-:W-:-:S02]  /*30c0*/  ISETP.GT.U32.AND P4, PT, R0, R38, PT ;  /* 0x000000260000720c */ /* 0x000fc40003f84070 */
[----:B------:R-:W-:Y:S02]  /*30d0*/  IABS R46, R57 ;  /* 0x00000039002e7213 */ /* 0x000fe40000000000 */
[----:B------:R-:W-:Y:S01]  /*30e0*/  IADD3 R7, -R7, RZ, RZ ;  /* 0x000000ff07077210 */ /* 0x000fe20007ffe1ff */
[----:B------:R-:W-:Y:S02]  /*30f0*/  @!P1 IMAD.IADD R44, R44, 0x1, -R0 ;  /* 0x000000012c2c9824 */ /* 0x000fe400078e0a00 */
[----:B------:R-:W-:Y:S01]  /*3100*/  @!P5 IMAD.MOV R34, RZ, RZ, -R34 ;  /* 0x000000ffff22d224 */ /* 0x000fe200078e0a22 */
[C---:B------:R-:W-:Y:S01]  /*3110*/  ISETP.GT.U32.AND P5, PT, R0.reuse, R42, PT ;  /* 0x0000002a0000720c */ /* 0x040fe20003fa4070 */
[C---:B------:R-:W-:Y:S02]  /*3120*/  IMAD R43, R0.reuse, R7, R43 ;  /* 0x00000007002b7224 */ /* 0x040fe400078e022b */
[----:B------:R-:W-:Y:S01]  /*3130*/  @!P0 IMAD.MOV R39, RZ, RZ, -R39 ;  /* 0x000000ffff278224 */ /* 0x000fe200078e0a27 */
[----:B------:R-:W-:Y:S01]  /*3140*/  ISETP.GT.U32.AND P0, PT, R0, R44, PT ;  /* 0x0000002c0000720c */ /* 0x000fe20003f04070 */
[----:B------:R-:W-:Y:S01]  /*3150*/  IMAD.HI.U32 R2, R4, R46, RZ ;  /* 0x0000002e04027227 */ /* 0x000fe200078e00ff */
[----:B------:R-:W-:-:S02]  /*3160*/  @!P2 IADD3 R45, R45, -R0, RZ ;  /* 0x800000002d2da210 */ /* 0x000fc40007ffe0ff */
[----:B------:R-:W-:Y:S01]  /*3170*/  ISETP.GE.AND P2, PT, R55, RZ, PT ;  /* 0x000000ff3700720c */ /* 0x000fe20003f46270 */
[----:B------:R-:W-:Y:S01]  /*3180*/  @!P3 IMAD.MOV R37, RZ, RZ, -R37 ;  /* 0x000000ffff25b224 */ /* 0x000fe200078e0a25 */
[----:B------:R-:W-:Y:S01]  /*3190*/  ISETP.GT.U32.AND P3, PT, R0, R41, PT ;  /* 0x000000290000720c */ /* 0x000fe20003f64070 */
[----:B------:R-:W-:Y:S01]  /*31a0*/  @!P4 IMAD.IADD R38, R38, 0x1, -R0 ;  /* 0x000000012626c824 */ /* 0x000fe200078e0a00 */
[----:B------:R-:W4:Y:S01]  /*31b0*/  LDL.LU R55, [R1+0xd8] ;  /* 0x0000d80001377983 */ /* 0x000f220000300800 */
[----:B------:R-:W-:Y:S01]  /*31c0*/  IMAD.MOV R2, RZ, RZ, -R2 ;  /* 0x000000ffff027224 */ /* 0x000fe200078e0a02 */
[----:B------:R-:W-:-:S03]  /*31d0*/  ISETP.GT.U32.AND P4, PT, R0, R43, PT ;  /* 0x0000002b0000720c */ /* 0x000fc60003f84070 */
[----:B------:R-:W-:Y:S02]  /*31e0*/  IMAD R46, R0, R2, R46 ;  /* 0x00000002002e7224 */ /* 0x000fe400078e022e */
[--C-:B------:R-:W-:Y:S01]  /*31f0*/  @!P5 IMAD.IADD R42, R42, 0x1, -R0.reuse ;  /* 0x000000012a2ad824 */ /* 0x100fe200078e0a00 */
[----:B------:R-:W-:Y:S01]  /*3200*/  IABS R47, R58 ;  /* 0x0000003a002f7213 */ /* 0x000fe20000000000 */
[--C-:B------:R-:W-:Y:S01]  /*3210*/  @!P0 IMAD.IADD R44, R44, 0x1, -R0.reuse ;  /* 0x000000012c2c8824 */ /* 0x100fe200078e0a00 */
[----:B------:R-:W-:Y:S02]  /*3220*/  ISETP.GT.U32.AND P5, PT, R0, R46, PT ;  /* 0x0000002e0000720c */ /* 0x000fe40003fa4070 */
[----:B------:R-:W-:Y:S01]  /*3230*/  ISETP.GE.AND P0, PT, R56, RZ, PT ;  /* 0x000000ff3800720c */ /* 0x000fe20003f06270 */
[--C-:B------:R-:W-:Y:S01]  /*3240*/  @!P3 IMAD.IADD R41, R41, 0x1, -R0.reuse ;  /* 0x000000012929b824 */ /* 0x100fe200078e0a00 */
[----:B------:R-:W4:Y:S01]  /*3250*/  LDL.LU R56, [R1+0xdc] ;  /* 0x0000dc0001387983 */ /* 0x000f220000300800 */
[----:B------:R-:W-:Y:S01]  /*3260*/  ISETP.GE.AND P3, PT, R50, RZ, PT ;  /* 0x000000ff3200720c */ /* 0x000fe20003f66270 */
[----:B------:R-:W-:Y:S01]  /*3270*/  @!P4 IMAD.IADD R43, R43, 0x1, -R0 ;  /* 0x000000012b2bc824 */ /* 0x000fe200078e0a00 */
[----:B------:R-:W-:Y:S01]  /*3280*/  ISETP.GE.AND P4, PT, R51, RZ, PT ;  /* 0x000000ff3300720c */ /* 0x000fe20003f86270 */
[----:B------:R-:W-:-:S04]  /*3290*/  IMAD.HI.U32 R5, R4, R47, RZ ;  /* 0x0000002f04057227 */ /* 0x000fc800078e00ff */
[----:B------:R-:W-:Y:S01]  /*32a0*/  @!P6 IMAD.MOV R38, RZ, RZ, -R38 ;  /* 0x000000ffff26e224 */ /* 0x000fe200078e0a26 */
[----:B------:R-:W-:Y:S01]  /*32b0*/  ISETP.GT.U32.AND P6, PT, R0, R45, PT ;  /* 0x0000002d0000720c */ /* 0x000fe20003fc4070 */
[----:B------:R-:W-:Y:S02]  /*32c0*/  IMAD.MOV R5, RZ, RZ, -R5 ;  /* 0x000000ffff057224 */ /* 0x000fe400078e0a05 */
[----:B------:R-:W-:Y:S02]  /*32d0*/  @!P5 IMAD.IADD R46, R46, 0x1, -R0 ;  /* 0x000000012e2ed824 */ /* 0x000fe400078e0a00 */
[C---:B------:R-:W-:Y:S02]  /*32e0*/  IMAD R47, R0.reuse, R5, R47 ;  /* 0x00000005002f7224 */ /* 0x040fe400078e022f */
[----:B------:R-:W-:Y:S01]  /*32f0*/  @!P3 IMAD.MOV R40, RZ, RZ, -R40 ;  /* 0x000000ffff28b224 */ /* 0x000fe200078e0a28 */
[C---:B------:R-:W-:Y:S01]  /*3300*/  ISETP.GT.U32.AND P3, PT, R0.reuse, R46, PT ;  /* 0x0000002e0000720c */ /* 0x040fe20003f64070 */
[----:B------:R-:W-:Y:S01]  /*3310*/  @!P4 IMAD.MOV R41, RZ, RZ, -R41 ;  /* 0x000000ffff29c224 */ /* 0x000fe200078e0a29 */
[----:B------:R-:W-:-:S03]  /*3320*/  ISETP.GT.U32.AND P4, PT, R0, R47, PT ;  /* 0x0000002f0000720c */ /* 0x000fc60003f84070 */
[--C-:B------:R-:W-:Y:S01]  /*3330*/  @!P6 IMAD.IADD R45, R45, 0x1, -R0.reuse ;  /* 0x000000012d2de824 */ /* 0x100fe200078e0a00 */
[----:B------:R-:W-:Y:S02]  /*3340*/  ISETP.GE.AND P6, PT, R57, RZ, PT ;  /* 0x000000ff3900720c */ /* 0x000fe40003fc6270 */
[----:B------:R-:W4:Y:S05]  /*3350*/  LDL.LU R57, [R1+0xe0] ;  /* 0x0000e00001397983 */ /* 0x000f2a0000300800 */
[--C-:B------:R-:W-:Y:S01]  /*3360*/  @!P3 IMAD.IADD R46, R46, 0x1, -R0.reuse ;  /* 0x000000012e2eb824 */ /* 0x100fe200078e0a00 */
[----:B------:R-:W-:Y:S01]  /*3370*/  ISETP.GE.AND P3, PT, R58, RZ, PT ;  /* 0x000000ff3a00720c */ /* 0x000fe20003f66270 */
[----:B------:R-:W-:Y:S01]  /*3380*/  @!P4 IMAD.IADD R47, R47, 0x1, -R0 ;  /* 0x000000012f2fc824 */ /* 0x000fe200078e0a00 */
[----:B------:R-:W4:Y:S01]  /*3390*/  LDL.LU R58, [R1+0xe4] ;  /* 0x0000e400013a7983 */ /* 0x000f220000300800 */
[----:B---3--:R-:W-:-:S02]  /*33a0*/  IABS R48, R59 ;  /* 0x0000003b00307213 */ /* 0x008fc40000000000 */
[----:B------:R-:W-:Y:S02]  /*33b0*/  ISETP.GE.AND P4, PT, R59, RZ, PT ;  /* 0x000000ff3b00720c */ /* 0x000fe40003f86270 */
        /* <DEDUP_REMOVED lines=11> */
[----:B------:R-:W3:Y:S01]  /*3470*/  LDL R13, [R1+0x4e4] ;  /* 0x0004e400010d7983 */ /* 0x000ee20000100800 */
[----:B------:R-:W-:Y:S01]  /*3480*/  ISETP.GE.AND P1, PT, R52, RZ, PT ;  /* 0x000000ff3400720c */ /* 0x000fe20003f26270 */
[----:B------:R-:W-:-:S04]  /*3490*/  IMAD.HI.U32 R2, R4, R48, RZ ;  /* 0x0000003004027227 */ /* 0x000fc800078e00ff */
[----:B------:R-:W-:-:S04]  /*34a0*/  IMAD.MOV R2, RZ, RZ, -R2 ;  /* 0x000000ffff027224 */ /* 0x000fc800078e0a02 */
[----:B------:R-:W-:-:S04]  /*34b0*/  IMAD R48, R0, R2, R48 ;  /* 0x0000000200307224 */ /* 0x000fc800078e0230 */
[----:B------:R-:W-:Y:S01]  /*34c0*/  @!P1 IMAD.MOV R42, RZ, RZ, -R42 ;  /* 0x000000ffff2a9224 */ /* 0x000fe200078e0a2a */
[----:B------:R-:W-:-:S13]  /*34d0*/  ISETP.GE.AND P1, PT, R53, RZ, PT ;  /* 0x000000ff3500720c */ /* 0x000fda0003f26270 */
[----:B------:R-:W-:Y:S01]  /*34e0*/  @!P1 IMAD.MOV R44, RZ, RZ, -R44 ;  /* 0x000000ffff2c9224 */ /* 0x000fe200078e0a2c */
[----:B--2---:R-:W-:-:S05]  /*34f0*/  IABS R2, R54 ;  /* 0x0000003600027213 */ /* 0x004fca0000000000 */
[----:B------:R-:W-:-:S04]  /*3500*/  IMAD.HI.U32 R5, R4, R2, RZ ;  /* 0x0000000204057227 */ /* 0x000fc800078e00ff */
[----:B------:R-:W-:-:S04]  /*3510*/  IMAD.MOV R49, RZ, RZ, -R5 ;  /* 0x000000ffff317224 */ /* 0x000fc800078e0a05 */
[----:B------:R-:W-:-:S05]  /*3520*/  IMAD R49, R0, R49, R2 ;  /* 0x0000003100317224 */ /* 0x000fca00078e0202 */
[----:B------:R-:W-:-:S13]  /*3530*/  ISETP.GT.U32.AND P1, PT, R0, R49, PT ;  /* 0x000000310000720c */ /* 0x000fda0003f24070 */
[----:B------:R-:W-:-:S05]  /*3540*/  @!P1 IMAD.IADD R49, R49, 0x1, -R0 ;  /* 0x0000000131319824 */ /* 0x000fca00078e0a00 */
[----:B------:R-:W-:Y:S02]  /*3550*/  ISETP.GT.U32.AND P1, PT, R0, R49, PT ;  /* 0x000000310000720c */ /* 0x000fe40003f24070 */
[----:B----4-:R-:W-:-:S05]  /*3560*/  IABS R5, R55 ;  /* 0x0000003700057213 */ /* 0x010fca0000000000 */
[----:B------:R-:W-:-:S04]  /*3570*/  IMAD.HI.U32 R2, R4, R5, RZ ;  /* 0x0000000504027227 */ /* 0x000fc800078e00ff */
[----:B------:R-:W-:Y:S02]  /*3580*/  IMAD.MOV R2, RZ, RZ, -R2 ;  /* 0x000000ffff027224 */ /* 0x000fe400078e0a02 */
[----:B------:R-:W-:Y:S02]  /*3590*/  @!P0 IMAD.MOV R45, RZ, RZ, -R45 ;  /* 0x000000ffff2d8224 */ /* 0x000fe400078e0a2d */
[----:B------:R-:W-:Y:S01]  /*35a0*/  IMAD R50, R0, R2, R5 ;  /* 0x0000000200327224 */ /* 0x000fe200078e0205 */
[----:B------:R-:W-:Y:S01]  /*35b0*/  IABS R51, R56 ;  /* 0x0000003800337213 */ /* 0x000fe20000000000 */
[----:B------:R-:W-:Y:S01]  /*35c0*/  @!P1 IMAD.IADD R49, R49, 0x1, -R0 ;  /* 0x0000000131319824 */ /* 0x000fe200078e0a00 */
[----:B------:R-:W-:Y:S02]  /*35d0*/  ISETP.GE.AND P0, PT, R54, RZ, PT ;  /* 0x000000ff3600720c */ /* 0x000fe40003f06270 */
[----:B------:R-:W-:Y:S01]  /*35e0*/  ISETP.GT.U32.AND P1, PT, R0, R50, PT ;  /* 0x000000320000720c */ /* 0x000fe20003f24070 */
[----:B------:R-:W-:-:S04]  /*35f0*/  IMAD.HI.U32 R2, R4, R51, RZ ;  /* 0x0000003304027227 */ /* 0x000fc800078e00ff */
[----:B------:R-:W-:Y:S01]  /*3600*/  IMAD.MOV R2, RZ, RZ, -R2 ;  /* 0x000000ffff027224 */ /* 0x000fe200078e0a02 */
[----:B------:R-:W-:-:S03]  /*3610*/  ISETP.GT.U32.AND P5, PT, R0, R43, PT ;  /* 0x0000002b0000720c */ /* 0x000fc60003fa4070 */
[----:B------:R-:W-:Y:S02]  /*3620*/  IMAD R51, R0, R2, R51 ;  /* 0x0000000200337224 */ /* 0x000fe400078e0233 */
[----:B------:R-:W-:Y:S02]  /*3630*/  @!P0 IMAD.MOV R49, RZ, RZ, -R49 ;  /* 0x000000ffff318224 */ /* 0x000fe400078e0a31 */
[--C-:B------:R-:W-:Y:S01]  /*3640*/  @!P1 IMAD.IADD R50, R50, 0x1, -R0.reuse ;  /* 0x0000000132329824 */ /* 0x100fe200078e0a00 */
[C---:B------:R-:W-:Y:S02]  /*3650*/  ISETP.GT.U32.AND P0, PT, R0.reuse, R51, PT ;  /* 0x000000330000720c */ /* 0x040fe40003f04070 */
[----:B------:R-:W-:Y:S02]  /*3660*/  IABS R52, R57 ;  /* 0x0000003900347213 */ /* 0x000fe40000000000 */
[----:B------:R-:W-:Y:S01]  /*3670*/  ISETP.GT.U32.AND P1, PT, R0, R50, PT ;  /* 0x000000320000720c */ /* 0x000fe20003f24070 */
[----:B------:R-:W-:-:S02]  /*3680*/  @!P5 IMAD.IADD R43, R43, 0x1, -R0 ;  /* 0x000000012b2bd824 */ /* 0x000fc400078e0a00 */
[----:B------:R-:W-:Y:S01]  /*3690*/  IMAD.HI.U32 R7, R4, R52, RZ ;  /* 0x0000003404077227 */ /* 0x000fe200078e00ff */
[----:B------:R-:W-:-:S03]  /*36a0*/  ISETP.GT.U32.AND P5, PT, R0, R48, PT ;  /* 0x000000300000720c */ /* 0x000fc60003fa4070 */
[----:B------:R-:W-:Y:S02]  /*36b0*/  IMAD.MOV R7, RZ, RZ, -R7 ;  /* 0x000000ffff077224 */ /* 0x000fe400078e0a07 */
[----:B------:R-:W-:Y:S02]  /*36c0*/  @!P0 IMAD.IADD R51, R51, 0x1, -R0 ;  /* 0x0000000133338824 */ /* 0x000fe400078e0a00 */
[----:B------:R-:W-:Y:S01]  /*36d0*/  @!P6 IMAD.MOV R46, RZ, RZ, -R46 ;  /* 0x000000ffff2ee224 */ /* 0x000fe200078e0a2e */
[----:B------:R-:W-:Y:S01]  /*36e0*/  ISETP.GE.AND P6, PT, R55, RZ, PT ;  /* 0x000000ff3700720c */ /* 0x000fe20003fc6270 */
[----:B------:R-:W-:Y:S01]  /*36f0*/  IMAD R52, R0, R7, R52 ;  /* 0x0000000700347224 */ /* 0x000fe200078e0234 */
[----:B------:R-:W-:Y:S01]  /*3700*/  IABS R53, R58 ;  /* 0x0000003a00357213 */ /* 0x000fe20000000000 */
[--C-:B------:R-:W-:Y:S01]  /*3710*/  @!P1 IMAD.IADD R50, R50, 0x1, -R0.reuse ;  /* 0x0000000132329824 */ /* 0x100fe200078e0a00 */
[C---:B------:R-:W-:Y:S02]  /*3720*/  ISETP.GT.U32.AND P0, PT, R0.reuse, R51, PT ;  /* 0x000000330000720c */ /* 0x040fe40003f04070 */
[----:B------:R-:W-:Y:S01]  /*3730*/  ISETP.GT.U32.AND P1, PT, R0, R52, PT ;  /* 0x000000340000720c */ /* 0x000fe20003f24070 */
[----:B------:R-:W-:-:S02]  /*3740*/  @!P5 IMAD.IADD R48, R48, 0x1, -R0 ;  /* 0x000000013030d824 */ /* 0x000fc400078e0a00 */
[----:B------:R-:W-:Y:S01]  /*3750*/  @!P2 IMAD.MOV R43, RZ, RZ, -R43 ;  /* 0x000000ffff2ba224 */ /* 0x000fe200078e0a2b */
[----:B------:R-:W-:Y:S01]  /*3760*/  ISETP.GT.U32.AND P2, PT, R0, R47, PT ;  /* 0x0000002f0000720c */ /* 0x000fe20003f44070 */
[----:B------:R-:W-:Y:S01]  /*3770*/  IMAD.HI.U32 R6, R4, R53, RZ ;  /* 0x0000003504067227 */ /* 0x000fe200078e00ff */
[----:B------:R-:W-:-:S03]  /*3780*/  ISETP.GT.U32.AND P5, PT, R0, R48, PT ;  /* 0x000000300000720c */ /* 0x000fc60003fa4070 */
[----:B------:R-:W-:Y:S02]  /*3790*/  IMAD.MOV R6, RZ, RZ, -R6 ;  /* 0x000000ffff067224 */ /* 0x000fe400078e0a06 */
[--C-:B------:R-:W-:Y:S02]  /*37a0*/  @!P0 IMAD.IADD R51, R51, 0x1, -R0.reuse ;  /* 0x0000000133338824 */ /* 0x100fe400078e0a00 */
[----:B------:R-:W-:Y:S02]  /*37b0*/  IMAD R53, R0, R6, R53 ;  /* 0x0000000600357224 */ /* 0x000fe400078e0235 */
[----:B------:R-:W-:Y:S02]  /*37c0*/  @!P1 IMAD.IADD R52, R52, 0x1, -R0 ;  /* 0x0000000134349824 */ /* 0x000fe400078e0a00 */
[----:B------:R-:W-:Y:S01]  /*37d0*/  @!P6 IMAD.MOV R50, RZ, RZ, -R50 ;  /* 0x000000ffff32e224 */ /* 0x000fe200078e0a32 */
[----:B------:R-:W-:Y:S02]  /*37e0*/  ISETP.GT.U32.AND P6, PT, R0, R53, PT ;  /* 0x000000350000720c */ /* 0x000fe40003fc4070 */
[----:B------:R-:W-:-:S02]  /*37f0*/  @!P2 IADD3 R47, R47, -R0, RZ ;  /* 0x800000002f2fa210 */ /* 0x000fc40007ffe0ff */
[----:B------:R-:W-:Y:S01]  /*3800*/  ISETP.GE.AND P2, PT, R56, RZ, PT ;  /* 0x000000ff3800720c */ /* 0x000fe20003f46270 */
[----:B------:R-:W-:Y:S02]  /*3810*/  @!P5 IMAD.IADD R48, R48, 0x1, -R0 ;  /* 0x000000013030d824 */ /* 0x000fe400078e0a00 */
[----:B------:R-:W-:Y:S01]  /*3820*/  @!P3 IMAD.MOV R47, RZ, RZ, -R47 ;  /* 0x000000ffff2fb224 */ /* 0x000fe200078e0a2f */
[----:B------:R-:W-:Y:S01]  /*3830*/  ISETP.GE.AND P3, PT, R58, RZ, PT ;  /* 0x000000ff3a00720c */ /* 0x000fe20003f66270 */
[----:B------:R-:W-:Y:S01]  /*3840*/  @!P4 IMAD.MOV R48, RZ, RZ, -R48 ;  /* 0x000000ffff30c224 */ /* 0x000fe200078e0a30 */
[----:B------:R-:W-:-:S03]  /*3850*/  ISETP.GE.AND P5, PT, R57, RZ, PT ;  /* 0x000000ff3900720c */ /* 0x000fc60003fa6270 */
[----:B------:R-:W-:-:S04]  /*3860*/  @!P6 IMAD.IADD R53, R53, 0x1, -R0 ;  /* 0x000000013535e824 */ /* 0x000fc800078e0a00 */
[----:B------:R-:W-:Y:S01]  /*3870*/  @!P2 IMAD.MOV R51, RZ, RZ, -R51 ;  /* 0x000000ffff33a224 */ /* 0x000fe200078e0a33 */
[----:B------:R-:W-:Y:S02]  /*3880*/  ISETP.GT.U32.AND P6, PT, R0, R52, PT ;  /* 0x000000340000720c */ /* 0x000fe40003fc4070 */
[----:B---3--:R-:W-:Y:S02]  /*3890*/  IABS R54, R59 ;  /* 0x0000003b00367213 */ /* 0x008fe40000000000 */
[----:B------:R-:W-:-:S03]  /*38a0*/  IABS R55, R15 ;  /* 0x0000000f00377213 */ /* 0x000fc60000000000 */
[----:B------:R-:W-:-:S04]  /*38b0*/  IMAD.HI.U32 R5, R4, R54, RZ ;  /* 0x0000003604057227 */ /* 0x000fc800078e00ff */
[----:B------:R-:W-:-:S04]  /*38c0*/  IMAD.HI.U32 R2, R4, R55, RZ ;  /* 0x0000003704027227 */ /* 0x000fc800078e00ff */
[----:B------:R-:W-:Y:S02]  /*38d0*/  IMAD.MOV R5, RZ, RZ, -R5 ;  /* 0x000000ffff057224 */ /* 0x000fe400078e0a05 */
[----:B------:R-:W-:Y:S02]  /*38e0*/  IMAD.MOV R2, RZ, RZ, -R2 ;  /* 0x000000ffff027224 */ /* 0x000fe400078e0a02 */
[C---:B------:R-:W-:Y:S02]  /*38f0*/  IMAD R54, R0.reuse, R5, R54 ;  /* 0x0000000500367224 */ /* 0x040fe400078e0236 */
[----:B------:R-:W-:-:S03]  /*3900*/  IMAD R55, R0, R2, R55 ;  /* 0x0000000200377224 */ /* 0x000fc600078e0237 */
[C---:B------:R-:W-:Y:S02]  /*3910*/  ISETP.GT.U32.AND P0, PT, R0.reuse, R54, PT ;  /* 0x000000360000720c */ /* 0x040fe40003f04070 */
[----:B------:R-:W-:Y:S02]  /*3920*/  ISETP.GT.U32.AND P1, PT, R0, R55, PT ;  /* 0x000000370000720c */ /* 0x000fe40003f24070 */
[----:B------:R-:W-:Y:S02]  /*3930*/  ISETP.GE.AND P4, PT, R59, RZ, PT ;  /* 0x000000ff3b00720c */ /* 0x000fe40003f86270 */
[----:B------:R-:W-:Y:S02]  /*3940*/  IABS R58, R11 ;  /* 0x0000000b003a7213 */ /* 0x000fe40000000000 */
[----:B------:R-:W-:-:S05]  /*3950*/  IABS R59, R12 ;  /* 0x0000000c003b7213 */ /* 0x000fca0000000000 */
[--C-:B------:R-:W-:Y:S02]  /*3960*/  @!P0 IMAD.IADD R54, R54, 0x1, -R0.reuse ;  /* 0x0000000136368824 */ /* 0x100fe400078e0a00 */
[----:B------:R-:W-:Y:S01]  /*3970*/  @!P1 IMAD.IADD R55, R55, 0x1, -R0 ;  /* 0x0000000137379824 */ /* 0x000fe200078e0a00 */
[----:B------:R-:W-:Y:S01]  /*3980*/  IABS R57, R17 ;  /* 0x0000001100397213 */ /* 0x000fe20000000000 */
[----:B------:R-:W-:Y:S01]  /*3990*/  IMAD.HI.U32 R5, R4, R58, RZ ;  /* 0x0000003a04057227 */ /* 0x000fe200078e00ff */
[C---:B------:R-:W-:Y:S02]  /*39a0*/  ISETP.GT.U32.AND P1, PT, R0.reuse, R54, PT ;  /* 0x000000360000720c */ /* 0x040fe40003f24070 */
[----:B------:R-:W-:Y:S01]  /*39b0*/  ISETP.GT.U32.AND P2, PT, R0, R55, PT ;  /* 0x000000370000720c */ /* 0x000fe20003f44070 */
[----:B------:R-:W-:Y:S01]  /*39c0*/  IMAD.HI.U32 R7, R4, R59, RZ ;  /* 0x0000003b04077227 */ /* 0x000fe200078e00ff */
[----:B------:R-:W-:Y:S02]  /*39d0*/  IABS R56, R16 ;  /* 0x0000001000387213 */ /* 0x000fe40000000000 */
[----:B------:R-:W-:Y:S01]  /*39e0*/  ISETP.GT.U32.AND P0, PT, R0, R53, PT ;  /* 0x000000350000720c */ /* 0x000fe20003f04070 */
[----:B------:R-:W-:Y:S01]  /*39f0*/  IMAD.HI.U32 R6, R4, R57, RZ ;  /* 0x0000003904067227 */ /* 0x000fe200078e00ff */
[----:B------:R-:W-:-:S03]  /*3a00*/  IADD3 R7, -R7, RZ, RZ ;  /* 0x000000ff07077210 */ /* 0x000fc60007ffe1ff */
[----:B------:R-:W-:Y:S02]  /*3a10*/  IMAD.MOV R5, RZ, RZ, -R5 ;  /* 0x000000ffff057224 */ /* 0x000fe400078e0a05 */
[----:B------:R-:W-:-:S04]  /*3a20*/  IMAD.HI.U32 R2, R4, R56, RZ ;  /* 0x0000003804027227 */ /* 0x000fc800078e00ff */
[----:B------:R-:W-:Y:S02]  /*3a30*/  IMAD.MOV R6, RZ, RZ, -R6 ;  /* 0x000000ffff067224 */ /* 0x000fe400078e0a06 */
[C---:B------:R-:W-:Y:S02]  /*3a40*/  IMAD R58, R0.reuse, R5, R58 ;  /* 0x00000005003a7224 */ /* 0x040fe400078e023a */
[C---:B------:R-:W-:Y:S02]  /*3a50*/  IMAD R59, R0.reuse, R7, R59 ;  /* 0x00000007003b7224 */ /* 0x040fe400078e023b */
[----:B------:R-:W-:Y:S02]  /*3a60*/  IMAD.MOV R2, RZ, RZ, -R2 ;  /* 0x000000ffff027224 */ /* 0x000fe400078e0a02 */
[----:B------:R-:W-:Y:S02]  /*3a70*/  IMAD R57, R0, R6, R57 ;  /* 0x0000000600397224 */ /* 0x000fe400078e0239 */
[--C-:B------:R-:W-:Y:S01]  /*3a80*/  @!P1 IMAD.IADD R54, R54, 0x1, -R0.reuse ;  /* 0x0000000136369824 */ /* 0x100fe200078e0a00 */
[C---:B------:R-:W-:Y:S01]  /*3a90*/  ISETP.GT.U32.AND P1, PT, R0.reuse, R58, PT ;  /* 0x0000003a0000720c */ /* 0x040fe20003f24070 */
[----:B------:R-:W-:Y:S01]  /*3aa0*/  @!P2 IMAD.IADD R55, R55, 0x1, -R0 ;  /* 0x000000013737a824 */ /* 0x000fe200078e0a00 */
[C---:B------:R-:W-:Y:S01]  /*3ab0*/  ISETP.GT.U32.AND P2, PT, R0.reuse, R59, PT ;  /* 0x0000003b0000720c */ /* 0x040fe20003f44070 */
[C---:B------:R-:W-:Y:S01]  /*3ac0*/  IMAD R56, R0.reuse, R2, R56 ;  /* 0x0000000200387224 */ /* 0x040fe200078e0238 */
[----:B------:R-:W-:Y:S01]  /*3ad0*/  IABS R7, R9 ;  /* 0x0000000900077213 */ /* 0x000fe20000000000 */
[--C-:B------:R-:W-:Y:S01]  /*3ae0*/  @!P0 IMAD.IADD R53, R53, 0x1, -R0.reuse ;  /* 0x0000000135358824 */ /* 0x100fe200078e0a00 */
[----:B------:R-:W-:Y:S01]  /*3af0*/  ISETP.GT.U32.AND P0, PT, R0, R57, PT ;  /* 0x000000390000720c */ /* 0x000fe20003f04070 */
[----:B------:R-:W-:Y:S01]  /*3b00*/  @!P6 IMAD.IADD R52, R52, 0x1, -R0 ;  /* 0x000000013434e824 */ /* 0x000fe200078e0a00 */
[----:B------:R-:W-:Y:S01]  /*3b10*/  IABS R6, R60 ;  /* 0x0000003c00067213 */ /* 0x000fe20000000000 */
[----:B------:R-:W-:Y:S01]  /*3b20*/  IMAD.HI.U32 R5, R4, R7, RZ ;  /* 0x0000000704057227 */ /* 0x000fe200078e00ff */
[----:B------:R-:W-:-:S02]  /*3b30*/  ISETP.GT.U32.AND P6, PT, R0, R56, PT ;  /* 0x000000380000720c */ /* 0x000fc40003fc4070 */
[----:B------:R-:W-:Y:S01]  /*3b40*/  IABS R8, R10 ;  /* 0x0000000a00087213 */ /* 0x000fe20000000000 */
[----:B------:R-:W-:Y:S02]  /*3b50*/  IMAD.MOV R5, RZ, RZ, -R5 ;  /* 0x000000ffff057224 */ /* 0x000fe400078e0a05 */
[----:B------:R-:W-:-:S04]  /*3b60*/  IMAD.HI.U32 R14, R4, R6, RZ ;  /* 0x00000006040e7227 */ /* 0x000fc800078e00ff */
[--C-:B------:R-:W-:Y:S02]  /*3b70*/  @!P1 IMAD.IADD R58, R58, 0x1, -R0.reuse ;  /* 0x000000013a3a9824 */ /* 0x100fe400078e0a00 */
[----:B------:R-:W-:Y:S02]  /*3b80*/  @!P2 IMAD.IADD R59, R59, 0x1, -R0 ;  /* 0x000000013b3ba824 */ /* 0x000fe400078e0a00 */
[----:B------:R-:W-:Y:S01]  /*3b90*/  IMAD R7, R0, R5, R7 ;  /* 0x0000000500077224 */ /* 0x000fe200078e0207 */
[----:B------:R-:W-:Y:S01]  /*3ba0*/  IABS R5, R61 ;  /* 0x0000003d00057213 */ /* 0x000fe20000000000 */
[----:B------:R-:W-:Y:S01]  /*3bb0*/  IMAD.HI.U32 R2, R4, R8, RZ ;  /* 0x0000000804027227 */ /* 0x000fe200078e00ff */
[----:B------:R-:W-:-:S03]  /*3bc0*/  ISETP.GT.U32.AND P2, PT, R0, R59, PT ;  /* 0x0000003b0000720c */ /* 0x000fc60003f44070 */
[----:B------:R-:W-:Y:S02]  /*3bd0*/  IMAD.MOV R14, RZ, RZ, -R14 ;  /* 0x000000ffff0e7224 */ /* 0x000fe400078e0a0e */
[----:B------:R-:W-:Y:S02]  /*3be0*/  @!P0 IMAD.IADD R57, R57, 0x1, -R0 ;  /* 0x0000000139398824 */ /* 0x000fe400078e0a00 */
[----:B------:R-:W-:Y:S01]  /*3bf0*/  @!P5 IMAD.MOV R52, RZ, RZ, -R52 ;  /* 0x000000ffff34d224 */ /* 0x000fe200078e0a34 */
[C---:B------:R-:W-:Y:S01]  /*3c00*/  ISETP.GT.U32.AND P5, PT, R0.reuse, R58, PT ;  /* 0x0000003a0000720c */ /* 0x040fe20003fa4070 */
[----:B------:R-:W-:Y:S01]  /*3c10*/  IMAD.MOV R2, RZ, RZ, -R2 ;  /* 0x000000ffff027224 */ /* 0x000fe200078e0a02 */
[----:B------:R-:W-:Y:S01]  /*3c20*/  ISETP.GT.U32.AND P1, PT, R0, R57, PT ;  /* 0x000000390000720c */ /* 0x000fe20003f24070 */
[----:B------:R-:W-:Y:S02]  /*3c30*/  @!P6 IMAD.IADD R56, R56, 0x1, -R0 ;  /* 0x000000013838e824 */ /* 0x000fe400078e0a00 */
[----:B------:R-:W-:-:S02]  /*3c40*/  IMAD R6, R0, R14, R6 ;  /* 0x0000000e00067224 */ /* 0x000fc400078e0206 */
[----:B------:R-:W-:Y:S01]  /*3c50*/  IMAD.HI.U32 R14, R4, R5, RZ ;  /* 0x00000005040e7227 */ /* 0x000fe200078e00ff */
[----:B------:R-:W-:Y:S02]  /*3c60*/  ISETP.GE.AND P6, PT, R15, RZ, PT ;  /* 0x000000ff0f00720c */ /* 0x000fe40003fc6270 */
[C---:B------:R-:W-:Y:S01]  /*3c70*/  ISETP.GT.U32.AND P0, PT, R0.reuse, R56, PT ;  /* 0x000000380000720c */ /* 0x040fe20003f04070 */
[----:B------:R-:W-:Y:S01]  /*3c80*/  IMAD R8, R0, R2, R8 ;  /* 0x0000000200087224 */ /* 0x000fe200078e0208 */
[----:B------:R-:W-:Y:S01]  /*3c90*/  IABS R2, R3 ;  /* 0x0000000300027213 */ /* 0x000fe20000000000 */
[----:B------:R-:W-:Y:S01]  /*3ca0*/  IMAD.MOV R14, RZ, RZ, -R14 ;  /* 0x000000ffff0e7224 */ /* 0x000fe200078e0a0e */
[----:B------:R-:W-:Y:S01]  /*3cb0*/  IABS R15, R13 ;  /* 0x0000000d000f7213 */ /* 0x000fe20000000000 */
[----:B------:R-:W-:Y:S02]  /*3cc0*/  @!P5 IMAD.IADD R58, R58, 0x1, -R0 ;  /* 0x000000013a3ad824 */ /* 0x000fe400078e0a00 */
[C---:B------:R-:W-:Y:S01]  /*3cd0*/  IMAD R5, R0.reuse, R14, R5 ;  /* 0x0000000e00057224 */ /* 0x040fe200078e0205 */
[----:B------:R-:W-:Y:S01]  /*3ce0*/  ISETP.GT.U32.AND P5, PT, R0, R6, PT ;  /* 0x000000060000720c */ /* 0x000fe20003fa4070 */
[----:B------:R-:W-:-:S04]  /*3cf0*/  IMAD.HI.U32 R14, R4, R2, RZ ;  /* 0x00000002040e7227 */ /* 0x000fc800078e00ff */
[----:B------:R-:W-:-:S04]  /*3d00*/  IMAD.HI.U32 R4, R4, R15, RZ ;  /* 0x0000000f04047227 */ /* 0x000fc800078e00ff */
[--C-:B------:R-:W-:Y:S01]  /*3d10*/  @!P2 IMAD.IADD R59, R59, 0x1, -R0.reuse ;  /* 0x000000013b3ba824 */ /* 0x100fe200078e0a00 */
[----:B------:R-:W-:Y:S01]  /*3d20*/  ISETP.GE.AND P2, PT, R16, RZ, PT ;  /* 0x000000ff1000720c */ /* 0x000fe20003f46270 */
[----:B------:R-:W-:Y:S01]  /*3d30*/  @!P1 IMAD.IADD R57, R57, 0x1, -R0 ;  /* 0x0000000139399824 */ /* 0x000fe200078e0a00 */
[----:B------:R-:W-:Y:S01]  /*3d40*/  ISETP.GT.U32.AND P1, PT, R0, R7, PT ;  /* 0x000000070000720c */ /* 0x000fe20003f24070 */
[----:B------:R-:W-:Y:S02]  /*3d50*/  IMAD.MOV R16, RZ, RZ, -R14 ;  /* 0x000000ffff107224 */ /* 0x000fe400078e0a0e */
[----:B------:R-:W-:Y:S01]  /*3d60*/  IMAD.MOV R14, RZ, RZ, -R4 ;  /* 0x000000ffff0e7224 */ /* 0x000fe200078e0a04 */
[----:B------:R-:W-:Y:S01]  /*3d70*/  @!P0 IADD3 R56, R56, -R0, RZ ;  /* 0x8000000038388210 */ /* 0x000fe20007ffe0ff */
[C---:B------:R-:W-:Y:S01]  /*3d80*/  IMAD R4, R0.reuse, R16, R2 ;  /* 0x0000001000047224 */ /* 0x040fe200078e0202 */
[C---:B------:R-:W-:Y:S01]  /*3d90*/  ISETP.GT.U32.AND P0, PT, R0.reuse, R8, PT ;  /* 0x000000080000720c */ /* 0x040fe20003f04070 */
[----:B------:R-:W-:-:S02]  /*3da0*/  IMAD R2, R0, R14, R15 ;  /* 0x0000000e00027224 */ /* 0x000fc400078e020f */
[----:B------:R-:W1:Y:S01]  /*3db0*/  S2R R14, SR_TID.X ;  /* 0x00000000000e7919 */ /* 0x000e620000002100 */
[--C-:B------:R-:W-:Y:S01]  /*3dc0*/  @!P5 IMAD.IADD R6, R6, 0x1, -R0.reuse ;  /* 0x000000010606d824 */ /* 0x100fe200078e0a00 */
[----:B------:R-:W-:Y:S02]  /*3dd0*/  ISETP.GT.U32.AND P5, PT, R0, R4, PT ;  /* 0x000000040000720c */ /* 0x000fe40003fa4070 */
[----:B------:R-:W-:Y:S01]  /*3de0*/  @!P1 IMAD.IADD R7, R7, 0x1, -R0 ;  /* 0x0000000107079824 */ /* 0x000fe200078e0a00 */
[----:B------:R-:W-:-:S05]  /*3df0*/  ISETP.GE.AND P1, PT, R17, RZ, PT ;  /* 0x000000ff1100720c */ /* 0x000fca0003f26270 */
[----:B------:R-:W-:Y:S01]  /*3e00*/  @!P0 IMAD.IADD R8, R8, 0x1, -R0 ;  /* 0x0000000108088824 */ /* 0x000fe200078e0a00 */
[C---:B------:R-:W-:Y:S01]  /*3e10*/  ISETP.GT.U32.AND P0, PT, R0.reuse, R5, PT ;  /* 0x000000050000720c */ /* 0x040fe20003f04070 */
[----:B------:R-:W-:Y:S02]  /*3e20*/  @!P3 IMAD.MOV R53, RZ, RZ, -R53 ;  /* 0x000000ffff35b224 */ /* 0x000fe400078e0a35 */
[----:B------:R-:W-:Y:S01]  /*3e30*/  @!P4 IMAD.MOV R54, RZ, RZ, -R54 ;  /* 0x000000ffff36c224 */ /* 0x000fe200078e0a36 */
[----:B------:R-:W-:Y:S01]  /*3e40*/  ISETP.GT.U32.AND P3, PT, R0, R8, PT ;  /* 0x000000080000720c */ /* 0x000fe20003f64070 */
[----:B------:R-:W-:Y:S01]  /*3e50*/  @!P5 IMAD.IADD R4, R4, 0x1, -R0 ;  /* 0x000000010404d824 */ /* 0x000fe200078e0a00 */
[----:B------:R-:W-:Y:S01]  /*3e60*/  ISETP.GT.U32.AND P4, PT, R0, R6, PT ;  /* 0x000000060000720c */ /* 0x000fe20003f84070 */
[----:B------:R-:W-:-:S03]  /*3e70*/  @!P1 IMAD.MOV R57, RZ, RZ, -R57 ;  /* 0x000000ffff399224 */ /* 0x000fc600078e0a39 */
[----:B------:R-:W-:-:S03]  /*3e80*/  ISETP.GT.U32.AND P1, PT, R0, R4, PT ;  /* 0x000000040000720c */ /* 0x000fc60003f24070 */
[----:B------:R-:W-:Y:S01]  /*3e90*/  @!P0 IMAD.IADD R5, R5, 0x1, -R0 ;  /* 0x0000000105058824 */ /* 0x000fe200078e0a00 */
[----:B------:R-:W-:Y:S01]  /*3ea0*/  ISETP.GT.U32.AND P0, PT, R0, R7, PT ;  /* 0x000000070000720c */ /* 0x000fe20003f04070 */
[----:B------:R-:W-:Y:S02]  /*3eb0*/  @!P2 IMAD.MOV R56, RZ, RZ, -R56 ;  /* 0x000000ffff38a224 */ /* 0x000fe400078e0a38 */
[--C-:B------:R-:W-:Y:S01]  /*3ec0*/  @!P3 IMAD.IADD R8, R8, 0x1, -R0.reuse ;  /* 0x000000010808b824 */ /* 0x100fe200078e0a00 */
[----:B------:R-:W-:Y:S02]  /*3ed0*/  ISETP.GT.U32.AND P2, PT, R0, R5, PT ;  /* 0x000000050000720c */ /* 0x000fe40003f44070 */
[----:B------:R-:W-:Y:S02]  /*3ee0*/  @!P4 IADD3 R6, R6, -R0, RZ ;  /* 0x800000000606c210 */ /* 0x000fe40007ffe0ff */
[----:B------:R-:W-:Y:S02]  /*3ef0*/  ISETP.GT.U32.AND P3, PT, R0, R2, PT ;  /* 0x000000020000720c */ /* 0x000fe40003f64070 */
[----:B------:R-:W-:Y:S01]  /*3f00*/  ISETP.GE.AND P4, PT, R9, RZ, PT ;  /* 0x000000ff0900720c */ /* 0x000fe20003f86270 */
[----:B0-----:R-:W-:Y:S01]  /*3f10*/  VIADD R18, R18, 0x7f ;  /* 0x0000007f12127836 */ /* 0x001fe20000000000 */
[----:B-1----:R-:W-:Y:S01]  /*3f20*/  LOP3.LUT R9, R14, 0x7, RZ, 0xc0, !PT ;  /* 0x000000070e097812 */ /* 0x002fe200078ec0ff */
[----:B------:R-:W-:Y:S01]  /*3f30*/  @!P1 IMAD.IADD R4, R4, 0x1, -R0 ;  /* 0x0000000104049824 */ /* 0x000fe200078e0a00 */
[----:B------:R-:W-:Y:S01]  /*3f40*/  ISETP.GE.AND P1, PT, R3, RZ, PT ;  /* 0x000000ff0300720c */ /* 0x000fe20003f26270 */
[----:B------:R-:W-:Y:S01]  /*3f50*/  IMAD.SHL.U32 R16, R14, 0x2, RZ ;  /* 0x000000020e107824 */ /* 0x000fe200078e00ff */
[----:B------:R-:W-:Y:S01]  /*3f60*/  SHF.R.S32.HI R17, RZ, 0x1f, R18 ;  /* 0x0000001fff117819 */ /* 0x000fe20000011412 */
[C---:B------:R-:W-:Y:S01]  /*3f70*/  IMAD R3, R9.reuse, 0x90, RZ ;  /* 0x0000009009037824 */ /* 0x040fe200078e02ff */
[----:B------:R-:W-:Y:S01]  /*3f80*/  ISETP.GE.AND P5, PT, R12, RZ, PT ;  /* 0x000000ff0c00720c */ /* 0x000fe20003fa6270 */
[----:B------:R-:W-:Y:S01]  /*3f90*/  IMAD R15, R9, 0x110, RZ ;  /* 0x00000110090f7824 */ /* 0x000fe200078e02ff */
[----:B------:R-:W-:Y:S01]  /*3fa0*/  LOP3.LUT R12, R14, 0x1f, RZ, 0xc0, !PT ;  /* 0x0000001f0e0c7812 */ /* 0x000fe200078ec0ff */
[--C-:B------:R-:W-:Y:S01]  /*3fb0*/  @!P0 IMAD.IADD R7, R7, 0x1, -R0.reuse ;  /* 0x0000000107078824 */ /* 0x100fe200078e0a00 */
[----:B------:R-:W-:Y:S01]  /*3fc0*/  ISETP.GE.AND P0, PT, R10, RZ, PT ;  /* 0x000000ff0a00720c */ /* 0x000fe20003f06270 */
[----:B------:R-:W-:Y:S01]  /*3fd0*/  IMAD.SHL.U32 R14, R14, 0x40, RZ ;  /* 0x000000400e0e7824 */ /* 0x000fe200078e00ff */
[----:B------:R-:W-:Y:S01]  /*3fe0*/  LEA.HI R17, R17, R18, RZ, 0x7 ;  /* 0x0000001211117211 */ /* 0x000fe200078f38ff */
[----:B------:R-:W-:Y:S01]  /*3ff0*/  @!P2 IMAD.IADD R5, R5, 0x1, -R0 ;  /* 0x000000010505a824 */ /* 0x000fe200078e0a00 */
[----:B------:R-:W-:Y:S01]  /*4000*/  LOP3.LUT R3, R3, 0x10, R16, 0x78, !PT ;  /* 0x0000001003037812 */ /* 0x000fe200078e7810 */
[----:B------:R-:W2:Y:S01]  /*4010*/  LDL.LU R10, [R1+0x1c] ;  /* 0x00001c00010a7983 */ /* 0x000ea20000300800 */
[----:B------:R-:W-:Y:S01]  /*4020*/  ISETP.GE.AND P2, PT, R60, RZ, PT ;  /* 0x000000ff3c00720c */ /* 0x000fe20003f46270 */
[----:B------:R-:W-:Y:S01]  /*4030*/  @!P3 IMAD.IADD R2, R2, 0x1, -R0 ;  /* 0x000000010202b824 */ /* 0x000fe200078e0a00 */
[----:B------:R-:W-:Y:S01]  /*4040*/  LOP3.LUT R15, R15, 0x30, R16, 0x78, !PT ;  /* 0x000000300f0f7812 */ /* 0x000fe200078e7810 */
[----:B------:R-:W3:Y:S01]  /*4050*/  LDL.LU R9, [R1+0xc] ;  /* 0x00000c0001097983 */ /* 0x000ee20000300800 */
[----:B------:R-:W-:-:S02]  /*4060*/  ISETP.GE.AND P3, PT, R61, RZ, PT ;  /* 0x000000ff3d00720c */ /* 0x000fc40003f66270 */
[----:B------:R-:W-:Y:S01]  /*4070*/  LOP3.LUT R3, R3, 0x400, R14, 0xf8, !PT ;  /* 0x0000040003037812 */ /* 0x000fe200078ef80e */
[----:B------:R-:W4:Y:S04]  /*4080*/  LDL.LU R60, [R1+0x8] ;  /* 0x00000800013c7983 */ /* 0x000f280000300800 */
[----:B------:R-:W4:Y:S04]  /*4090*/  LDL.LU R61, [R1+0x4] ;  /* 0x00000400013d7983 */ /* 0x000f280000300800 */
[----:B------:R-:W4:Y:S04]  /*40a0*/  LDL.LU R18, [R1+0x16e4] ;  /* 0x0016e40001127983 */ /* 0x000f280000300800 */
[----:B------:R-:W4:Y:S04]  /*40b0*/  LDL.LU R17, [R1+0x16e0] ;  /* 0x0016e00001117983 */ /* 0x000f280000300800 */
[----:B------:R-:W4:Y:S04]  /*40c0*/  LDL.LU R16, [R1+0x16dc] ;  /* 0x0016dc0001107983 */ /* 0x000f280000300800 */
[----:B------:R-:W4:Y:S04]  /*40d0*/  LDL.LU R15, [R1+0x16d8] ;  /* 0x0016d800010f7983 */ /* 0x000f280000300800 */
[----:B------:R-:W4:Y:S04]  /*40e0*/  LDL.LU R14, [R1+0x16d4] ;  /* 0x0016d400010e7983 */ /* 0x000f280000300800 */
[----:B------:R-:W2:Y:S01]  /*40f0*/  LDL.LU R3, [R1+0x16d0] ;  /* 0x0016d00001037983 */ /* 0x000ea20000300800 */
[----:B------:R-:W-:Y:S01]  /*4100*/  @!P6 IMAD.MOV R55, RZ, RZ, -R55 ;  /* 0x000000ffff37e224 */ /* 0x000fe200078e0a37 */
[----:B------:R-:W-:-:S02]  /*4110*/  ISETP.GE.AND P6, PT, R11, RZ, PT ;  /* 0x000000ff0b00720c */ /* 0x000fc40003fc6270 */
[----:B------:R-:W0:Y:S01]  /*4120*/  LDC R11, c[0x0][0x23c] ;  /* 0x00008f00ff0b7b82 */ /* 0x000e220000000800 */
[----:B------:R-:W-:-:S10]  /*4130*/  @!P5 IMAD.MOV R59, RZ, RZ, -R59 ;  /* 0x000000ffff3bd224 */ /* 0x000fd400078e0a3b */
[----:B------:R-:W-:Y:S01]  /*4140*/  @!P6 IMAD.MOV R58, RZ, RZ, -R58 ;  /* 0x000000ffff3ae224 */ /* 0x000fe200078e0a3a */
[----:B------:R-:W-:Y:S01]  /*4150*/  ISETP.GT.U32.AND P6, PT, R0, R2, PT ;  /* 0x000000020000720c */ /* 0x000fe20003fc4070 */
[----:B0-----:R-:W-:-:S04]  /*4160*/  IMAD R12, R12, R11, RZ ;  /* 0x0000000b0c0c7224 */ /* 0x001fc800078e02ff */
[----:B------:R-:W-:-:S08]  /*4170*/  IMAD R12, R11, 0x20, R12 ;  /* 0x000000200b0c7824 */ /* 0x000fd000078e020c */
[----:B------:R-:W-:Y:S02]  /*4180*/  @!P6 IMAD.IADD R2, R2, 0x1, -R0 ;  /* 0x000000010202e824 */ /* 0x000fe400078e0a00 */
[----:B------:R-:W-:Y:S01]  /*4190*/  IMAD R11, R11, 0x20, R12 ;  /* 0x000000200b0b7824 */ /* 0x000fe200078e020c */
[----:B------:R-:W4:Y:S01]  /*41a0*/  LDL.LU R0, [R1] ;  /* 0x0000000001007983 */ /* 0x000f220000300800 */
[----:B------:R-:W-:-:S03]  /*41b0*/  ISETP.GE.AND P6, PT, R13, RZ, PT ;  /* 0x000000ff0d00720c */ /* 0x000fc60003fc6270 */
[----:B------:R-:W4:Y:S04]  /*41c0*/  LDL.LU R13, [R1+0x16cc] ;  /* 0x0016cc00010d7983 */ /* 0x000f280000300800 */
[----:B------:R-:W4:Y:S04]  /*41d0*/  LDL.LU R12, [R1+0x16c8] ;  /* 0x0016c800010c7983 */ /* 0x000f280000300800 */
[----:B------:R-:W4:Y:S01]  /*41e0*/  LDL.LU R11, [R1+0x16c4] ;  /* 0x0016c400010b7983 */ /* 0x000f220000300800 */
[----:B--2---:R-:W-:Y:S02]  /*41f0*/  ISETP.NE.AND P5, PT, R3, RZ, PT ;  /* 0x000000ff0300720c */ /* 0x004fe40003fa5270 */
[----:B------:R-:W-:-:S04]  /*4200*/  LOP3.LUT R3, RZ, R3, RZ, 0x33, !PT ;  /* 0x00000003ff037212 */ /* 0x000fc800078e33ff */
[C---:B------:R-:W-:Y:S02]  /*4210*/  SEL R10, R3.reuse, R10, !P5 ;  /* 0x0000000a030a7207 */ /* 0x040fe40006800000 */
[C---:B---3--:R-:W-:Y:S02]  /*4220*/  SEL R9, R3.reuse, R9, !P5 ;  /* 0x0000000903097207 */ /* 0x048fe40006800000 */
[C---:B----4-:R-:W-:Y:S01]  /*4230*/  SEL R60, R3.reuse, R60, !P5 ;  /* 0x0000003c033c7207 */ /* 0x050fe20006800000 */
[----:B------:R0:W-:Y:S01]  /*4240*/  STL [R1+0x3c], R10 ;  /* 0x00003c0a01007387 */ /* 0x0001e20000100800 */
[----:B------:R-:W-:-:S03]  /*4250*/  SEL R61, R3, R61, !P5 ;  /* 0x0000003d033d7207 */ /* 0x000fc60006800000 */
[----:B0-----:R-:W2:Y:S04]  /*4260*/  LDL.LU R10, [R1+0x16c0] ;  /* 0x0016c000010a7983 */ /* 0x001ea80000300800 */
[----:B------:R0:W-:Y:S04]  /*4270*/  STL [R1+0x38], R9 ;  /* 0x0000380901007387 */ /* 0x0001e80000100800 */
[----:B0-----:R-:W3:Y:S04]  /*4280*/  LDL.LU R9, [R1+0x16bc] ;  /* 0x0016bc0001097983 */ /* 0x001ee80000300800 */
[----:B------:R0:W-:Y:S04]  /*4290*/  STL [R1+0x34], R60 ;  /* 0x0000343c01007387 */ /* 0x0001e80000100800 */
[----:B0-----:R-:W4:Y:S04]  /*42a0*/  LDL.LU R60, [R1+0x16b8] ;  /* 0x0016b800013c7983 */ /* 0x001f280000300800 */
[----:B------:R0:W-:Y:S04]  /*42b0*/  STL [R1+0x30], R61 ;  /* 0x0000303d01007387 */ /* 0x0001e80000100800 */
[----:B0-----:R-:W4:Y:S01]  /*42c0*/  LDL.LU R61, [R1+0x16b4] ;  /* 0x0016b400013d7983 */ /* 0x001f220000300800 */
[----:B------:R-:W-:-:S05]  /*42d0*/  SEL R0, R3, R0, !P5 ;  /* 0x0000000003007207 */ /* 0x000fca0006800000 */
[----:B------:R3:W-:Y:S01]  /*42e0*/  STL [R1+0x2c], R0 ;  /* 0x00002c0001007387 */ /* 0x0007e20000100800 */
[C---:B--2---:R-:W-:Y:S02]  /*42f0*/  SEL R10, R3.reuse, R10, !P5 ;  /* 0x0000000a030a7207 */ /* 0x044fe40006800000 */
[C---:B---3--:R-:W-:Y:S02]  /*4300*/  SEL R0, R3.reuse, R9, !P5 ;  /* 0x0000000903007207 */ /* 0x048fe40006800000 */
[C---:B------:R-:W-:Y:S02]  /*4310*/  SEL R9, R3.reuse, R11, !P5 ;  /* 0x0000000b03097207 */ /* 0x040fe40006800000 */
[C---:B----4-:R-:W-:Y:S02]  /*4320*/  SEL R60, R3.reuse, R60, !P5 ;  /* 0x0000003c033c7207 */ /* 0x050fe40006800000 */
[----:B------:R-:W-:-:S05]  /*4330*/  SEL R61, R3, R61, !P5 ;  /* 0x0000003d033d7207 */ /* 0x000fca0006800000 */
[----:B------:R-:W-:Y:S04]  /*4340*/  STL [R1+0x28], R61 ;  /* 0x0000283d01007387 */ /* 0x000fe80000100800 */
[----:B------:R-:W-:Y:S04]  /*4350*/  STL [R1+0x24], R60 ;  /* 0x0000243c01007387 */ /* 0x000fe80000100800 */
[----:B------:R0:W-:Y:S04]  /*4360*/  STL [R1+0x20], R0 ;  /* 0x0000200001007387 */ /* 0x0001e80000100800 */
[----:B------:R1:W-:Y:S01]  /*4370*/  STL [R1+0x1c], R10 ;  /* 0x00001c0a01007387 */ /* 0x0003e20000100800 */
[----:B0-----:R-:W-:-:S03]  /*4380*/  SEL R0, R3, R12, !P5 ;  /* 0x0000000c03007207 */ /* 0x001fc60006800000 */
[----:B------:R0:W-:Y:S01]  /*4390*/  STL [R1+0x18], R9 ;  /* 0x0000180901007387 */ /* 0x0001e20000100800 */
[----:B-1----:R-:W-:-:S03]  /*43a0*/  SEL R10, R3, R13, !P5 ;  /* 0x0000000d030a7207 */ /* 0x002fc60006800000 */
[----:B------:R1:W-:Y:S01]  /*43b0*/  STL [R1+0xc], R0 ;  /* 0x00000c0001007387 */ /* 0x0003e20000100800 */
[C---:B------:R-:W-:Y:S02]  /*43c0*/  SEL R61, R3.reuse, R16, !P5 ;  /* 0x00000010033d7207 */ /* 0x040fe40006800000 */
[C---:B0-----:R-:W-:Y:S01]  /*43d0*/  SEL R9, R3.reuse, R14, !P5 ;  /* 0x0000000e03097207 */ /* 0x041fe20006800000 */
[----:B------:R-:W-:Y:S01]  /*43e0*/  STL [R1+0x8], R10 ;  /* 0x0000080a01007387 */ /* 0x000fe20000100800 */
[----:B------:R-:W0:Y:S01]  /*43f0*/  S2R R11, SR_TID.X ;  /* 0x00000000000b7919 */ /* 0x000e220000002100 */
[C---:B-1----:R-:W-:Y:S01]  /*4400*/  SEL R0, R3.reuse, R15, !P5 ;  /* 0x0000000f03007207 */ /* 0x042fe20006800000 */
[----:B------:R-:W1:Y:S01]  /*4410*/  LDC R14, c[0x0][0x23c] ;  /* 0x00008f00ff0e7b82 */ /* 0x000e620000000800 */
[----:B------:R-:W2:Y:S04]  /*4420*/  LDL.LU R60, [R1+0x38] ;  /* 0x00003800013c7983 */ /* 0x000ea80000300800 */
[----:B------:R-:W-:Y:S04]  /*4430*/  STL [R1+0x4], R9 ;  /* 0x0000040901007387 */ /* 0x000fe80000100800 */
[----:B------:R-:W-:Y:S04]  /*4440*/  STL [R1], R0 ;  /* 0x0000000001007387 */ /* 0x000fe80000100800 */
[----:B------:R3:W-:Y:S04]  /*4450*/  STL [R1+0x16a0], R61 ;  /* 0x0016a03d01007387 */ /* 0x0007e80000100800 */
[----:B---3--:R-:W3:Y:S04]  /*4460*/  LDL.LU R61, [R1+0x24] ;  /* 0x00002400013d7983 */ /* 0x008ee80000300800 */
[----:B---3--:R3:W-:Y:S04]  /*4470*/  STL [R1+0x16a4], R61 ;  /* 0x0016a43d01007387 */ /* 0x0087e80000100800 */
[----:B---3--:R-:W3:Y:S04]  /*4480*/  LDL.LU R61, [R1+0x28] ;  /* 0x00002800013d7983 */ /* 0x008ee80000300800 */
[----:B---3--:R3:W-:Y:S04]  /*4490*/  STL [R1+0x16a8], R61 ;  /* 0x0016a83d01007387 */ /* 0x0087e80000100800 */
[----:B---3--:R-:W3:Y:S04]  /*44a0*/  LDL.LU R61, [R1+0x2c] ;  /* 0x00002c00013d7983 */ /* 0x008ee80000300800 */
[----:B---3--:R3:W-:Y:S04]  /*44b0*/  STL [R1+0x16ac], R61 ;  /* 0x0016ac3d01007387 */ /* 0x0087e80000100800 */
[----:B---3--:R-:W3:Y:S01]  /*44c0*/  LDL.LU R61, [R1+0x30] ;  /* 0x00003000013d7983 */ /* 0x008ee20000300800 */
[----:B------:R-:W-:-:S02]  /*44d0*/  SEL R13, R3, R30, !P5 ;  /* 0x0000001e030d7207 */ /* 0x000fc40006800000 */
[----:B------:R-:W4:Y:S01]  /*44e0*/  LDC R30, c[0x0][0x23c] ;  /* 0x00008f00ff1e7b82 */ /* 0x000f220000000800 */
[C---:B------:R-:W-:Y:S02]  /*44f0*/  SEL R9, R3.reuse, R43, !P5 ;  /* 0x0000002b03097207 */ /* 0x040fe40006800000 */
[----:B------:R-:W1:Y:S01]  /*4500*/  S2R R43, SR_TID.X ;  /* 0x00000000002b7919 */ /* 0x000e620000002100 */
[----:B------:R-:W-:Y:S01]  /*4510*/  @!P0 IMAD.MOV R8, RZ, RZ, -R8 ;  /* 0x000000ffff088224 */ /* 0x000fe200078e0a08 */
[----:B------:R-:W-:Y:S01]  /*4520*/  SEL R15, R3, R17, !P5 ;  /* 0x00000011030f7207 */ /* 0x000fe20006800000 */
[----:B------:R-:W-:Y:S01]  /*4530*/  @!P4 IMAD.MOV R7, RZ, RZ, -R7 ;  /* 0x000000ffff07c224 */ /* 0x000fe200078e0a07 */
[----:B0-----:R-:W-:Y:S01]  /*4540*/  LOP3.LUT R17, R11, 0x1f, RZ, 0xc0, !PT ;  /* 0x0000001f0b117812 */ /* 0x001fe200078ec0ff */
[----:B------:R-:W-:Y:S02]  /*4550*/  @!P2 IMAD.MOV R6, RZ, RZ, -R6 ;  /* 0x000000ffff06a224 */ /* 0x000fe400078e0a06 */
[----:B------:R-:W-:-:S02]  /*4560*/  @!P3 IMAD.MOV R5, RZ, RZ, -R5 ;  /* 0x000000ffff05b224 */ /* 0x000fc400078e0a05 */
[----:B------:R-:W-:Y:S02]  /*4570*/  @!P1 IMAD.MOV R4, RZ, RZ, -R4 ;  /* 0x000000ffff049224 */ /* 0x000fe400078e0a04 */
[----:B------:R-:W-:Y:S01]  /*4580*/  @!P6 IMAD.MOV R2, RZ, RZ, -R2 ;  /* 0x000000ffff02e224 */ /* 0x000fe200078e0a02 */
[----:B------:R-:W-:Y:S02]  /*4590*/  SEL R0, R3, R42, !P5 ;  /* 0x0000002a03007207 */ /* 0x000fe40006800000 */
[----:B------:R-:W-:Y:S02]  /*45a0*/  LOP3.LUT R42, R11, 0x1f, RZ, 0xc0, !PT ;  /* 0x0000001f0b2a7812 */ /* 0x000fe400078ec0ff */
[C---:B------:R-:W-:Y:S02]  /*45b0*/  SEL R18, R3.reuse, R18, !P5 ;  /* 0x0000001203127207 */ /* 0x040fe40006800000 */
[C---:B------:R-:W-:Y:S02]  /*45c0*/  SEL R19, R3.reuse, R19, !P5 ;  /* 0x0000001303137207 */ /* 0x040fe40006800000 */
[----:B------:R-:W-:Y:S01]  /*45d0*/  SEL R20, R3, R20, !P5 ;  /* 0x0000001403147207 */ /* 0x000fe20006800000 */
[----:B----4-:R-:W-:Y:S01]  /*45e0*/  IMAD R16, R17, R30, RZ ;  /* 0x0000001e11107224 */ /* 0x010fe200078e02ff */
[----:B------:R-:W-:-:S02]  /*45f0*/  SEL R21, R3, R21, !P5 ;  /* 0x0000001503157207 */ /* 0x000fc40006800000 */
[C---:B------:R-:W-:Y:S02]  /*4600*/  SEL R22, R3.reuse, R22, !P5 ;  /* 0x0000001603167207 */ /* 0x040fe40006800000 */
[C---:B------:R-:W-:Y:S02]  /*4610*/  SEL R23, R3.reuse, R23, !P5 ;  /* 0x0000001703177207 */ /* 0x040fe40006800000 */
[C---:B------:R-:W-:Y:S02]  /*4620*/  SEL R24, R3.reuse, R24, !P5 ;  /* 0x0000001803187207 */ /* 0x040fe40006800000 */
[C---:B------:R-:W-:Y:S02]  /*4630*/  SEL R25, R3.reuse, R25, !P5 ;  /* 0x0000001903197207 */ /* 0x040fe40006800000 */
[C---:B------:R-:W-:Y:S02]  /*4640*/  SEL R26, R3.reuse, R26, !P5 ;  /* 0x0000001a031a7207 */ /* 0x040fe40006800000 */
        /* <DEDUP_REMOVED lines=15> */
[C---:B------:R-:W-:Y:S01]  /*4740*/  SEL R45, R3.reuse, R45, !P5 ;  /* 0x0000002d032d7207 */ /* 0x040fe20006800000 */
[----:B---3--:R0:W-:Y:S04]  /*4750*/  STL [R1+0x16b0], R61 ;  /* 0x0016b03d01007387 */ /* 0x0081e80000100800 */
[----:B0-----:R-:W3:Y:S01]  /*4760*/  LDL.LU R61, [R1+0x34] ;  /* 0x00003400013d7983 */ /* 0x001ee20000300800 */
        /* <DEDUP_REMOVED lines=19> */
[----:B------:R-:W-:Y:S01]  /*48a0*/  SEL R11, R3, R2, !P5 ;  /* 0x00000002030b7207 */ /* 0x000fe20006800000 */
[----:B------:R-:W-:Y:S01]  /*48b0*/  IMAD R3, R17, R30, RZ ;  /* 0x0000001e11037224 */ /* 0x000fe200078e02ff */
[----:B-1----:R-:W-:Y:S01]  /*48c0*/  LOP3.LUT R43, R43, 0x1f, RZ, 0xc0, !PT ;  /* 0x0000001f2b2b7812 */ /* 0x002fe200078ec0ff */
[----:B------:R-:W0:Y:S01]  /*48d0*/  LDC R17, c[0x0][0x23c] ;  /* 0x00008f00ff117b82 */ /* 0x000e220000000800 */
[CC--:B------:R-:W-:Y:S01]  /*48e0*/  IMAD R31, R42.reuse, R14.reuse, RZ ;  /* 0x0000000e2a1f7224 */ /* 0x0c0fe200078e02ff */
[----:B------:R-:W4:Y:S01]  /*48f0*/  LDL.LU R44, [R1+0x3c] ;  /* 0x00003c00012c7983 */ /* 0x000f220000300800 */
[----:B------:R-:W-:Y:S02]  /*4900*/  IMAD R42, R42, R14, RZ ;  /* 0x0000000e2a2a7224 */ /* 0x000fe400078e02ff */
[----:B------:R-:W-:-:S03]  /*4910*/  IMAD R31, R14, 0x20, R31 ;  /* 0x000000200e1f7824 */ /* 0x000fc600078e021f */
[----:B------:R-:W-:Y:S02]  /*4920*/  LEA R2, P0, R42, UR8, 0x1 ;  /* 0x000000082a027c11 */ /* 0x000fe4000f8008ff */
[----:B------:R-:W-:Y:S02]  /*4930*/  LEA R42, P1, R31, UR8, 0x1 ;  /* 0x000000081f2a7c11 */ /* 0x000fe4000f8208ff */
[----:B------:R-:W1:Y:S01]  /*4940*/  S2R R31, SR_TID.X ;  /* 0x00000000001f7919 */ /* 0x000e620000002100 */
[----:B0-----:R-:W-:-:S04]  /*4950*/  IMAD R43, R43, R17, RZ ;  /* 0x000000112b2b7224 */ /* 0x001fc800078e02ff */
[----:B------:R-:W-:Y:S02]  /*4960*/  IMAD R43, R17, 0x20, R43 ;  /* 0x00000020112b7824 */ /* 0x000fe400078e022b */
[----:B------:R-:W0:Y:S01]  /*4970*/  LDC R17, c[0x0][0x23c] ;  /* 0x00008f00ff117b82 */ /* 0x000e220000000800 */
[----:B------:R-:W-:Y:S01]  /*4980*/  IMAD R16, R30, 0x20, R16 ;  /* 0x000000201e107824 */ /* 0x000fe200078e0210 */
[----:B------:R-:W-:-:S04]  /*4990*/  LEA.HI.X.SX32 R3, R3, UR9, 0x1, P0 ;  /* 0x0000000903037c11 */ /* 0x000fc800080f0eff */
[----:B------:R-:W-:Y:S02]  /*49a0*/  LEA R16, R30, R16, 0x5 ;  /* 0x000000101e107211 */ /* 0x000fe400078e28ff */
[----:B-1----:R-:W-:-:S03]  /*49b0*/  LOP3.LUT R31, R31, 0x1f, RZ, 0xc0, !PT ;  /* 0x0000001f1f1f7812 */ /* 0x002fc600078ec0ff */
[----:B------:R-:W-:Y:S01]  /*49c0*/  IMAD R14, R30, 0x20, R16 ;  /* 0x000000201e0e7824 */ /* 0x000fe200078e0210 */
[----:B------:R1:W-:Y:S01]  /*49d0*/  STL [R1+0x166c], R2 ;  /* 0x00166c0201007387 */ /* 0x0003e20000100800 */
[----:B0-----:R-:W-:Y:S01]  /*49e0*/  IMAD R31, R31, R17, RZ ;  /* 0x000000111f1f7224 */ /* 0x001fe200078e02ff */
[----:B------:R-:W-:Y:S02]  /*49f0*/  LEA R30, P2, R16, UR8, 0x1 ;  /* 0x00000008101e7c11 */ /* 0x000fe4000f8408ff */
[----:B-1----:R-:W2:Y:S01]  /*4a00*/  LDL.LU R2, [R1] ;  /* 0x0000000001027983 */ /* 0x002ea20000300800 */
[----:B------:R-:W-:Y:S01]  /*4a10*/  IMAD R31, R17, 0x20, R31 ;  /* 0x00000020111f7824 */ /* 0x000fe200078e021f */
[----:B------:R-:W-:Y:S02]  /*4a20*/  LEA.HI.X.SX32 R43, R43, UR9, 0x1, P1 ;  /* 0x000000092b2b7c11 */ /* 0x000fe400088f0eff */
[----:B------:R0:W-:Y:S01]  /*4a30*/  STL [R1+0x1668], R3 ;  /* 0x0016680301007387 */ /* 0x0001e20000100800 */
[----:B------:R-:W-:Y:S01]  /*4a40*/  IMAD R31, R17, 0x20, R31 ;  /* 0x00000020111f7824 */ /* 0x000fe200078e021f */
[----:B------:R-:W-:-:S04]  /*4a50*/  LEA R16, P3, R14, UR8, 0x1 ;  /* 0x000000080e107c11 */ /* 0x000fc8000f8608ff */
[----:B------:R-:W-:Y:S01]  /*4a60*/  LEA.HI.X.SX32 R31, R31, UR9, 0x1, P2 ;  /* 0x000000091f1f7c11 */ /* 0x000fe200090f0eff */
[----:B0-----:R-:W4:Y:S04]  /*4a70*/  LDL.LU R3, [R1+0x4] ;  /* 0x0000040001037983 */ /* 0x001f280000300800 */
[----:B------:R0:W-:Y:S01]  /*4a80*/  STL [R1+0x1684], R42 ;  /* 0x0016842a01007387 */ /* 0x0001e20000100800 */
[----:B------:R-:W-:Y:S01]  /*4a90*/  LEA.HI.X.SX32 R17, R14, UR9, 0x1, P3 ;  /* 0x000000090e117c11 */ /* 0x000fe200098f0eff */
[----:B---3--:R-:W-:Y:S02]  /*4aa0*/  IMAD R61, R61, UR5, RZ ;  /* 0x000000053d3d7c24 */ /* 0x008fe4000f8e02ff */
[----:B0-----:R-:W3:Y:S01]  /*4ab0*/  LDL.LU R42, [R1+0x8] ;  /* 0x00000800012a7983 */ /* 0x001ee20000300800 */
[----:B------:R-:W-:Y:S01]  /*4ac0*/  IMAD R37, R37, UR5, RZ ;  /* 0x0000000525257c24 */ /* 0x000fe2000f8e02ff */
[----:B------:R-:W-:-:S02]  /*4ad0*/  ULDC.64 UR8, c[0x0][0x210] ;  /* 0x0000840000087ab9 */ /* 0x000fc40000000a00 */
[----:B------:R0:W-:Y:S04]  /*4ae0*/  STL [R1+0x1680], R43 ;  /* 0x0016802b01007387 */ /* 0x0001e80000100800 */
[----:B0-----:R-:W2:Y:S04]  /*4af0*/  LDL.LU R43, [R1+0xc] ;  /* 0x00000c00012b7983 */ /* 0x001ea80000300800 */
[----:B------:R0:W-:Y:S04]  /*4b00*/  STL [R1+0x168c], R30 ;  /* 0x00168c1e01007387 */ /* 0x0001e80000100800 */
[----:B0-----:R-:W4:Y:S04]  /*4b10*/  LDL.LU R30, [R1+0x18] ;  /* 0x00001800011e7983 */ /* 0x001f280000300800 */
[----:B------:R0:W-:Y:S04]  /*4b20*/  STL [R1+0x1688], R31 ;  /* 0x0016881f01007387 */ /* 0x0001e80000100800 */
[----:B0-----:R-:W3:Y:S04]  /*4b30*/  LDL.LU R31, [R1+0x1c] ;  /* 0x00001c00011f7983 */ /* 0x001ee80000300800 */
[----:B------:R-:W2:Y:S04]  /*4b40*/  LDL.LU R14, [R1+0x20] ;  /* 0x00002000010e7983 */ /* 0x000ea80000300800 */
[----:B------:R0:W-:Y:S04]  /*4b50*/  STL [R1+0x94], R61 ;  /* 0x0000943d01007387 */ /* 0x0001e80000100800 */
[----:B0-----:R-:W4:Y:S02]  /*4b60*/  LDL.LU R61, [R1+0x16b0] ;  /* 0x0016b000013d7983 */ /* 0x001f240000300800 */
[----:B----4-:R-:W-:-:S05]  /*4b70*/  IMAD R61, R61, UR5, RZ ;  /* 0x000000053d3d7c24 */ /* 0x010fca000f8e02ff */
[----:B------:R0:W-:Y:S04]  /*4b80*/  STL [R1+0xa8], R61 ;  /* 0x0000a83d01007387 */ /* 0x0001e80000100800 */
[----:B0-----:R-:W4:Y:S02]  /*4b90*/  LDL.LU R61, [R1+0x16ac] ;  /* 0x0016ac00013d7983 */ /* 0x001f240000300800 */
[----:B----4-:R-:W-:-:S05]  /*4ba0*/  IMAD R61, R61, UR5, RZ ;  /* 0x000000053d3d7c24 */ /* 0x010fca000f8e02ff */
[----:B------:R0:W-:Y:S04]  /*4bb0*/  STL [R1+0xc0], R61 ;  /* 0x0000c03d01007387 */ /* 0x0001e80000100800 */
[----:B0-----:R-:W4:Y:S02]  /*4bc0*/  LDL.LU R61, [R1+0x16a8] ;  /* 0x0016a800013d7983 */ /* 0x001f240000300800 */
[----:B----4-:R-:W-:-:S05]  /*4bd0*/  IMAD R61, R61, UR5, RZ ;  /* 0x000000053d3d7c24 */ /* 0x010fca000f8e02ff */
[----:B------:R0:W-:Y:S04]  /*4be0*/  STL [R1+0xd4], R61 ;  /* 0x0000d43d01007387 */ /* 0x0001e80000100800 */
[----:B0-----:R-:W4:Y:S01]  /*4bf0*/  LDL.LU R61, [R1+0x16a4] ;  /* 0x0016a400013d7983 */ /* 0x001f220000300800 */
[----:B--2---:R-:W-:Y:S02]  /*4c00*/  IMAD R14, R14, UR5, RZ ;  /* 0x000000050e0e7c24 */ /* 0x004fe4000f8e02ff */
[----:B---3--:R-:W-:Y:S02]  /*4c10*/  IMAD R31, R31, UR5, RZ ;  /* 0x000000051f1f7c24 */ /* 0x008fe4000f8e02ff */
[----:B----4-:R-:W-:-:S05]  /*4c20*/  IMAD R61, R61, UR5, RZ ;  /* 0x000000053d3d7c24 */ /* 0x010fca000f8e02ff */
[----:B------:R0:W-:Y:S04]  /*4c30*/  STL [R1+0xf0], R61 ;  /* 0x0000f03d01007387 */ /* 0x0001e80000100800 */
[----:B0-----:R-:W2:Y:S04]  /*4c40*/  LDL.LU R61, [R1+0x16a0] ;  /* 0x0016a000013d7983 */ /* 0x001ea80000300800 */
[----:B------:R0:W-:Y:S04]  /*4c50*/  STL [R1+0x10c], R14 ;  /* 0x00010c0e01007387 */ /* 0x0001e80000100800 */
[----:B------:R1:W-:Y:S01]  /*4c60*/  STL [R1+0x11c], R31 ;  /* 0x00011c1f01007387 */ /* 0x0003e20000100800 */
[----:B0-----:R-:W-:-:S02]  /*4c70*/  IMAD R14, R30, UR5, RZ ;  /* 0x000000051e0e7c24 */ /* 0x001fc4000f8e02ff */
[----:B------:R-:W-:Y:S02]  /*4c80*/  IMAD R30, R42, UR5, RZ ;  /* 0x000000052a1e7c24 */ /* 0x000fe4000f8e02ff */
[----:B-1----:R-:W-:Y:S01]  /*4c90*/  IMAD R31, R43, UR5, RZ ;  /* 0x000000052b1f7c24 */ /* 0x002fe2000f8e02ff */
[----:B------:R0:W-:Y:S01]  /*4ca0*/  STL [R1+0x124], R14 ;  /* 0x0001240e01007387 */ /* 0x0001e20000100800 */
[----:B------:R-:W-:-:S03]  /*4cb0*/  IMAD R2, R2, UR5, RZ ;  /* 0x0000000502027c24 */ /* 0x000fc6000f8e02ff */
[----:B------:R-:W-:Y:S01]  /*4cc0*/  STL [R1+0x128], R31 ;  /* 0x0001281f01007387 */ /* 0x000fe20000100800 */
[----:B0-----:R-:W-:-:S03]  /*4cd0*/  IMAD R14, R3, UR5, RZ ;  /* 0x00000005030e7c24 */ /* 0x001fc6000f8e02ff */
[----:B------:R-:W-:Y:S04]  /*4ce0*/  STL [R1+0x120], R30 ;  /* 0x0001201e01007387 */ /* 0x000fe80000100800 */
[----:B------:R0:W-:Y:S04]  /*4cf0*/  STL [R1+0x118], R14 ;  /* 0x0001180e01007387 */ /* 0x0001e80000100800 */
[----:B------:R1:W-:Y:S01]  /*4d00*/  STL [R1+0x114], R2 ;  /* 0x0001140201007387 */ /* 0x0003e20000100800 */
[----:B0-----:R-:W-:Y:S02]  /*4d10*/  IMAD R14, R15, UR5, RZ ;  /* 0x000000050f0e7c24 */ /* 0x001fe4000f8e02ff */
[----:B-1----:R-:W-:-:S02]  /*4d20*/  IMAD R2, R18, UR5, RZ ;  /* 0x0000000512027c24 */ /* 0x002fc4000f8e02ff */
[----:B------:R-:W-:Y:S02]  /*4d30*/  IMAD R15, R27, UR5, RZ ;  /* 0x000000051b0f7c24 */ /* 0x000fe4000f8e02ff */
[----:B------:R-:W-:Y:S02]  /*4d40*/  IMAD R42, R33, UR5, RZ ;  /* 0x00000005212a7c24 */ /* 0x000fe4000f8e02ff */
[----:B------:R-:W-:Y:S02]  /*4d50*/  IMAD R43, R34, UR5, RZ ;  /* 0x00000005222b7c24 */ /* 0x000fe4000f8e02ff */
[----:B------:R-:W-:Y:S02]  /*4d60*/  IMAD R38, R38, UR5, RZ ;  /* 0x0000000526267c24 */ /* 0x000fe4000f8e02ff */
[----:B------:R-:W-:Y:S02]  /*4d70*/  IMAD R39, R39, UR5, RZ ;  /* 0x0000000527277c24 */ /* 0x000fe4000f8e02ff */
[----:B------:R-:W-:-:S02]  /*4d80*/  IMAD R40, R40, UR5, RZ ;  /* 0x0000000528287c24 */ /* 0x000fc4000f8e02ff */
[----:B------:R-:W-:Y:S02]  /*4d90*/  IMAD R34, R0, UR5, RZ ;  /* 0x0000000500227c24 */ /* 0x000fe4000f8e02ff */
[----:B------:R-:W-:Y:S02]  /*4da0*/  IMAD R0, R45, UR5, RZ ;  /* 0x000000052d007c24 */ /* 0x000fe4000f8e02ff */
[----:B------:R-:W-:Y:S02]  /*4db0*/  IMAD R33, R9, UR5, RZ ;  /* 0x0000000509217c24 */ /* 0x000fe4000f8e02ff */
[----:B------:R-:W-:Y:S02]  /*4dc0*/  IMAD R9, R47, UR5, RZ ;  /* 0x000000052f097c24 */ /* 0x000fe4000f8e02ff */
[----:B--2---:R-:W-:-:S05]  /*4dd0*/  IMAD R3, R61, UR5, RZ ;  /* 0x000000053d037c24 */ /* 0x004fca000f8e02ff */
[----:B------:R0:W-:Y:S04]  /*4de0*/  STL [R1+0x110], R3 ;  /* 0x0001100301007387 */ /* 0x0001e80000100800 */
[----:B------:R1:W-:Y:S01]  /*4df0*/  STL [R1+0x108], R14 ;  /* 0x0001080e01007387 */ /* 0x0003e20000100800 */
[----:B0-----:R-:W-:-:S03]  /*4e00*/  IMAD R3, R19, UR5, RZ ;  /* 0x0000000513037c24 */ /* 0x001fc6000f8e02ff */
[----:B------:R0:W-:Y:S01]  /*4e10*/  STL [R1+0x104], R2 ;  /* 0x0001040201007387 */ /* 0x0001e20000100800 */
[----:B-1----:R-:W-:-:S03]  /*4e20*/  IMAD R14, R20, UR5, RZ ;  /* 0x00000005140e7c24 */ /* 0x002fc6000f8e02ff */
[----:B------:R1:W-:Y:S04]  /*4e30*/  STL [R1+0x100], R3 ;  /* 0x0001000301007387 */ /* 0x0003e80000100800 */
[----:B------:R2:W-:Y:S01]  /*4e40*/  STL [R1+0xfc], R14 ;  /* 0x0000fc0e01007387 */ /* 0x0005e20000100800 */
[----:B0-----:R-:W-:Y:S02]  /*4e50*/  IMAD R2, R21, UR5, RZ ;  /* 0x0000000515027c24 */ /* 0x001fe4000f8e02ff */
[----:B-1----:R-:W-:-:S03]  /*4e60*/  IMAD R3, R22, UR5, RZ ;  /* 0x0000000516037c24 */ /* 0x002fc6000f8e02ff */
[----:B------:R0:W-:Y:S01]  /*4e70*/  STL [R1+0xf8], R2 ;  /* 0x0000f80201007387 */ /* 0x0001e20000100800 */
[----:B--2---:R-:W-:-:S03]  /*4e80*/  IMAD R14, R23, UR5, RZ ;  /* 0x00000005170e7c24 */ /* 0x004fc6000f8e02ff */
[----:B------:R1:W-:Y:S04]  /*4e90*/  STL [R1+0xf4], R3 ;  /* 0x0000f40301007387 */ /* 0x0003e80000100800 */
[----:B------:R2:W-:Y:S01]  /*4ea0*/  STL [R1+0xec], R14 ;  /* 0x0000ec0e01007387 */ /* 0x0005e20000100800 */
[----:B0-----:R-:W-:Y:S02]  /*4eb0*/  IMAD R2, R24, UR5, RZ ;  /* 0x0000000518027c24 */ /* 0x001fe4000f8e02ff */
[----:B-1----:R-:W-:-:S03]  /*4ec0*/  IMAD R3, R25, UR5, RZ ;  /* 0x0000000519037c24 */ /* 0x002fc6000f8e02ff */
[----:B------:R-:W-:Y:S01]  /*4ed0*/  STL [R1+0xe8], R2 ;  /* 0x0000e80201007387 */ /* 0x000fe20000100800 */
[----:B--2---:R-:W-:-:S03]  /*4ee0*/  IMAD R14, R28, UR5, RZ ;  /* 0x000000051c0e7c24 */ /* 0x004fc6000f8e02ff */
[----:B------:R0:W-:Y:S01]  /*4ef0*/  STL [R1+0xdc], R15 ;  /* 0x0000dc0f01007387 */ /* 0x0001e20000100800 */
[----:B------:R-:W-:-:S03]  /*4f00*/  IMAD R61, R26, UR5, RZ ;  /* 0x000000051a3d7c24 */ /* 0x000fc6000f8e02ff */
[----:B------:R-:W-:Y:S04]  /*4f10*/  STL [R1+0xe4], R3 ;  /* 0x0000e40301007387 */ /* 0x000fe80000100800 */
[----:B------:R1:W-:Y:S01]  /*4f20*/  STL [R1+0xd8], R14 ;  /* 0x0000d80e01007387 */ /* 0x0003e20000100800 */
[----:B0-----:R-:W-:-:S03]  /*4f30*/  IMAD R15, R29, UR5, RZ ;  /* 0x000000051d0f7c24 */ /* 0x001fc6000f8e02ff */
[----:B------:R-:W-:Y:S01]  /*4f40*/  STL [R1+0xe0], R61 ;  /* 0x0000e03d01007387 */ /* 0x000fe20000100800 */
[----:B-1----:R-:W-:Y:S02]  /*4f50*/  IMAD R14, R13, UR5, RZ ;  /* 0x000000050d0e7c24 */ /* 0x002fe4000f8e02ff */
[----:B------:R-:W-:Y:S02]  /*4f60*/  IMAD R13, R12, UR5, RZ ;  /* 0x000000050c0d7c24 */ /* 0x000fe4000f8e02ff */
[----:B------:R-:W-:Y:S01]  /*4f70*/  IMAD R12, R32, UR5, RZ ;  /* 0x00000005200c7c24 */ /* 0x000fe2000f8e02ff */
[----:B------:R-:W-:Y:S04]  /*4f80*/  STL [R1+0xd0], R15 ;  /* 0x0000d00f01007387 */ /* 0x000fe80000100800 */
[----:B------:R-:W-:Y:S04]  /*4f90*/  STL [R1+0xcc], R14 ;  /* 0x0000cc0e01007387 */ /* 0x000fe80000100800 */
[----:B------:R0:W-:Y:S04]  /*4fa0*/  STL [R1+0xc8], R13 ;  /* 0x0000c80d01007387 */ /* 0x0001e80000100800 */
[----:B------:R1:W-:Y:S01]  /*4fb0*/  STL [R1+0xc4], R12 ;  /* 0x0000c40c01007387 */ /* 0x0003e20000100800 */
[----:B0-----:R-:W-:-:S03]  /*4fc0*/  IMAD R13, R35, UR5, RZ ;  /* 0x00000005230d7c24 */ /* 0x001fc6000f8e02ff */
[----:B------:R-:W-:Y:S01]  /*4fd0*/  STL [R1+0xbc], R42 ;  /* 0x0000bc2a01007387 */ /* 0x000fe20000100800 */
[----:B-1----:R-:W-:-:S03]  /*4fe0*/  IMAD R12, R36, UR5, RZ ;  /* 0x00000005240c7c24 */ /* 0x002fc6000f8e02ff */
[----:B------:R-:W-:Y:S01]  /*4ff0*/  STL [R1+0xb4], R13 ;  /* 0x0000b40d01007387 */ /* 0x000fe20000100800 */
[----:B------:R-:W-:-:S03]  /*5000*/  IMAD R35, R41, UR5, RZ ;  /* 0x0000000529237c24 */ /* 0x000fc6000f8e02ff */
[----:B------:R-:W-:Y:S04]  /*5010*/  STL [R1+0xb0], R12 ;  /* 0x0000b00c01007387 */ /* 0x000fe80000100800 */
[----:B------:R-:W-:Y:S04]  /*5020*/  STL [R1+0xb8], R43 ;  /* 0x0000b82b01007387 */ /* 0x000fe80000100800 */
[----:B------:R-:W-:Y:S04]  /*5030*/  STL [R1+0xac], R37 ;  /* 0x0000ac2501007387 */ /* 0x000fe80000100800 */
[----:B------:R-:W-:Y:S04]  /*5040*/  STL [R1+0xa4], R38 ;  /* 0x0000a42601007387 */ /* 0x000fe80000100800 */
[----:B------:R-:W-:Y:S01]  /*5050*/  STL [R1+0xa0], R39 ;  /* 0x0000a02701007387 */ /* 0x000fe20000100800 */
[----:B------:R-:W-:-:S03]  /*5060*/  IMAD R32, R10, UR5, RZ ;  /* 0x000000050a207c24 */ /* 0x000fc6000f8e02ff */
[----:B------:R-:W-:Y:S04]  /*5070*/  STL [R1+0x9c], R40 ;  /* 0x00009c2801007387 */ /* 0x000fe80000100800 */
[----:B------:R-:W-:Y:S04]  /*5080*/  STL [R1+0x98], R35 ;  /* 0x0000982301007387 */ /* 0x000fe80000100800 */
[----:B------:R-:W-:Y:S04]  /*5090*/  STL [R1+0x90], R34 ;  /* 0x0000902201007387 */ /* 0x000fe80000100800 */
[----:B------:R-:W2:Y:S04]  /*50a0*/  LDL.LU R45, [R1+0xa8] ;  /* 0x0000a800012d7983 */ /* 0x000ea80000300800 */
[----:B------:R0:W-:Y:S04]  /*50b0*/  STL [R1+0x84], R0 ;  /* 0x0000840001007387 */ /* 0x0001e80000100800 */
[----:B------:R-:W-:Y:S01]  /*50c0*/  STL [R1+0x8c], R33 ;  /* 0x00008c2101007387 */ /* 0x000fe20000100800 */
[----:B0-----:R-:W-:-:S03]  /*50d0*/  IMAD R0, R46, UR5, RZ ;  /* 0x000000052e007c24 */ /* 0x001fc6000f8e02ff */
[----:B------:R-:W-:Y:S04]  /*50e0*/  STL [R1+0x88], R32 ;  /* 0x0000882001007387 */ /* 0x000fe80000100800 */
[----:B------:R-:W3:Y:S04]  /*50f0*/  LDL.LU R46, [R1+0xc0] ;  /* 0x0000c000012e7983 */ /* 0x000ee80000300800 */
[----:B------:R0:W-:Y:S04]  /*5100*/  STL [R1+0x80], R0 ;  /* 0x0000800001007387 */ /* 0x0001e80000100800 */
[----:B------:R-:W4:Y:S04]  /*5110*/  LDL.LU R47, [R1+0x94] ;  /* 0x00009400012f7983 */ /* 0x000f280000300800 */
[----:B------:R-:W-:Y:S01]  /*5120*/  STL [R1+0x7c], R9 ;  /* 0x00007c0901007387 */ /* 0x000fe20000100800 */
[----:B0-----:R-:W-:-:S03]  /*5130*/  IMAD R0, R48, UR5, RZ ;  /* 0x0000000530007c24 */ /* 0x001fc6000f8e02ff */
[----:B------:R-:W4:Y:S01]  /*5140*/  LDL.LU R48, [R1+0xd4] ;  /* 0x0000d40001307983 */ /* 0x000f220000300800 */
[----:B------:R-:W-:Y:S02]  /*5150*/  IMAD R30, R49, UR5, RZ ;  /* 0x00000005311e7c24 */ /* 0x000fe4000f8e02ff */
[----:B------:R-:W-:Y:S01]  /*5160*/  IMAD R31, R50, UR5, RZ ;  /* 0x00000005321f7c24 */ /* 0x000fe2000f8e02ff */
[----:B------:R0:W-:Y:S01]  /*5170*/  STL [R1+0x78], R0 ;  /* 0x0000780001007387 */ /* 0x0001e20000100800 */
[----:B------:R-:W-:-:S03]  /*5180*/  IMAD R28, R52, UR5, RZ ;  /* 0x00000005341c7c24 */ /* 0x000fc6000f8e02ff */
[----:B------:R-:W4:Y:S04]  /*5190*/  LDL.LU R50, [R1+0xf0] ;  /* 0x0000f00001327983 */ /* 0x000f280000300800 */
[----:B------:R-:W-:Y:S04]  /*51a0*/  STL [R1+0x74], R30 ;  /* 0x0000741e01007387 */ /* 0x000fe80000100800 */
[----:B------:R-:W-:Y:S04]  /*51b0*/  STL [R1+0x70], R31 ;  /* 0x0000701f01007387 */ /* 0x000fe80000100800 */
[----:B------:R-:W-:Y:S04]  /*51c0*/  STL.64 [R1+0x1690], R30 ;  /* 0x0016901e01007387 */ /* 0x000fe80000100a00 */
[----:B------:R-:W4:Y:S01]  /*51d0*/  LDL.LU R52, [R1+0x10c] ;  /* 0x00010c0001347983 */ /* 0x000f220000300800 */
[----:B------:R-:W-:-:S02]  /*51e0*/  IMAD R29, R51, UR5, RZ ;  /* 0x00000005331d7c24 */ /* 0x000fc4000f8e02ff */
[----:B------:R-:W-:Y:S02]  /*51f0*/  IMAD R27, R53, UR5, RZ ;  /* 0x00000005351b7c24 */ /* 0x000fe4000f8e02ff */
[----:B------:R-:W-:Y:S01]  /*5200*/  IMAD R26, R54, UR5, RZ ;  /* 0x00000005361a7c24 */ /* 0x000fe2000f8e02ff */
[----:B------:R-:W-:Y:S01]  /*5210*/  STL [R1+0x6c], R29 ;  /* 0x00006c1d01007387 */ /* 0x000fe20000100800 */
[----:B------:R-:W-:-:S03]  /*5220*/  IMAD R25, R55, UR5, RZ ;  /* 0x0000000537197c24 */ /* 0x000fc6000f8e02ff */
[----:B------:R-:W-:Y:S01]  /*5230*/  STL [R1+0x68], R28 ;  /* 0x0000681c01007387 */ /* 0x000fe20000100800 */
[----:B------:R-:W-:-:S03]  /*5240*/  IMAD R24, R56, UR5, RZ ;  /* 0x0000000538187c24 */ /* 0x000fc6000f8e02ff */
[----:B------:R-:W-:Y:S01]  /*5250*/  STL.64 [R1+0x1698], R28 ;  /* 0x0016981c01007387 */ /* 0x000fe20000100a00 */
[----:B------:R-:W-:-:S03]  /*5260*/  IMAD R23, R57, UR5, RZ ;  /* 0x0000000539177c24 */ /* 0x000fc6000f8e02ff */
[----:B------:R-:W4:Y:S01]  /*5270*/  LDL.LU R54, [R1+0x11c] ;  /* 0x00011c0001367983 */ /* 0x000f220000300800 */
[----:B------:R-:W-:-:S03]  /*5280*/  IMAD R22, R58, UR5, RZ ;  /* 0x000000053a167c24 */ /* 0x000fc6000f8e02ff */
[----:B------:R-:W-:Y:S01]  /*5290*/  STL [R1+0x64], R27 ;  /* 0x0000641b01007387 */ /* 0x000fe20000100800 */
[----:B------:R-:W-:-:S03]  /*52a0*/  IMAD R21, R59, UR5, RZ ;  /* 0x000000053b157c24 */ /* 0x000fc6000f8e02ff */
[----:B------:R-:W-:Y:S01]  /*52b0*/  STL [R1+0x60], R26 ;  /* 0x0000601a01007387 */ /* 0x000fe20000100800 */
[----:B------:R-:W-:-:S03]  /*52c0*/  IMAD R20, R8, UR5, RZ ;  /* 0x0000000508147c24 */ /* 0x000fc6000f8e02ff */
[----:B------:R-:W4:Y:S01]  /*52d0*/  LDL.LU R56, [R1+0x124] ;  /* 0x0001240001387983 */ /* 0x000f220000300800 */
[----:B------:R-:W-:-:S03]  /*52e0*/  IMAD R5, R5, UR5, RZ ;  /* 0x0000000505057c24 */ /* 0x000fc6000f8e02ff */
[----:B------:R-:W-:Y:S01]  /*52f0*/  STL [R1+0x5c], R25 ;  /* 0x00005c1901007387 */ /* 0x000fe20000100800 */
[----:B------:R-:W-:-:S03]  /*5300*/  IMAD R19, R7, UR5, RZ ;  /* 0x0000000507137c24 */ /* 0x000fc6000f8e02ff */
[----:B------:R-:W-:Y:S01]  /*5310*/  STL [R1+0x58], R24 ;  /* 0x0000581801007387 */ /* 0x000fe20000100800 */
[----:B------:R-:W-:-:S03]  /*5320*/  IMAD R44, R44, UR5, RZ ;  /* 0x000000052c2c7c24 */ /* 0x000fc6000f8e02ff */
[----:B------:R-:W-:Y:S01]  /*5330*/  STL [R1+0x54], R23 ;  /* 0x0000541701007387 */ /* 0x000fe20000100800 */
[----:B0-----:R-:W-:-:S03]  /*5340*/  IMAD R0, R4, UR5, RZ ;  /* 0x0000000504007c24 */ /* 0x001fc6000f8e02ff */
[----:B------:R-:W-:Y:S01]  /*5350*/  STL [R1+0x50], R22 ;  /* 0x0000501601007387 */ /* 0x000fe20000100800 */
[----:B------:R-:W-:-:S03]  /*5360*/  IMAD R18, R6, UR5, RZ ;  /* 0x0000000506127c24 */ /* 0x000fc6000f8e02ff */
[----:B------:R-:W-:Y:S04]  /*5370*/  STL [R1+0x4c], R21 ;  /* 0x00004c1501007387 */ /* 0x000fe80000100800 */
[----:B------:R-:W-:Y:S01]  /*5380*/  STL [R1+0x48], R20 ;  /* 0x0000481401007387 */ /* 0x000fe20000100800 */
[----:B------:R-:W-:-:S03]  /*5390*/  IMAD R60, R60, UR5, RZ ;  /* 0x000000053c3c7c24 */ /* 0x000fc6000f8e02ff */
[----:B------:R0:W-:Y:S04]  /*53a0*/  STL [R1+0x3c], R5 ;  /* 0x00003c0501007387 */ /* 0x0001e80000100800 */
[----:B------:R-:W-:Y:S04]  /*53b0*/  STL [R1+0x44], R19 ;  /* 0x0000441301007387 */ /* 0x000fe80000100800 */
[----:B------:R-:W4:Y:S01]  /*53c0*/  LDL R57, [R1+0x100] ;  /* 0x0001000001397983 */ /* 0x000f220000100800 */
[----:B0-----:R-:W-:-:S03]  /*53d0*/  IMAD.WIDE R4, R44, 0x2, R16 ;  /* 0x000000022c047825 */ /* 0x001fc600078e0210 */
[----:B------:R-:W-:Y:S04]  /*53e0*/  STL [R1+0x38], R0 ;  /* 0x0000380001007387 */ /* 0x000fe80000100800 */
[----:B------:R-:W-:Y:S04]  /*53f0*/  STL [R1+0x40], R18 ;  /* 0x0000401201007387 */ /* 0x000fe80000100800 */
[----:B------:R-:W4:Y:S04]  /*5400*/  LDL R55, [R1+0xfc] ;  /* 0x0000fc0001377983 */ /* 0x000f280000100800 */
[----:B------:R-:W4:Y:S04]  /*5410*/  LDL R53, [R1+0xf8] ;  /* 0x0000f80001357983 */ /* 0x000f280000100800 */
[----:B------:R-:W4:Y:S04]  /*5420*/  LDL R51, [R1+0xf4] ;  /* 0x0000f40001337983 */ /* 0x000f280000100800 */
[----:B------:R-:W4:Y:S04]  /*5430*/  LDL R49, [R1+0xec] ;  /* 0x0000ec0001317983 */ /* 0x000f280000100800 */
[----:B------:R-:W4:Y:S04]  /*5440*/  LDL R28, [R1+0x120] ;  /* 0x00012000011c7983 */ /* 0x000f280000100800 */
[----:B------:R-:W4:Y:S04]  /*5450*/  LDL R29, [R1+0x118] ;  /* 0x00011800011d7983 */ /* 0x000f280000100800 */
[----:B------:R0:W-:Y:S04]  /*5460*/  STL.64 [R1+0x30], R4 ;  /* 0x0000300401007387 */ /* 0x0001e80000100a00 */
[----:B------:R-:W4:Y:S04]  /*5470*/  LDL R30, [R1+0x114] ;  /* 0x00011400011e7983 */ /* 0x000f280000100800 */
[----:B------:R-:W4:Y:S01]  /*5480*/  LDL R31, [R1+0x110] ;  /* 0x00011000011f7983 */ /* 0x000f220000100800 */
[----:B0-----:R-:W-:-:S03]  /*5490*/  IMAD.WIDE R4, R60, 0x2, R16 ;  /* 0x000000023c047825 */ /* 0x001fc600078e0210 */
[----:B------:R-:W4:Y:S04]  /*54a0*/  LDL R41, [R1+0xc8] ;  /* 0x0000c80001297983 */ /* 0x000f280000100800 */
[----:B------:R-:W4:Y:S04]  /*54b0*/  LDL R36, [R1+0xc4] ;  /* 0x0000c40001247983 */ /* 0x000f280000100800 */
[----:B------:R2:W-:Y:S02]  /*54c0*/  STL.64 [R1+0x10], R4 ;  /* 0x0000100401007387 */ /* 0x0005e40000100a00 */
[----:B--2---:R-:W-:-:S04]  /*54d0*/  IMAD.WIDE R4, R45, 0x2, R16 ;  /* 0x000000022d047825 */ /* 0x004fc800078e0210 */
[----:B---3--:R-:W-:-:S04]  /*54e0*/  IMAD.WIDE R6, R46, 0x2, R16 ;  /* 0x000000022e067825 */ /* 0x008fc800078e0210 */
[----:B----4-:R-:W-:-:S05]  /*54f0*/  IMAD.WIDE R58, R47, 0x2, R16 ;  /* 0x000000022f3a7825 */ /* 0x010fca00078e0210 */
[----:B------:R0:W-:Y:S04]  /*5500*/  STL.64 [R1+0x1570], R58 ;  /* 0x0015703a01007387 */ /* 0x0001e80000100a00 */
[----:B0-----:R-:W2:Y:S04]  /*5510*/  LDL R59, [R1+0x128] ;  /* 0x00012800013b7983 */ /* 0x001ea80000100800 */
[----:B------:R0:W-:Y:S04]  /*5520*/  STL.64 [R1+0x1568], R4 ;  /* 0x0015680401007387 */ /* 0x0001e80000100a00 */
[----:B0-----:R-:W3:Y:S04]  /*5530*/  LDL R4, [R1+0xd0] ;  /* 0x0000d00001047983 */ /* 0x001ee80000100800 */
[----:B------:R-:W4:Y:S04]  /*5540*/  LDL R5, [R1+0xcc] ;  /* 0x0000cc0001057983 */ /* 0x000f280000100800 */
[----:B------:R0:W-:Y:S04]  /*5550*/  STL.64 [R1+0x1578], R6 ;  /* 0x0015780601007387 */ /* 0x0001e80000100a00 */
[----:B0-----:R-:W3:Y:S04]  /*5560*/  LDL R6, [R1+0x108] ;  /* 0x0001080001067983 */ /* 0x001ee80000100800 */
[----:B------:R-:W4:Y:S01]  /*5570*/  LDL R7, [R1+0x104] ;  /* 0x0001040001077983 */ /* 0x000f220000100800 */
[----:B------:R-:W-:-:S05]  /*5580*/  IMAD.WIDE R8, R48, 0x2, R16 ;  /* 0x0000000230087825 */ /* 0x000fca00078e0210 */
[----:B------:R0:W-:Y:S04]  /*5590*/  STL.64 [R1+0x1580], R8 ;  /* 0x0015800801007387 */ /* 0x0001e80000100a00 */
[----:B0-----:R-:W4:Y:S04]  /*55a0*/  LDL R8, [R1+0xdc] ;  /* 0x0000dc0001087983 */ /* 0x001f280000100800 */
[----:B------:R-:W4:Y:S01]  /*55b0*/  LDL R9, [R1+0xd8] ;  /* 0x0000d80001097983 */ /* 0x000f220000100800 */
[----:B------:R-:W-:Y:S01]  /*55c0*/  IMAD R0, R11, UR5, RZ ;  /* 0x000000050b007c24 */ /* 0x000fe2000f8e02ff */
[----:B------:R-:W-:Y:S01]  /*55d0*/  ULDC UR5, c[0x0][0x234] ;  /* 0x00008d0000057ab9 */ /* 0x000fe20000000800 */
[----:B------:R-:W-:-:S04]  /*55e0*/  IMAD.WIDE R10, R50, 0x2, R16 ;  /* 0x00000002320a7825 */ /* 0x000fc800078e0210 */
[--C-:B------:R-:W-:Y:S01]  /*55f0*/  IMAD.WIDE R12, R52, 0x2, R16.reuse ;  /* 0x00000002340c7825 */ /* 0x100fe200078e0210 */
[----:B------:R-:W-:Y:S04]  /*5600*/  STL.64 [R1+0x1588], R10 ;  /* 0x0015880a01007387 */ /* 0x000fe80000100a00 */
[----:B------:R0:W-:Y:S04]  /*5610*/  STL.64 [R1+0x1590], R12 ;  /* 0x0015900c01007387 */ /* 0x0001e80000100a00 */
[----:B0-----:R-:W4:Y:S04]  /*5620*/  LDL.LU R12, [R1+0xb4] ;  /* 0x0000b400010c7983 */ /* 0x001f280000300800 */
[----:B------:R-:W4:Y:S01]  /*5630*/  LDL.LU R13, [R1+0xb0] ;  /* 0x0000b000010d7983 */ /* 0x000f220000300800 */
[----:B------:R-:W-:-:S05]  /*5640*/  IMAD.WIDE R14, R54, 0x2, R16 ;  /* 0x00000002360e7825 */ /* 0x000fca00078e0210 */
[----:B------:R0:W-:Y:S02]  /*5650*/  STL.64 [R1+0x1598], R14 ;  /* 0x0015980e01007387 */ /* 0x0001e40000100a00 */
[----:B0-----:R-:W-:-:S05]  /*5660*/  IMAD.WIDE R14, R56, 0x2, R16 ;  /* 0x00000002380e7825 */ /* 0x001fca00078e0210 */
[----:B------:R0:W-:Y:S02]  /*5670*/  STL.64 [R1+0x138], R14 ;  /* 0x0001380e01007387 */ /* 0x0001e40000100a00 */
[----:B0-----:R-:W-:-:S04]  /*5680*/  IMAD.WIDE R14, R28, 0x2, R16 ;  /* 0x000000021c0e7825 */ /* 0x001fc800078e0210 */
[----:B------:R-:W-:-:S04]  /*5690*/  IMAD.WIDE R28, R29, 0x2, R16 ;  /* 0x000000021d1c7825 */ /* 0x000fc800078e0210 */
[----:B--2---:R-:W-:-:S05]  /*56a0*/  IMAD.WIDE R10, R59, 0x2, R16 ;  /* 0x000000023b0a7825 */ /* 0x004fca00078e0210 */
[----:B------:R0:W-:Y:S04]  /*56b0*/  STL.64 [R1+0x150], R10 ;  /* 0x0001500a01007387 */ /* 0x0001e80000100a00 */
[----:B------:R1:W-:Y:S04]  /*56c0*/  STL.64 [R1+0x168], R14 ;  /* 0x0001680e01007387 */ /* 0x0003e80000100a00 */
[----:B------:R3:W-:Y:S01]  /*56d0*/  STL.64 [R1+0x188], R28 ;  /* 0x0001881c01007387 */ /* 0x0007e20000100a00 */
[----:B0-----:R-:W-:-:S04]  /*56e0*/  IMAD.WIDE R10, R30, 0x2, R16 ;  /* 0x000000021e0a7825 */ /* 0x001fc800078e0210 */
[--C-:B-1----:R-:W-:Y:S01]  /*56f0*/  IMAD.WIDE R14, R31, 0x2, R16.reuse ;  /* 0x000000021f0e7825 */ /* 0x102fe200078e0210 */
[----:B------:R4:W-:Y:S04]  /*5700*/  STL.64 [R1+0x1a0], R10 ;  /* 0x0001a00a01007387 */ /* 0x0009e80000100a00 */
[----:B------:R0:W-:Y:S01]  /*5710*/  STL.64 [R1+0x1b8], R14 ;  /* 0x0001b80e01007387 */ /* 0x0001e20000100a00 */
[----:B---3--:R-:W-:-:S05]  /*5720*/  IMAD.WIDE R28, R6, 0x2, R16 ;  /* 0x00000002061c7825 */ /* 0x008fca00078e0210 */
[----:B------:R1:W-:Y:S04]  /*5730*/  STL.64 [R1+0x1d8], R28 ;  /* 0x0001d81c01007387 */ /* 0x0003e80000100a00 */
[----:B------:R-:W2:Y:S01]  /*5740*/  LDL R31, [R1+0x84] ;  /* 0x00008400011f7983 */ /* 0x000ea20000100800 */
[----:B----4-:R-:W-:-:S04]  /*5750*/  IMAD.WIDE R10, R7, 0x2, R16 ;  /* 0x00000002070a7825 */ /* 0x010fc800078e0210 */
[--C-:B0-----:R-:W-:Y:S01]  /*5760*/  IMAD.WIDE R14, R57, 0x2, R16.reuse ;  /* 0x00000002390e7825 */ /* 0x101fe200078e0210 */
[----:B------:R0:W-:Y:S03]  /*5770*/  STL.64 [R1+0x1f8], R10 ;  /* 0x0001f80a01007387 */ /* 0x0001e60000100a00 */
[--C-:B-1----:R-:W-:Y:S01]  /*5780*/  IMAD.WIDE R28, R53, 0x2, R16.reuse ;  /* 0x00000002351c7825 */ /* 0x102fe200078e0210 */
[----:B0-----:R-:W3:Y:S04]  /*5790*/  LDL R11, [R1+0x80] ;  /* 0x00008000010b7983 */ /* 0x001ee80000100800 */
[----:B------:R0:W-:Y:S04]  /*57a0*/  STL.64 [R1+0x210], R14 ;  /* 0x0002100e01007387 */ /* 0x0001e80000100a00 */
[----:B------:R-:W4:Y:S04]  /*57b0*/  LDL R58, [R1+0x7c] ;  /* 0x00007c00013a7983 */ /* 0x000f280000100800 */
[----:B------:R-:W4:Y:S01]  /*57c0*/  LDL R59, [R1+0x78] ;  /* 0x00007800013b7983 */ /* 0x000f220000100800 */
[----:B0-----:R-:W-:-:S05]  /*57d0*/  IMAD.WIDE R14, R55, 0x2, R16 ;  /* 0x00000002370e7825 */ /* 0x001fca00078e0210 */
[----:B------:R0:W-:Y:S04]  /*57e0*/  STL.64 [R1+0x228], R14 ;  /* 0x0002280e01007387 */ /* 0x0001e80000100a00 */
[----:B------:R1:W-:Y:S01]  /*57f0*/  STL.64 [R1+0x248], R28 ;  /* 0x0002481c01007387 */ /* 0x0003e20000100a00 */
[----:B0-----:R-:W-:-:S04]  /*5800*/  IMAD.WIDE R14, R51, 0x2, R16 ;  /* 0x00000002330e7825 */ /* 0x001fc800078e0210 */
[--C-:B-1----:R-:W-:Y:S01]  /*5810*/  IMAD.WIDE R28, R49, 0x2, R16.reuse ;  /* 0x00000002311c7825 */ /* 0x102fe200078e0210 */
        /* <DEDUP_REMOVED lines=21> */
[----:B0-----:R-:W4:Y:S04]  /*5970*/  LDL.LU R14, [R1+0x3c] ;  /* 0x00003c00010e7983 */ /* 0x001f280000300800 */
[----:B------:R-:W4:Y:S04]  /*5980*/  LDL.LU R15, [R1+0x38] ;  /* 0x00003800010f7983 */ /* 0x000f280000300800 */
[----:B------:R0:W-:Y:S02]  /*5990*/  STL.64 [R1+0x398], R28 ;  /* 0x0003981c01007387 */ /* 0x0001e40000100a00 */
[----:B0-----:R-:W-:-:S05]  /*59a0*/  IMAD.WIDE R28, R43, 0x2, R16 ;  /* 0x000000022b1c7825 */ /* 0x001fca00078e0210 */
        /* <DEDUP_REMOVED lines=16> */
[----:B------:R0:W-:Y:S01]  /*5ab0*/  STL.64 [R1+0x498], R28 ;  /* 0x0004981c01007387 */ /* 0x0001e20000100a00 */
[----:B--2---:R-:W-:-:S04]  /*5ac0*/  IMAD.WIDE R30, R31, 0x2, R16 ;  /* 0x000000021f1e7825 */ /* 0x004fc800078e0210 */
[----:B0-----:R-:W-:-:S05]  /*5ad0*/  IMAD.WIDE R28, R33, 0x2, R16 ;  /* 0x00000002211c7825 */ /* 0x001fca00078e0210 */
[----:B------:R0:W-:Y:S02]  /*5ae0*/  STL.64 [R1+0x4b0], R28 ;  /* 0x0004b01c01007387 */ /* 0x0001e40000100a00 */
[----:B0-----:R-:W-:-:S05]  /*5af0*/  IMAD.WIDE R28, R32, 0x2, R16 ;  /* 0x00000002201c7825 */ /* 0x001fca00078e0210 */
[----:B------:R0:W-:Y:S04]  /*5b00*/  STL.64 [R1+0x4d0], R28 ;  /* 0x0004d01c01007387 */ /* 0x0001e80000100a00 */
[----:B0-----:R-:W2:Y:S04]  /*5b10*/  LDL.LU.64 R28, [R1+0x1698] ;  /* 0x00169800011c7983 */ /* 0x001ea80000300a00 */
[----:B------:R0:W-:Y:S04]  /*5b20*/  STL.64 [R1+0x4f0], R30 ;  /* 0x0004f01e01007387 */ /* 0x0001e80000100a00 */
[----:B0-----:R-:W2:Y:S01]  /*5b30*/  LDL.LU.64 R30, [R1+0x1690] ;  /* 0x00169000011e7983 */ /* 0x001ea20000300a00 */
[----:B---3--:R-:W-:-:S05]  /*5b40*/  IMAD.WIDE R10, R11, 0x2, R16 ;  /* 0x000000020b0a7825 */ /* 0x008fca00078e0210 */
[----:B------:R4:W-:Y:S02]  /*5b50*/  STL.64 [R1+0x510], R10 ;  /* 0x0005100a01007387 */ /* 0x0009e40000100a00 */
[----:B----4-:R-:W-:-:S04]  /*5b60*/  IMAD.WIDE R10, R58, 0x2, R16 ;  /* 0x000000023a0a7825 */ /* 0x010fc800078e0210 */
[--C-:B------:R-:W-:Y:S01]  /*5b70*/  IMAD.WIDE R58, R59, 0x2, R16.reuse ;  /* 0x000000023b3a7825 */ /* 0x100fe200078e0210 */
[----:B------:R2:W-:Y:S03]  /*5b80*/  STL.64 [R1+0x530], R10 ;  /* 0x0005300a01007387 */ /* 0x0005e60000100a00 */
[--C-:B--2---:R-:W-:Y:S02]  /*5b90*/  IMAD.WIDE R10, R30, 0x2, R16.reuse ;  /* 0x000000021e0a7825 */ /* 0x104fe400078e0210 */
[----:B------:R-:W2:Y:S04]  /*5ba0*/  LDL.LU R30, [R1+0x168c] ;  /* 0x00168c00011e7983 */ /* 0x000ea80000300800 */
[----:B------:R0:W-:Y:S02]  /*5bb0*/  STL.64 [R1+0x548], R58 ;  /* 0x0005483a01007387 */ /* 0x0001e40000100a00 */
[----:B0-----:R-:W-:-:S02]  /*5bc0*/  IMAD.WIDE R58, R31, 0x2, R16 ;  /* 0x000000021f3a7825 */ /* 0x001fc400078e0210 */
[----:B------:R-:W2:Y:S04]  /*5bd0*/  LDL.LU R31, [R1+0x1688] ;  /* 0x00168800011f7983 */ /* 0x000ea80000300800 */
[----:B------:R0:W-:Y:S04]  /*5be0*/  STL.64 [R1+0xa08], R10 ;  /* 0x000a080a01007387 */ /* 0x0001e80000100a00 */
[----:B------:R1:W-:Y:S01]  /*5bf0*/  STL.64 [R1+0xa28], R58 ;  /* 0x000a283a01007387 */ /* 0x0003e20000100a00 */
[----:B0-----:R-:W-:-:S04]  /*5c00*/  IMAD.WIDE R10, R29, 0x2, R16 ;  /* 0x000000021d0a7825 */ /* 0x001fc800078e0210 */
[--C-:B-1----:R-:W-:Y:S01]  /*5c10*/  IMAD.WIDE R58, R28, 0x2, R16.reuse ;  /* 0x000000021c3a7825 */ /* 0x102fe200078e0210 */
[----:B------:R0:W-:Y:S03]  /*5c20*/  STL.64 [R1+0xa48], R10 ;  /* 0x000a480a01007387 */ /* 0x0001e60000100a00 */
[--C-:B------:R-:W-:Y:S01]  /*5c30*/  IMAD.WIDE R28, R27, 0x2, R16.reuse ;  /* 0x000000021b1c7825 */ /* 0x100fe200078e0210 */
[----:B------:R-:W-:Y:S04]  /*5c40*/  STL.64 [R1+0xa68], R58 ;  /* 0x000a683a01007387 */ /* 0x000fe80000100a00 */
[----:B------:R-:W-:Y:S01]  /*5c50*/  STL.64 [R1+0xa88], R28 ;  /* 0x000a881c01007387 */ /* 0x000fe20000100a00 */
[----:B0-----:R-:W-:-:S04]  /*5c60*/  IMAD.WIDE R10, R26, 0x2, R16 ;  /* 0x000000021a0a7825 */ /* 0x001fc800078e0210 */
[--C-:B------:R-:W-:Y:S01]  /*5c70*/  IMAD.WIDE R26, R25, 0x2, R16.reuse ;  /* 0x00000002191a7825 */ /* 0x100fe200078e0210 */
[----:B------:R0:W-:Y:S03]  /*5c80*/  STL.64 [R1+0xaa8], R10 ;  /* 0x000aa80a01007387 */ /* 0x0001e60000100a00 */
[--C-:B------:R-:W-:Y:S01]  /*5c90*/  IMAD.WIDE R24, R24, 0x2, R16.reuse ;  /* 0x0000000218187825 */ /* 0x100fe200078e0210 */
[----:B------:R-:W-:Y:S04]  /*5ca0*/  STL.64 [R1+0xac8], R26 ;  /* 0x000ac81a01007387 */ /* 0x000fe80000100a00 */
[----:B------:R1:W-:Y:S01]  /*5cb0*/  STL.64 [R1+0xae8], R24 ;  /* 0x000ae81801007387 */ /* 0x0003e20000100a00 */
[----:B0-----:R-:W-:-:S04]  /*5cc0*/  IMAD.WIDE R10, R23, 0x2, R16 ;  /* 0x00000002170a7825 */ /* 0x001fc800078e0210 */
[--C-:B------:R-:W-:Y:S01]  /*5cd0*/  IMAD.WIDE R22, R22, 0x2, R16.reuse ;  /* 0x0000000216167825 */ /* 0x100fe200078e0210 */
[----:B------:R0:W-:Y:S03]  /*5ce0*/  STL.64 [R1+0xb08], R10 ;  /* 0x000b080a01007387 */ /* 0x0001e60000100a00 */
[--C-:B-1----:R-:W-:Y:S01]  /*5cf0*/  IMAD.WIDE R24, R21, 0x2, R16.reuse ;  /* 0x0000000215187825 */ /* 0x102fe200078e0210 */
[----:B------:R1:W-:Y:S04]  /*5d00*/  STL.64 [R1+0xb28], R22 ;  /* 0x000b281601007387 */ /* 0x0003e80000100a00 */
[----:B------:R-:W-:Y:S01]  /*5d10*/  STL.64 [R1+0xb48], R24 ;  /* 0x000b481801007387 */ /* 0x000fe20000100a00 */
[----:B0-----:R-:W-:-:S04]  /*5d20*/  IMAD.WIDE R10, R20, 0x2, R16 ;  /* 0x00000002140a7825 */ /* 0x001fc800078e0210 */
[--C-:B-1----:R-:W-:Y:S01]  /*5d30*/  IMAD.WIDE R22, R19, 0x2, R16.reuse ;  /* 0x0000000213167825 */ /* 0x102fe200078e0210 */
[----:B------:R0:W-:Y:S03]  /*5d40*/  STL.64 [R1+0xb68], R10 ;  /* 0x000b680a01007387 */ /* 0x0001e60000100a00 */
[--C-:B------:R-:W-:Y:S01]  /*5d50*/  IMAD.WIDE R20, R18, 0x2, R16.reuse ;  /* 0x0000000212147825 */ /* 0x100fe200078e0210 */
[----:B------:R-:W-:Y:S03]  /*5d60*/  STL.64 [R1+0xb88], R22 ;  /* 0x000b881601007387 */ /* 0x000fe60000100a00 */
[--C-:B------:R-:W-:Y:S01]  /*5d70*/  IMAD.WIDE R18, R15, 0x2, R16.reuse ;  /* 0x000000020f127825 */ /* 0x100fe200078e0210 */
[----:B------:R-:W-:Y:S03]  /*5d80*/  STL.64 [R1+0xba8], R20 ;  /* 0x000ba81401007387 */ /* 0x000fe60000100a00 */
[----:B0-----:R-:W-:-:S05]  /*5d90*/  IMAD.WIDE R10, R14, 0x2, R16 ;  /* 0x000000020e0a7825 */ /* 0x001fca00078e0210 */
[----:B------:R2:W-:Y:S01]  /*5da0*/  STL.64 [R1+0xbc8], R10 ;  /* 0x000bc80a01007387 */ /* 0x0005e20000100a00 */
[----:B------:R-:W-:-:S03]  /*5db0*/  IMAD.WIDE R16, R0, 0x2, R16 ;  /* 0x0000000200107825 */ /* 0x000fc600078e0210 */
[----:B------:R-:W-:Y:S01]  /*5dc0*/  STL.64 [R1+0xbe8], R18 ;  /* 0x000be81201007387 */ /* 0x000fe20000100a00 */
[----:B--2---:R-:W-:-:S04]  /*5dd0*/  IMAD.WIDE R10, R44, 0x2, R30 ;  /* 0x000000022c0a7825 */ /* 0x004fc800078e021e */
[--C-:B------:R-:W-:Y:S01]  /*5de0*/  IMAD.WIDE R58, R60, 0x2, R30.reuse ;  /* 0x000000023c3a7825 */ /* 0x100fe200078e021e */
[----:B------:R0:W-:Y:S04]  /*5df0*/  STL.64 [R1+0x15a0], R10 ;  /* 0x0015a00a01007387 */ /* 0x0001e80000100a00 */
[----:B------:R1:W-:Y:S04]  /*5e00*/  STL.64 [R1+0xc08], R16 ;  /* 0x000c081001007387 */ /* 0x0003e80000100a00 */
[----:B0-----:R-:W2:Y:S01]  /*5e10*/  LDL R10, [R1+0x114] ;  /* 0x00011400010a7983 */ /* 0x001ea20000100800 */
[----:B-1----:R-:W-:-:S03]  /*5e20*/  IMAD.WIDE R16, R47, 0x2, R30 ;  /* 0x000000022f107825 */ /* 0x002fc600078e021e */
[----:B------:R-:W3:Y:S04]  /*5e30*/  LDL R11, [R1+0x110] ;  /* 0x00011000010b7983 */ /* 0x000ee80000100800 */
[----:B------:R0:W-:Y:S04]  /*5e40*/  STL.64 [R1+0x15a8], R58 ;  /* 0x0015a83a01007387 */ /* 0x0001e80000100a00 */
[----:B0-----:R-:W4:Y:S04]  /*5e50*/  LDL R58, [R1+0x120] ;  /* 0x00012000013a7983 */ /* 0x001f280000100800 */
[----:B------:R-:W2:Y:S04]  /*5e60*/  LDL R59, [R1+0x118] ;  /* 0x00011800013b7983 */ /* 0x000ea80000100800 */
[----:B------:R0:W-:Y:S04]  /*5e70*/  STL.64 [R1+0x15b0], R16 ;  /* 0x0015b01001007387 */ /* 0x0001e80000100a00 */
[----:B0-----:R-:W3:Y:S01]  /*5e80*/  LDL R17, [R1+0x128] ;  /* 0x0001280001117983 */ /* 0x001ee20000100800 */
[----:B------:R-:W-:-:S04]  /*5e90*/  IMAD.WIDE R18, R45, 0x2, R30 ;  /* 0x000000022d127825 */ /* 0x000fc800078e021e */
[--C-:B------:R-:W-:Y:S01]  /*5ea0*/  IMAD.WIDE R20, R46, 0x2, R30.reuse ;  /* 0x000000022e147825 */ /* 0x100fe200078e021e */
[----:B------:R-:W-:Y:S03]  /*5eb0*/  STL.64 [R1+0x15b8], R18 ;  /* 0x0015b81201007387 */ /* 0x000fe60000100a00 */
[--C-:B------:R-:W-:Y:S01]  /*5ec0*/  IMAD.WIDE R22, R48, 0x2, R30.reuse ;  /* 0x0000000230167825 */ /* 0x100fe200078e021e */
[----:B------:R-:W-:Y:S03]  /*5ed0*/  STL.64 [R1+0x15c0], R20 ;  /* 0x0015c01401007387 */ /* 0x000fe60000100a00 */
[--C-:B------:R-:W-:Y:S01]  /*5ee0*/  IMAD.WIDE R24, R50, 0x2, R30.reuse ;  /* 0x0000000232187825 */ /* 0x100fe200078e021e */
[----:B------:R0:W-:Y:S03]  /*5ef0*/  STL.64 [R1+0x15c8], R22 ;  /* 0x0015c81601007387 */ /* 0x0001e60000100a00 */
[--C-:B------:R-:W-:Y:S01]  /*5f00*/  IMAD.WIDE R26, R52, 0x2, R30.reuse ;  /* 0x00000002341a7825 */ /* 0x100fe200078e021e */
[----:B------:R-:W-:Y:S03]  /*5f10*/  STL.64 [R1+0x15d0], R24 ;  /* 0x0015d01801007387 */ /* 0x000fe60000100a00 */
[--C-:B------:R-:W-:Y:S01]  /*5f20*/  IMAD.WIDE R28, R54, 0x2, R30.reuse ;  /* 0x00000002361c7825 */ /* 0x100fe200078e021e */
[----:B------:R-:W-:Y:S03]  /*5f30*/  STL.64 [R1+0x15d8], R26 ;  /* 0x0015d81a01007387 */ /* 0x000fe60000100a00 */
[--C-:B0-----:R-:W-:Y:S01]  /*5f40*/  IMAD.WIDE R22, R56, 0x2, R30.reuse ;  /* 0x0000000238167825 */ /* 0x101fe200078e021e */
[----:B------:R-:W-:Y:S04]  /*5f50*/  STL.64 [R1+0x15e0], R28 ;  /* 0x0015e01c01007387 */ /* 0x000fe80000100a00 */
[----:B------:R-:W-:Y:S01]  /*5f60*/  STL.64 [R1+0x140], R22 ;  /* 0x0001401601007387 */ /* 0x000fe20000100a00 */
[----:B----4-:R-:W-:-:S04]  /*5f70*/  IMAD.WIDE R18, R58, 0x2, R30 ;  /* 0x000000023a127825 */ /* 0x010fc800078e021e */
[----:B---3--:R-:W-:-:S04]  /*5f80*/  IMAD.WIDE R20, R17, 0x2, R30 ;  /* 0x0000000211147825 */ /* 0x008fc800078e021e */
[--C-:B--2---:R-:W-:Y:S01]  /*5f90*/  IMAD.WIDE R16, R59, 0x2, R30.reuse ;  /* 0x000000023b107825 */ /* 0x104fe200078e021e */
[----:B------:R0:W-:Y:S04]  /*5fa0*/  STL.64 [R1+0x158], R20 ;  /* 0x0001581401007387 */ /* 0x0001e80000100a00 */
[----:B------:R1:W-:Y:S04]  /*5fb0*/  STL.64 [R1+0x170], R18 ;  /* 0x0001701201007387 */ /* 0x0003e80000100a00 */
[----:B------:R2:W-:Y:S01]  /*5fc0*/  STL.64 [R1+0x190], R16 ;  /* 0x0001901001007387 */ /* 0x0005e20000100a00 */
[----:B0-----:R-:W-:-:S04]  /*5fd0*/  IMAD.WIDE R20, R10, 0x2, R30 ;  /* 0x000000020a147825 */ /* 0x001fc800078e021e */
[--C-:B-1----:R-:W-:Y:S01]  /*5fe0*/  IMAD.WIDE R18, R11, 0x2, R30.reuse ;  /* 0x000000020b127825 */ /* 0x102fe200078e021e */
[----:B------:R-:W-:Y:S03]  /*5ff0*/  STL.64 [R1+0x1a8], R20 ;  /* 0x0001a81401007387 */ /* 0x000fe60000100a00 */
[--C-:B--2---:R-:W-:Y:S01]  /*6000*/  IMAD.WIDE R16, R6, 0x2, R30.reuse ;  /* 0x0000000206107825 */ /* 0x104fe200078e021e */
[----:B------:R-:W-:Y:S03]  /*6010*/  STL.64 [R1+0x1c0], R18 ;  /* 0x0001c01201007387 */ /* 0x000fe60000100a00 */
[--C-:B------:R-:W-:Y:S01]  /*6020*/  IMAD.WIDE R10, R7, 0x2, R30.reuse ;  /* 0x00000002070a7825 */ /* 0x100fe200078e021e */
[----:B------:R-:W-:Y:S04]  /*6030*/  STL [R1+0x1670], R7 ;  /* 0x0016700701007387 */ /* 0x000fe80000100800 */
[----:B------:R0:W-:Y:S04]  /*6040*/  STL.64 [R1+0x1e0], R16 ;  /* 0x0001e01001007387 */ /* 0x0001e80000100a00 */
[----:B------:R1:W-:Y:S04]  /*6050*/  STL [R1+0x1674], R6 ;  /* 0x0016740601007387 */ /* 0x0003e80000100800 */
[----:B------:R2:W-:Y:S01]  /*6060*/  STL.64 [R1+0x200], R10 ;  /* 0x0002000a01007387 */ /* 0x0005e20000100a00 */
[----:B0-----:R-:W-:-:S04]  /*6070*/  IMAD.WIDE R16, R55, 0x2, R30 ;  /* 0x0000000237107825 */ /* 0x001fc800078e021e */
[----:B-1----:R-:W-:-:S04]  /*6080*/  IMAD.WIDE R6, R53, 0x2, R30 ;  /* 0x0000000235067825 */ /* 0x002fc800078e021e */
[----:B--2---:R-:W-:-:S05]  /*6090*/  IMAD.WIDE R10, R57, 0x2, R30 ;  /* 0x00000002390a7825 */ /* 0x004fca00078e021e */
[----:B------:R0:W-:Y:S04]  /*60a0*/  STL.64 [R1+0x218], R10 ;  /* 0x0002180a01007387 */ /* 0x0001e80000100a00 */
[----:B------:R1:W-:Y:S04]  /*60b0*/  STL.64 [R1+0x230], R16 ;  /* 0x0002301001007387 */ /* 0x0003e80000100a00 */
[----:B------:R2:W-:Y:S01]  /*60c0*/  STL.64 [R1+0x250], R6 ;  /* 0x0002500601007387 */ /* 0x0005e20000100a00 */
[----:B0-----:R-:W-:-:S04]  /*60d0*/  IMAD.WIDE R10, R51, 0x2, R30 ;  /* 0x00000002330a7825 */ /* 0x001fc800078e021e */
[--C-:B-1----:R-:W-:Y:S01]  /*60e0*/  IMAD.WIDE R16, R49, 0x2, R30.reuse ;  /* 0x0000000231107825 */ /* 0x102fe200078e021e */
[----:B------:R0:W-:Y:S03]  /*60f0*/  STL.64 [R1+0x268], R10 ;  /* 0x0002680a01007387 */ /* 0x0001e60000100a00 */
[--C-:B--2---:R-:W-:Y:S01]  /*6100*/  IMAD.WIDE R6, R2, 0x2, R30.reuse ;  /* 0x0000000202067825 */ /* 0x104fe200078e021e */
[----:B------:R-:W-:Y:S04]  /*6110*/  STL.64 [R1+0x288], R16 ;  /* 0x0002881001007387 */ /* 0x000fe80000100a00 */
[----:B------:R1:W-:Y:S01]  /*6120*/  STL.64 [R1+0x1678], R2 ;  /* 0x0016780201007387 */ /* 0x0003e20000100a00 */
[----:B0-----:R-:W-:-:S03]  /*6130*/  IMAD.WIDE R10, R3, 0x2, R30 ;  /* 0x00000002030a7825 */ /* 0x001fc600078e021e */
[----:B------:R0:W-:Y:S04]  /*6140*/  STL.64 [R1+0x2a8], R6 ;  /* 0x0002a80601007387 */ /* 0x0001e80000100a00 */
[----:B------:R2:W-:Y:S01]  /*6150*/  STL.64 [R1+0x2c0], R10 ;  /* 0x0002c00a01007387 */ /* 0x0005e20000100a00 */
[----:B-1----:R-:W-:-:S04]  /*6160*/  IMAD.WIDE R2, R9, 0x2, R30 ;  /* 0x0000000209027825 */ /* 0x002fc800078e021e */
[----:B0-----:R-:W-:-:S04]  /*6170*/  IMAD.WIDE R6, R61, 0x2, R30 ;  /* 0x000000023d067825 */ /* 0x001fc800078e021e */
[--C-:B--2---:R-:W-:Y:S01]  /*6180*/  IMAD.WIDE R10, R8, 0x2, R30.reuse ;  /* 0x00000002080a7825 */ /* 0x104fe200078e021e */
[----:B------:R0:W-:Y:S04]  /*6190*/  STL.64 [R1+0x2d8], R6 ;  /* 0x0002d80601007387 */ /* 0x0001e80000100a00 */
[----:B------:R-:W-:Y:S04]  /*61a0*/  STL.64 [R1+0x2f8], R10 ;  /* 0x0002f80a01007387 */ /* 0x000fe80000100a00 */
[----:B------:R1:W-:Y:S01]  /*61b0*/  STL.64 [R1+0x310], R2 ;  /* 0x0003100201007387 */ /* 0x0003e20000100a00 */
[----:B0-----:R-:W-:-:S04]  /*61c0*/  IMAD.WIDE R6, R4, 0x2, R30 ;  /* 0x0000000204067825 */ /* 0x001fc800078e021e */
[--C-:B------:R-:W-:Y:S01]  /*61d0*/  IMAD.WIDE R4, R5, 0x2, R30.reuse ;  /* 0x0000000205047825 */ /* 0x100fe200078e021e */
[----:B------:R-:W-:Y:S03]  /*61e0*/  STL.64 [R1+0x328], R6 ;  /* 0x0003280601007387 */ /* 0x000fe60000100a00 */
[--C-:B-1----:R-:W-:Y:S01]  /*61f0*/  IMAD.WIDE R2, R41, 0x2, R30.reuse ;  /* 0x0000000229027825 */ /* 0x102fe200078e021e */
[----:B------:R-:W2:Y:S04]  /*6200*/  LDL.LU R28, [R1+0x84] ;  /* 0x00008400011c7983 */ /* 0x000ea80000300800 */
[----:B------:R0:W-:Y:S04]  /*6210*/  STL.64 [R1+0x348], R4 ;  /* 0x0003480401007387 */ /* 0x0001e80000100a00 */
[----:B------:R-:W3:Y:S04]  /*6220*/  LDL.LU R29, [R1+0x80] ;  /* 0x00008000011d7983 */ /* 0x000ee80000300800 */
[----:B------:R1:W-:Y:S04]  /*6230*/  STL.64 [R1+0x370], R2 ;  /* 0x0003700201007387 */ /* 0x0003e80000100a00 */
[----:B------:R-:W4:Y:S04]  /*6240*/  LDL.LU R26, [R1+0x7c] ;  /* 0x00007c00011a7983 */ /* 0x000f280000300800 */
        /* <DEDUP_REMOVED lines=13> */
[----:B------:R-:W4:Y:S01]  /*6320*/  LDL.LU R10, [R1+0x44] ;  /* 0x00004400010a7983 */ /* 0x000f220000300800 */
[----:B0-----:R-:W-:-:S03]  /*6330*/  IMAD.WIDE R4, R36, 0x2, R30 ;  /* 0x0000000224047825 */ /* 0x001fc600078e021e */
[----:B------:R-:W4:Y:S01]  /*6340*/  LDL.LU R11, [R1+0x40] ;  /* 0x00004000010b7983 */ /* 0x000f220000300800 */
[----:B-1----:R-:W-:-:S03]  /*6350*/  IMAD.WIDE R2, R42, 0x2, R30 ;  /* 0x000000022a027825 */ /* 0x002fc600078e021e */
[----:B------:R-:W4:Y:S01]  /*6360*/  LDL.LU R42, [R1+0x1684] ;  /* 0x00168400012a7983 */ /* 0x000f220000300800 */
[----:B------:R-:W-:-:S03]  /*6370*/  IMAD.WIDE R6, R43, 0x2, R30 ;  /* 0x000000022b067825 */ /* 0x000fc600078e021e */
[----:B------:R0:W-:Y:S04]  /*6380*/  STL.64 [R1+0x388], R4 ;  /* 0x0003880401007387 */ /* 0x0001e80000100a00 */
[----:B------:R-:W4:Y:S04]  /*6390*/  LDL.LU R43, [R1+0x1680] ;  /* 0x00168000012b7983 */ /* 0x000f280000300800 */
[----:B------:R1:W-:Y:S01]  /*63a0*/  STL.64 [R1+0x3a0], R2 ;  /* 0x0003a00201007387 */ /* 0x0003e20000100a00 */
[----:B0-----:R-:W-:-:S03]  /*63b0*/  IMAD.WIDE R4, R12, 0x2, R30 ;  /* 0x000000020c047825 */ /* 0x001fc600078e021e */
[----:B------:R0:W-:Y:S04]  /*63c0*/  STL.64 [R1+0x3c0], R6 ;  /* 0x0003c00601007387 */ /* 0x0001e80000100a00 */
[----:B------:R0:W-:Y:S01]  /*63d0*/  STL.64 [R1+0x3d8], R4 ;  /* 0x0003d80401007387 */ /* 0x0001e20000100a00 */
[----:B-1----:R-:W-:-:S04]  /*63e0*/  IMAD.WIDE R2, R13, 0x2, R30 ;  /* 0x000000020d027825 */ /* 0x002fc800078e021e */
[--C-:B0-----:R-:W-:Y:S01]  /*63f0*/  IMAD.WIDE R6, R37, 0x2, R30.reuse ;  /* 0x0000000225067825 */ /* 0x101fe200078e021e */
[----:B------:R0:W-:Y:S03]  /*6400*/  STL.64 [R1+0x3f8], R2 ;  /* 0x0003f80201007387 */ /* 0x0001e60000100a00 */
[--C-:B------:R-:W-:Y:S01]  /*6410*/  IMAD.WIDE R4, R38, 0x2, R30.reuse ;  /* 0x0000000226047825 */ /* 0x100fe200078e021e */
[----:B------:R1:W-:Y:S04]  /*6420*/  STL.64 [R1+0x410], R6 ;  /* 0x0004100601007387 */ /* 0x0003e80000100a00 */
[----:B------:R1:W-:Y:S01]  /*6430*/  STL.64 [R1+0x430], R4 ;  /* 0x0004300401007387 */ /* 0x0003e20000100a00 */
[----:B0-----:R-:W-:-:S04]  /*6440*/  IMAD.WIDE R2, R39, 0x2, R30 ;  /* 0x0000000227027825 */ /* 0x001fc800078e021e */
[--C-:B-1----:R-:W-:Y:S01]  /*6450*/  IMAD.WIDE R6, R40, 0x2, R30.reuse ;  /* 0x0000000228067825 */ /* 0x102fe200078e021e */
        /* <DEDUP_REMOVED lines=10> */
[----:B--2---:R-:W-:-:S05]  /*6500*/  IMAD.WIDE R2, R28, 0x2, R30 ;  /* 0x000000021c027825 */ /* 0x004fca00078e021e */
[----:B------:R0:W-:Y:S01]  /*6510*/  STL.64 [R1+0x500], R2 ;  /* 0x0005000201007387 */ /* 0x0001e20000100a00 */
[----:B---3--:R-:W-:-:S05]  /*6520*/  IMAD.WIDE R6, R29, 0x2, R30 ;  /* 0x000000021d067825 */ /* 0x008fca00078e021e */
[----:B------:R1:W-:Y:S01]  /*6530*/  STL.64 [R1+0x518], R6 ;  /* 0x0005180601007387 */ /* 0x0003e20000100a00 */
[----:B----4-:R-:W-:-:S04]  /*6540*/  IMAD.WIDE R4, R26, 0x2, R30 ;  /* 0x000000021a047825 */ /* 0x010fc800078e021e */
[--C-:B0-----:R-:W-:Y:S01]  /*6550*/  IMAD.WIDE R2, R27, 0x2, R30.reuse ;  /* 0x000000021b027825 */ /* 0x101fe200078e021e */
[----:B------:R0:W-:Y:S03]  /*6560*/  STL.64 [R1+0x538], R4 ;  /* 0x0005380401007387 */ /* 0x0001e60000100a00 */
[--C-:B-1----:R-:W-:Y:S01]  /*6570*/  IMAD.WIDE R6, R24, 0x2, R30.reuse ;  /* 0x0000000218067825 */ /* 0x102fe200078e021e */
[----:B------:R1:W-:Y:S04]  /*6580*/  STL.64 [R1+0x550], R2 ;  /* 0x0005500201007387 */ /* 0x0003e80000100a00 */
[----:B------:R2:W-:Y:S01]  /*6590*/  STL.64 [R1+0xa10], R6 ;  /* 0x000a100601007387 */ /* 0x0005e20000100a00 */
[----:B0-----:R-:W-:-:S04]  /*65a0*/  IMAD.WIDE R4, R25, 0x2, R30 ;  /* 0x0000000219047825 */ /* 0x001fc800078e021e */
[--C-:B-1----:R-:W-:Y:S01]  /*65b0*/  IMAD.WIDE R2, R22, 0x2, R30.reuse ;  /* 0x0000000216027825 */ /* 0x102fe200078e021e */
[----:B------:R0:W-:Y:S03]  /*65c0*/  STL.64 [R1+0xa30], R4 ;  /* 0x000a300401007387 */ /* 0x0001e60000100a00 */
[--C-:B--2---:R-:W-:Y:S01]  /*65d0*/  IMAD.WIDE R6, R23, 0x2, R30.reuse ;  /* 0x0000000217067825 */ /* 0x104fe200078e021e */
        /* <DEDUP_REMOVED lines=23> */
[----:B--2---:R-:W-:Y:S01]  /*6750*/  IMAD.WIDE R6, R15, 0x2, R30 ;  /* 0x000000020f067825 */ /* 0x004fe200078e021e */
[----:B------:R1:W-:Y:S03]  /*6760*/  STL.64 [R1+0xbd0], R2 ;  /* 0x000bd00201007387 */ /* 0x0003e60000100a00 */
[----:B------:R-:W-:-:S04]  /*6770*/  IMAD.WIDE R8, R44, 0x2, R42 ;  /* 0x000000022c087825 */ /* 0x000fc800078e022a */
[----:B0-----:R-:W-:Y:S01]  /*6780*/  IMAD.WIDE R4, R0, 0x2, R30 ;  /* 0x0000000200047825 */ /* 0x001fe200078e021e */
[----:B-1----:R-:W2:Y:S04]  /*6790*/  LDL R2, [R1+0x120] ;  /* 0x0001200001027983 */ /* 0x002ea80000100800 */
[----:B------:R0:W-:Y:S04]  /*67a0*/  STL.64 [R1+0xbf0], R6 ;  /* 0x000bf00601007387 */ /* 0x0001e80000100a00 */
[----:B------:R-:W3:Y:S04]  /*67b0*/  LDL R3, [R1+0x118] ;  /* 0x0001180001037983 */ /* 0x000ee80000100800 */
[----:B------:R-:W-:Y:S04]  /*67c0*/  STL.64 [R1+0xc10], R4 ;  /* 0x000c100401007387 */ /* 0x000fe80000100a00 */
[----:B0-----:R-:W4:Y:S04]  /*67d0*/  LDL R6, [R1+0x114] ;  /* 0x0001140001067983 */ /* 0x001f280000100800 */
[----:B------:R-:W4:Y:S04]  /*67e0*/  LDL R7, [R1+0x110] ;  /* 0x0001100001077983 */ /* 0x000f280000100800 */
[----:B------:R0:W-:Y:S04]  /*67f0*/  STL.64 [R1+0x15e8], R8 ;  /* 0x0015e80801007387 */ /* 0x0001e80000100a00 */
[----:B0-----:R-:W4:Y:S01]  /*6800*/  LDL R9, [R1+0x128] ;  /* 0x0001280001097983 */ /* 0x001f220000100800 */
[----:B------:R-:W-:-:S04]  /*6810*/  IMAD.WIDE R4, R60, 0x2, R42 ;  /* 0x000000023c047825 */ /* 0x000fc800078e022a */
        /* <DEDUP_REMOVED lines=8> */
[--C-:B------:R-:W-:Y:S01]  /*68a0*/  IMAD.WIDE R38, R50, 0x2, R42.reuse ;  /* 0x0000000232267825 */ /* 0x100fe200078e022a */
[----:B------:R-:W-:Y:S03]  /*68b0*/  STL.64 [R1+0x1610], R36 ;  /* 0x0016102401007387 */ /* 0x000fe60000100a00 */
[--C-:B------:R-:W-:Y:S01]  /*68c0*/  IMAD.WIDE R40, R52, 0x2, R42.reuse ;  /* 0x0000000234287825 */ /* 0x100fe200078e022a */
[----:B------:R-:W-:Y:S03]  /*68d0*/  STL.64 [R1+0x1618], R38 ;  /* 0x0016182601007387 */ /* 0x000fe60000100a00 */
[--C-:B0-----:R-:W-:Y:S01]  /*68e0*/  IMAD.WIDE R30, R54, 0x2, R42.reuse ;  /* 0x00000002361e7825 */ /* 0x101fe200078e022a */
[----:B------:R0:W-:Y:S03]  /*68f0*/  STL.64 [R1+0x1620], R40 ;  /* 0x0016202801007387 */ /* 0x0001e60000100a00 */
[--C-:B------:R-:W-:Y:S01]  /*6900*/  IMAD.WIDE R4, R56, 0x2, R42.reuse ;  /* 0x0000000238047825 */ /* 0x100fe200078e022a */
[----:B0-----:R-:W4:Y:S04]  /*6910*/  LDL.LU R40, [R1+0xdc] ;  /* 0x0000dc0001287983 */ /* 0x001f280000300800 */
[----:B------:R-:W-:Y:S04]  /*6920*/  STL.64 [R1+0x130], R30 ;  /* 0x0001301e01007387 */ /* 0x000fe80000100a00 */
[----:B------:R-:W4:Y:S04]  /*6930*/  LDL.LU R41, [R1+0xd8] ;  /* 0x0000d80001297983 */ /* 0x000f280000300800 */
[----:B------:R2:W-:Y:S04]  /*6940*/  STL.64 [R1+0x148], R4 ;  /* 0x0001480401007387 */ /* 0x0005e80000100a00 */
[----:B------:R-:W4:Y:S04]  /*6950*/  LDL.LU R38, [R1+0xd0] ;  /* 0x0000d00001267983 */ /* 0x000f280000300800 */
[----:B------:R-:W4:Y:S04]  /*6960*/  LDL.LU R39, [R1+0xcc] ;  /* 0x0000cc0001277983 */ /* 0x000f280000300800 */
[----:B------:R-:W4:Y:S04]  /*6970*/  LDL.LU R36, [R1+0xc8] ;  /* 0x0000c80001247983 */ /* 0x000f280000300800 */
[----:B------:R-:W4:Y:S04]  /*6980*/  LDL.LU R37, [R1+0xc4] ;  /* 0x0000c40001257983 */ /* 0x000f280000300800 */
[----:B------:R-:W4:Y:S04]  /*6990*/  LDL.LU R34, [R1+0xbc] ;  /* 0x0000bc0001227983 */ /* 0x000f280000300800 */
[----:B------:R-:W4:Y:S04]  /*69a0*/  LDL.LU R35, [R1+0xb8] ;  /* 0x0000b80001237983 */ /* 0x000f280000300800 */
[----:B------:R-:W4:Y:S01]  /*69b0*/  LDL.LU R32, [R1+0xac] ;  /* 0x0000ac0001207983 */ /* 0x000f220000300800 */
[----:B--2---:R-:W-:-:S04]  /*69c0*/  IMAD.WIDE R4, R2, 0x2, R42 ;  /* 0x0000000202047825 */ /* 0x004fc800078e022a */
[----:B---3--:R-:W-:-:S04]  /*69d0*/  IMAD.WIDE R2, R3, 0x2, R42 ;  /* 0x0000000203027825 */ /* 0x008fc800078e022a */
[----:B----4-:R-:W-:-:S05]  /*69e0*/  IMAD.WIDE R8, R9, 0x2, R42 ;  /* 0x0000000209087825 */ /* 0x010fca00078e022a */
[----:B------:R-:W-:Y:S04]  /*69f0*/  STL.64 [R1+0x160], R8 ;  /* 0x0001600801007387 */ /* 0x000fe80000100a00 */
[----:B------:R-:W2:Y:S04]  /*6a00*/  LDL.LU R33, [R1+0xa4] ;  /* 0x0000a40001217983 */ /* 0x000ea80000300800 */
[----:B------:R0:W-:Y:S04]  /*6a10*/  STL.64 [R1+0x178], R4 ;  /* 0x0001780401007387 */ /* 0x0001e80000100a00 */
[----:B------:R-:W3:Y:S04]  /*6a20*/  LDL.LU R30, [R1+0xa0] ;  /* 0x0000a000011e7983 */ /* 0x000ee80000300800 */
[----:B------:R-:W4:Y:S04]  /*6a30*/  LDL.LU R31, [R1+0x9c] ;  /* 0x00009c00011f7983 */ /* 0x000f280000300800 */
[----:B0-----:R-:W4:Y:S04]  /*6a40*/  LDL.LU R4, [R1+0x98] ;  /* 0x0000980001047983 */ /* 0x001f280000300800 */
[----:B------:R-:W4:Y:S04]  /*6a50*/  LDL.LU R5, [R1+0x90] ;  /* 0x0000900001057983 */ /* 0x000f280000300800 */
[----:B------:R-:W4:Y:S04]  /*6a60*/  LDL.LU R8, [R1+0x8c] ;  /* 0x00008c0001087983 */ /* 0x000f280000300800 */
[----:B------:R-:W4:Y:S04]  /*6a70*/  LDL.LU R9, [R1+0x88] ;  /* 0x0000880001097983 */ /* 0x000f280000300800 */
[----:B------:R0:W-:Y:S02]  /*6a80*/  STL.64 [R1+0x198], R2 ;  /* 0x0001980201007387 */ /* 0x0001e40000100a00 */
[----:B0-----:R-:W-:-:S04]  /*6a90*/  IMAD.WIDE R2, R6, 0x2, R42 ;  /* 0x0000000206027825 */ /* 0x001fc800078e022a */
[--C-:B------:R-:W-:Y:S01]  /*6aa0*/  IMAD.WIDE R6, R7, 0x2, R42.reuse ;  /* 0x0000000207067825 */ /* 0x100fe200078e022a */
[----:B------:R0:W-:Y:S04]  /*6ab0*/  STL.64 [R1+0x1b0], R2 ;  /* 0x0001b00201007387 */ /* 0x0001e80000100a00 */
[----:B0-----:R-:W2:Y:S04]  /*6ac0*/  LDL.LU.64 R2, [R1+0x1678] ;  /* 0x0016780001027983 */ /* 0x001ea80000300a00 */
[----:B------:R0:W-:Y:S04]  /*6ad0*/  STL.64 [R1+0x1d0], R6 ;  /* 0x0001d00601007387 */ /* 0x0001e80000100a00 */
[----:B0-----:R-:W3:Y:S02]  /*6ae0*/  LDL.LU R6, [R1+0x1674] ;  /* 0x0016740001067983 */ /* 0x001ee40000300800 */
[----:B---3--:R-:W-:-:S05]  /*6af0*/  IMAD.WIDE R6, R6, 0x2, R42 ;  /* 0x0000000206067825 */ /* 0x008fca00078e022a */
[----:B------:R0:W-:Y:S04]  /*6b00*/  STL.64 [R1+0x1e8], R6 ;  /* 0x0001e80601007387 */ /* 0x0001e80000100a00 */
[----:B0-----:R-:W3:Y:S02]  /*6b10*/  LDL.LU R7, [R1+0x1670] ;  /* 0x0016700001077983 */ /* 0x001ee40000300800 */
[----:B---3--:R-:W-:-:S05]  /*6b20*/  IMAD.WIDE R6, R7, 0x2, R42 ;  /* 0x0000000207067825 */ /* 0x008fca00078e022a */
        /* <DEDUP_REMOVED lines=11> */
[--C-:B--2---:R-:W-:Y:S02]  /*6be0*/  IMAD.WIDE R6, R2, 0x2, R42.reuse ;  /* 0x0000000202067825 */ /* 0x104fe400078e022a */
[----:B------:R-:W2:Y:S04]  /*6bf0*/  LDL.LU R2, [R1+0x166c] ;  /* 0x00166c0001027983 */ /* 0x000ea80000300800 */
[----:B------:R0:W-:Y:S02]  /*6c00*/  STL.64 [R1+0x2b0], R6 ;  /* 0x0002b00601007387 */ /* 0x0001e40000100a00 */
[----:B0-----:R-:W-:-:S02]  /*6c10*/  IMAD.WIDE R6, R3, 0x2, R42 ;  /* 0x0000000203067825 */ /* 0x001fc400078e022a */
[----:B------:R-:W2:Y:S04]  /*6c20*/  LDL.LU R3, [R1+0x1668] ;  /* 0x0016680001037983 */ /* 0x000ea80000300800 */
[----:B------:R0:W-:Y:S02]  /*6c30*/  STL.64 [R1+0x2c8], R6 ;  /* 0x0002c80601007387 */ /* 0x0001e40000100a00 */
[----:B0-----:R-:W-:-:S05]  /*6c40*/  IMAD.WIDE R6, R61, 0x2, R42 ;  /* 0x000000023d067825 */ /* 0x001fca00078e022a */
[----:B------:R0:W-:Y:S02]  /*6c50*/  STL.64 [R1+0x2e0], R6 ;  /* 0x0002e00601007387 */ /* 0x0001e40000100a00 */
[----:B0-----:R-:W-:-:S05]  /*6c60*/  IMAD.WIDE R6, R40, 0x2, R42 ;  /* 0x0000000228067825 */ /* 0x001fca00078e022a */
[----:B------:R0:W-:Y:S04]  /*6c70*/  STL.64 [R1+0x300], R6 ;  /* 0x0003000601007387 */ /* 0x0001e80000100a00 */
[----:B------:R-:W-:Y:S04]  /*6c80*/  STL [R1+0x1628], R41 ;  /* 0x0016282901007387 */ /* 0x000fe80000100800 */
[----:B------:R1:W-:Y:S01]  /*6c90*/  STL [R1+0x162c], R40 ;  /* 0x00162c2801007387 */ /* 0x0003e20000100800 */
[----:B0-----:R-:W-:-:S05]  /*6ca0*/  IMAD.WIDE R6, R41, 0x2, R42 ;  /* 0x0000000229067825 */ /* 0x001fca00078e022a */
[----:B------:R0:W-:Y:S01]  /*6cb0*/  STL.64 [R1+0x318], R6 ;  /* 0x0003180601007387 */ /* 0x0001e20000100a00 */
[----:B-1----:R-:W-:-:S03]  /*6cc0*/  IMAD.WIDE R40, R38, 0x2, R42 ;  /* 0x0000000226287825 */ /* 0x002fc600078e022a */
[----:B------:R1:W-:Y:S04]  /*6cd0*/  STL.64 [R1+0x1630], R38 ;  /* 0x0016302601007387 */ /* 0x0003e80000100a00 */
[----:B------:R-:W-:Y:S01]  /*6ce0*/  STL.64 [R1+0x330], R40 ;  /* 0x0003302801007387 */ /* 0x000fe20000100a00 */
[----:B0-----:R-:W-:-:S04]  /*6cf0*/  IMAD.WIDE R6, R39, 0x2, R42 ;  /* 0x0000000227067825 */ /* 0x001fc800078e022a */
[--C-:B-1----:R-:W-:Y:S01]  /*6d00*/  IMAD.WIDE R38, R36, 0x2, R42.reuse ;  /* 0x0000000224267825 */ /* 0x102fe200078e022a */
[----:B------:R0:W-:Y:S04]  /*6d10*/  STL.64 [R1+0x350], R6 ;  /* 0x0003500601007387 */ /* 0x0001e80000100a00 */
        /* <DEDUP_REMOVED lines=15> */
[----:B------:R-:W-:Y:S04]  /*6e10*/  STL.64 [R1+0x1650], R32 ;  /* 0x0016502001007387 */ /* 0x000fe80000100a00 */
[----:B------:R1:W-:Y:S01]  /*6e20*/  STL.64 [R1+0x418], R12 ;  /* 0x0004180c01007387 */ /* 0x0003e20000100a00 */
[----:B0-----:R-:W-:-:S05]  /*6e30*/  IMAD.WIDE R6, R33, 0x2, R42 ;  /* 0x0000000221067825 */ /* 0x001fca00078e022a */
[----:B------:R0:W-:Y:S01]  /*6e40*/  STL.64 [R1+0x438], R6 ;  /* 0x0004380601007387 */ /* 0x0001e20000100a00 */
[----:B-1----:R-:W-:-:S03]  /*6e50*/  IMAD.WIDE R12, R30, 0x2, R42 ;  /* 0x000000021e0c7825 */ /* 0x002fc600078e022a */
[----:B----4-:R-:W-:Y:S04]  /*6e60*/  STL.64 [R1+0x1658], R30 ;  /* 0x0016581e01007387 */ /* 0x010fe80000100a00 */
[----:B------:R1:W-:Y:S01]  /*6e70*/  STL.64 [R1+0x450], R12 ;  /* 0x0004500c01007387 */ /* 0x0003e20000100a00 */
[----:B0-----:R-:W-:-:S05]  /*6e80*/  IMAD.WIDE R6, R31, 0x2, R42 ;  /* 0x000000021f067825 */ /* 0x001fca00078e022a */
[----:B------:R0:W-:Y:S01]  /*6e90*/  STL.64 [R1+0x470], R6 ;  /* 0x0004700601007387 */ /* 0x0001e20000100a00 */
[----:B-1----:R-:W-:-:S03]  /*6ea0*/  IMAD.WIDE R12, R4, 0x2, R42 ;  /* 0x00000002040c7825 */ /* 0x002fc600078e022a */
[----:B------:R1:W-:Y:S04]  /*6eb0*/  STL.64 [R1+0x1660], R4 ;  /* 0x0016600401007387 */ /* 0x0003e80000100a00 */
[----:B------:R3:W-:Y:S01]  /*6ec0*/  STL.64 [R1+0x488], R12 ;  /* 0x0004880c01007387 */ /* 0x0007e20000100a00 */
[----:B0-----:R-:W-:-:S05]  /*6ed0*/  IMAD.WIDE R6, R5, 0x2, R42 ;  /* 0x0000000205067825 */ /* 0x001fca00078e022a */
[----:B------:R0:W-:Y:S01]  /*6ee0*/  STL.64 [R1+0x4a8], R6 ;  /* 0x0004a80601007387 */ /* 0x0001e20000100a00 */
[----:B-1----:R-:W-:-:S04]  /*6ef0*/  IMAD.WIDE R4, R28, 0x2, R42 ;  /* 0x000000021c047825 */ /* 0x002fc800078e022a */
[----:B---3--:R-:W-:-:S04]  /*6f00*/  IMAD.WIDE R12, R8, 0x2, R42 ;  /* 0x00000002080c7825 */ /* 0x008fc800078e022a */
[--C-:B0-----:R-:W-:Y:S01]  /*6f10*/  IMAD.WIDE R6, R9, 0x2, R42.reuse ;  /* 0x0000000209067825 */ /* 0x101fe200078e022a */
[----:B------:R0:W-:Y:S04]  /*6f20*/  STL.64 [R1+0x4c0], R12 ;  /* 0x0004c00c01007387 */ /* 0x0001e80000100a00 */
[----:B------:R1:W-:Y:S04]  /*6f30*/  STL.64 [R1+0x4e8], R6 ;  /* 0x0004e80601007387 */ /* 0x0003e80000100a00 */
[----:B------:R3:W-:Y:S01]  /*6f40*/  STL.64 [R1+0x508], R4 ;  /* 0x0005080401007387 */ /* 0x0007e20000100a00 */
[----:B0-----:R-:W-:-:S04]  /*6f50*/  IMAD.WIDE R12, R29, 0x2, R42 ;  /* 0x000000021d0c7825 */ /* 0x001fc800078e022a */
[--C-:B-1----:R-:W-:Y:S01]  /*6f60*/  IMAD.WIDE R6, R26, 0x2, R42.reuse ;  /* 0x000000021a067825 */ /* 0x102fe200078e022a */
[----:B------:R0:W-:Y:S03]  /*6f70*/  STL.64 [R1+0x520], R12 ;  /* 0x0005200c01007387 */ /* 0x0001e60000100a00 */
[--C-:B---3--:R-:W-:Y:S01]  /*6f80*/  IMAD.WIDE R4, R27, 0x2, R42.reuse ;  /* 0x000000021b047825 */ /* 0x108fe200078e022a */
        /* <DEDUP_REMOVED lines=22> */
[----:B---3--:R-:W2:Y:S04]  /*70f0*/  LDL.LU R5, [R1+0x128] ;  /* 0x0001280001057983 */ /* 0x008ea80000300800 */
[----:B------:R0:W-:Y:S04]  /*7100*/  STL.64 [R1+0xb38], R12 ;  /* 0x000b380c01007387 */ /* 0x0001e80000100a00 */
[----:B------:R-:W3:Y:S04]  /*7110*/  LDL.LU R30, [R1+0x120] ;  /* 0x00012000011e7983 */ /* 0x000ee80000300800 */
[----:B------:R1:W-:Y:S04]  /*7120*/  STL.64 [R1+0xb58], R6 ;  /* 0x000b580601007387 */ /* 0x0003e80000100a00 */
[----:B------:R-:W4:Y:S04]  /*7130*/  LDL.LU R31, [R1+0x118] ;  /* 0x00011800011f7983 */ /* 0x000f280000300800 */
[----:B------:R-:W4:Y:S04]  /*7140*/  LDL.LU R32, [R1+0x114] ;  /* 0x0001140001207983 */ /* 0x000f280000300800 */
[----:B------:R-:W4:Y:S04]  /*7150*/  LDL.LU R33, [R1+0x110] ;  /* 0x0001100001217983 */ /* 0x000f280000300800 */
[----:B0-----:R-:W4:Y:S04]  /*7160*/  LDL.LU R12, [R1+0x108] ;  /* 0x00010800010c7983 */ /* 0x001f280000300800 */
        /* <DEDUP_REMOVED lines=9> */
[----:B-1----:R-:W-:-:S05]  /*7200*/  IMAD.WIDE R6, R59, 0x2, R42 ;  /* 0x000000023b067825 */ /* 0x002fca00078e022a */
[----:B------:R0:W-:Y:S02]  /*7210*/  STL.64 [R1+0xb78], R6 ;  /* 0x000b780601007387 */ /* 0x0001e40000100a00 */
[----:B0-----:R-:W-:-:S05]  /*7220*/  IMAD.WIDE R6, R10, 0x2, R42 ;  /* 0x000000020a067825 */ /* 0x001fca00078e022a */
[----:B------:R0:W-:Y:S02]  /*7230*/  STL.64 [R1+0xb98], R6 ;  /* 0x000b980601007387 */ /* 0x0001e40000100a00 */
[----:B0-----:R-:W-:-:S05]  /*7240*/  IMAD.WIDE R6, R11, 0x2, R42 ;  /* 0x000000020b067825 */ /* 0x001fca00078e022a */
[----:B------:R0:W-:Y:S02]  /*7250*/  STL.64 [R1+0xbb8], R6 ;  /* 0x000bb80601007387 */ /* 0x0001e40000100a00 */
[----:B0-----:R-:W-:-:S05]  /*7260*/  IMAD.WIDE R6, R14, 0x2, R42 ;  /* 0x000000020e067825 */ /* 0x001fca00078e022a */
[----:B------:R0:W-:Y:S02]  /*7270*/  STL.64 [R1+0xbd8], R6 ;  /* 0x000bd80601007387 */ /* 0x0001e40000100a00 */
[----:B0-----:R-:W-:-:S04]  /*7280*/  IMAD.WIDE R6, R15, 0x2, R42 ;  /* 0x000000020f067825 */ /* 0x001fc800078e022a */
[----:B------:R-:W-:Y:S01]  /*7290*/  IMAD.WIDE R42, R0, 0x2, R42 ;  /* 0x00000002002a7825 */ /* 0x000fe200078e022a */
[----:B------:R-:W-:Y:S04]  /*72a0*/  STL.64 [R1+0xbf8], R6 ;  /* 0x000bf80601007387 */ /* 0x000fe80000100a00 */
[----:B------:R-:W-:Y:S01]  /*72b0*/  STL.64 [R1+0xc18], R42 ;  /* 0x000c182a01007387 */ /* 0x000fe20000100a00 */
[----:B--2---:R-:W-:-:S05]  /*72c0*/  IMAD.WIDE R4, R5, 0x2, R2 ;  /* 0x0000000205047825 */ /* 0x004fca00078e0202 */
[----:B------:R3:W-:Y:S02]  /*72d0*/  STL.64 [R1+0x128], R4 ;  /* 0x0001280401007387 */ /* 0x0007e40000100a00 */
[----:B---3--:R-:W-:-:S04]  /*72e0*/  IMAD.WIDE R4, R30, 0x2, R2 ;  /* 0x000000021e047825 */ /* 0x008fc800078e0202 */
[--C-:B----4-:R-:W-:Y:S01]  /*72f0*/  IMAD.WIDE R30, R31, 0x2, R2.reuse ;  /* 0x000000021f1e7825 */ /* 0x110fe200078e0202 */
[----:B------:R0:W-:Y:S04]  /*7300*/  STL.64 [R1+0x120], R4 ;  /* 0x0001200401007387 */ /* 0x0001e80000100a00 */
[----:B0-----:R-:W2:Y:S04]  /*7310*/  LDL.LU.64 R4, [R1+0x1660] ;  /* 0x0016600001047983 */ /* 0x001ea80000300a00 */
[----:B------:R0:W-:Y:S02]  /*7320*/  STL.64 [R1+0x118], R30 ;  /* 0x0001181e01007387 */ /* 0x0001e40000100a00 */
[----:B0-----:R-:W-:-:S04]  /*7330*/  IMAD.WIDE R30, R32, 0x2, R2 ;  /* 0x00000002201e7825 */ /* 0x001fc800078e0202 */
[--C-:B------:R-:W-:Y:S01]  /*7340*/  IMAD.WIDE R32, R33, 0x2, R2.reuse ;  /* 0x0000000221207825 */ /* 0x100fe200078e0202 */
[----:B------:R0:W-:Y:S04]  /*7350*/  STL.64 [R1+0x180], R30 ;  /* 0x0001801e01007387 */ /* 0x0001e80000100a00 */
[----:B0-----:R-:W3:Y:S04]  /*7360*/  LDL.LU.64 R30, [R1+0x1658] ;  /* 0x00165800011e7983 */ /* 0x001ee80000300a00 */
[----:B------:R0:W-:Y:S02]  /*7370*/  STL.64 [R1+0x110], R32 ;  /* 0x0001102001007387 */ /* 0x0001e40000100a00 */
[----:B0-----:R-:W-:-:S04]  /*7380*/  IMAD.WIDE R32, R12, 0x2, R2 ;  /* 0x000000020c207825 */ /* 0x001fc800078e0202 */
[--C-:B------:R-:W-:Y:S01]  /*7390*/  IMAD.WIDE R12, R13, 0x2, R2.reuse ;  /* 0x000000020d0c7825 */ /* 0x100fe200078e0202 */
[----:B------:R0:W-:Y:S04]  /*73a0*/  STL.64 [R1+0x108], R32 ;  /* 0x0001082001007387 */ /* 0x0001e80000100a00 */
[----:B0-----:R-:W4:Y:S04]  /*73b0*/  LDL.LU.64 R32, [R1+0x1650] ;  /* 0x0016500001207983 */ /* 0x001f280000300a00 */
[----:B------:R0:W-:Y:S02]  /*73c0*/  STL.64 [R1+0x1c8], R12 ;  /* 0x0001c80c01007387 */ /* 0x0001e40000100a00 */
[----:B0-----:R-:W-:-:S04]  /*73d0*/  IMAD.WIDE R12, R34, 0x2, R2 ;  /* 0x00000002220c7825 */ /* 0x001fc800078e0202 */
[--C-:B------:R-:W-:Y:S01]  /*73e0*/  IMAD.WIDE R34, R35, 0x2, R2.reuse ;  /* 0x0000000223227825 */ /* 0x100fe200078e0202 */
        /* <DEDUP_REMOVED lines=21> */
[----:B0-----:R-:W3:Y:S01]  /*7540*/  LDL.LU R41, [R1+0x1628] ;  /* 0x0016280001297983 */ /* 0x001ee20000300800 */
[----:B------:R-:W-:-:S04]  /*7550*/  IMAD.WIDE R6, R44, 0x2, R2 ;  /* 0x000000022c067825 */ /* 0x000fc800078e0202 */
        /* <DEDUP_REMOVED lines=9> */
[----:B---3--:R-:W-:-:S05]  /*75f0*/  IMAD.WIDE R40, R41, 0x2, R2 ;  /* 0x0000000229287825 */ /* 0x008fca00078e0202 */
[----:B------:R2:W-:Y:S02]  /*7600*/  STL.64 [R1+0xd8], R40 ;  /* 0x0000d82801007387 */ /* 0x0005e40000100a00 */
[----:B--2---:R-:W-:-:S04]  /*7610*/  IMAD.WIDE R40, R38, 0x2, R2 ;  /* 0x0000000226287825 */ /* 0x004fc800078e0202 */
[--C-:B------:R-:W-:Y:S01]  /*7620*/  IMAD.WIDE R38, R39, 0x2, R2.reuse ;  /* 0x0000000227267825 */ /* 0x100fe200078e0202 */
[----:B------:R0:W-:Y:S04]  /*7630*/  STL.64 [R1+0xd0], R40 ;  /* 0x0000d02801007387 */ /* 0x0001e80000100a00 */
[----:B0-----:R-:W2:Y:S04]  /*7640*/  LDL.LU.64 R40, [R1+0x1620] ;  /* 0x0016200001287983 */ /* 0x001ea80000300a00 */
[----:B------:R4:W-:Y:S02]  /*7650*/  STL.64 [R1+0x2e8], R38 ;  /* 0x0002e82601007387 */ /* 0x0009e40000100a00 */
[----:B----4-:R-:W-:-:S04]  /*7660*/  IMAD.WIDE R38, R36, 0x2, R2 ;  /* 0x0000000224267825 */ /* 0x010fc800078e0202 */
        /* <DEDUP_REMOVED lines=9> */
[----:B0-----:R-:W-:-:S05]  /*7700*/  IMAD.WIDE R34, R12, 0x2, R2 ;  /* 0x000000020c227825 */ /* 0x001fca00078e0202 */
[----:B------:R0:W-:Y:S02]  /*7710*/  STL.64 [R1+0x360], R34 ;  /* 0x0003602201007387 */ /* 0x0001e40000100a00 */
[--C-:B0-----:R-:W-:Y:S02]  /*7720*/  IMAD.WIDE R34, R13, 0x2, R2.reuse ;  /* 0x000000020d227825 */ /* 0x101fe400078e0202 */
[----:B------:R-:W2:Y:S04]  /*7730*/  LDL.LU.64 R12, [R1+0x30] ;  /* 0x00003000010c7983 */ /* 0x000ea80000300a00 */
        /* <DEDUP_REMOVED lines=66> */
[----:B0-----:R-:W-:-:S05]  /*7b60*/  IMAD.WIDE R10, R14, 0x2, R2 ;  /* 0x000000020e0a7825 */ /* 0x001fca00078e0202 */
[----:B------:R0:W-:Y:S01]  /*7b70*/  STL.64 [R1+0xbe0], R10 ;  /* 0x000be00a01007387 */ /* 0x0001e20000100a00 */
[----:B------:R-:W-:-:S03]  /*7b80*/  IMAD.WIDE R14, R15, 0x2, R2 ;  /* 0x000000020f0e7825 */ /* 0x000fc600078e0202 */
[----:B0-----:R-:W3:Y:S01]  /*7b90*/  LDL.LU.64 R10, [R1+0x15a0] ;  /* 0x0015a000010a7983 */ /* 0x001ee20000300a00 */
[----:B------:R-:W-:-:S03]  /*7ba0*/  IMAD.WIDE R2, R0, 0x2, R2 ;  /* 0x0000000200027825 */ /* 0x000fc600078e0202 */
[----:B------:R0:W-:Y:S04]  /*7bb0*/  STL.64 [R1+0x38], R14 ;  /* 0x0000380e01007387 */ /* 0x0001e80000100a00 */
[----:B0-----:R-:W4:Y:S04]  /*7bc0*/  LDL.LU.64 R14, [R1+0x1598] ;  /* 0x00159800010e7983 */ /* 0x001f280000300a00 */
[----:B------:R0:W-:Y:S04]  /*7bd0*/  STL.64 [R1+0xc20], R2 ;  /* 0x000c200201007387 */ /* 0x0001e80000100a00 */
[----:B0-----:R-:W4:Y:S01]  /*7be0*/  LDL.LU.64 R2, [R1+0x10] ;  /* 0x0000100001027983 */ /* 0x001f220000300a00 */
[----:B--2---:R-:W-:-:S03]  /*7bf0*/  IMAD.MOV.U32 R0, RZ, RZ, R13 ;  /* 0x000000ffff007224 */ /* 0x004fc600078e000d */
[----:B------:R0:W-:Y:S04]  /*7c00*/  STL [R1+0x154c], R12 ;  /* 0x00154c0c01007387 */ /* 0x0001e80000100800 */
[----:B0-----:R-:W2:Y:S04]  /*7c10*/  LDL.LU.64 R12, [R1+0x1590] ;  /* 0x00159000010c7983 */ /* 0x001ea80000300a00 */
[----:B---3--:R-:W-:Y:S04]  /*7c20*/  STL [R1+0x1548], R10 ;  /* 0x0015480a01007387 */ /* 0x008fe80000100800 */
[----:B------:R0:W-:Y:S02]  /*7c30*/  STL [R1+0x1544], R0 ;  /* 0x0015440001007387 */ /* 0x0001e40000100800 */
[----:B0-----:R-:W-:-:S02]  /*7c40*/  IMAD.MOV.U32 R0, RZ, RZ, R11 ;  /* 0x000000ffff007224 */ /* 0x001fc400078e000b */
[----:B------:R-:W3:Y:S04]  /*7c50*/  LDL.LU.64 R10, [R1+0x1588] ;  /* 0x00158800010a7983 */ /* 0x000ee80000300a00 */
[----:B------:R-:W-:Y:S04]  /*7c60*/  STL [R1+0x1540], R8 ;  /* 0x0015400801007387 */ /* 0x000fe80000100800 */
[----:B------:R0:W-:Y:S02]  /*7c70*/  STL [R1+0x153c], R0 ;  /* 0x00153c0001007387 */ /* 0x0001e40000100800 */
[----:B0-----:R-:W-:-:S02]  /*7c80*/  IMAD.MOV.U32 R0, RZ, RZ, R9 ;  /* 0x000000ffff007224 */ /* 0x001fc400078e0009 */
[----:B------:R-:W2:Y:S04]  /*7c90*/  LDL.LU.64 R8, [R1+0x1580] ;  /* 0x0015800001087983 */ /* 0x000ea80000300a00 */
[----:B------:R-:W-:Y:S04]  /*7ca0*/  STL [R1+0x1538], R6 ;  /* 0x0015380601007387 */ /* 0x000fe80000100800 */
[----:B------:R0:W-:Y:S02]  /*7cb0*/  STL [R1+0x1534], R0 ;  /* 0x0015340001007387 */ /* 0x0001e40000100800 */
[----:B0-----:R-:W-:-:S02]  /*7cc0*/  IMAD.MOV.U32 R0, RZ, RZ, R7 ;  /* 0x000000ffff007224 */ /* 0x001fc400078e0007 */
[----:B------:R-:W3:Y:S04]  /*7cd0*/  LDL.LU.64 R6, [R1+0x1578] ;  /* 0x0015780001067983 */ /* 0x000ee80000300a00 */
[----:B----4-:R-:W-:Y:S04]  /*7ce0*/  STL [R1+0x1530], R2 ;  /* 0x0015300201007387 */ /* 0x010fe80000100800 */
[----:B------:R0:W-:Y:S04]  /*7cf0*/  STL [R1+0x152c], R0 ;  /* 0x00152c0001007387 */ /* 0x0001e80000100800 */
[----:B------:R-:W-:Y:S01]  /*7d00*/  STL [R1+0x1528], R58 ;  /* 0x0015283a01007387 */ /* 0x000fe20000100800 */
[----:B0-----:R-:W-:-:S05]  /*7d10*/  IMAD.MOV.U32 R0, RZ, RZ, R3 ;  /* 0x000000ffff007224 */ /* 0x001fca00078e0003 */
[----:B------:R0:W-:Y:S02]  /*7d20*/  STL [R1+0x1524], R0 ;  /* 0x0015240001007387 */ /* 0x0001e40000100800 */
[----:B0-----:R-:W-:Y:S02]  /*7d30*/  IMAD.MOV.U32 R0, RZ, RZ, R59 ;  /* 0x000000ffff007224 */ /* 0x001fe400078e003b */
[----:B------:R-:W4:Y:S04]  /*7d40*/  LDL.LU.64 R58, [R1+0x1570] ;  /* 0x00157000013a7983 */ /* 0x000f280000300a00 */
[----:B------:R-:W-:Y:S04]  /*7d50*/  STL [R1+0x1520], R4 ;  /* 0x0015200401007387 */ /* 0x000fe80000100800 */
[----:B------:R0:W-:Y:S02]  /*7d60*/  STL [R1+0x151c], R0 ;  /* 0x00151c0001007387 */ /* 0x0001e40000100800 */
[----:B0-----:R-:W-:-:S02]  /*7d70*/  IMAD.MOV.U32 R0, RZ, RZ, R5 ;  /* 0x000000ffff007224 */ /* 0x001fc400078e0005 */
[----:B------:R-:W2:Y:S04]  /*7d80*/  LDL.LU.64 R4, [R1+0x1568] ;  /* 0x0015680001047983 */ /* 0x000ea80000300a00 */
[----:B------:R-:W-:Y:S04]  /*7d90*/  STL [R1+0x1518], R60 ;  /* 0x0015183c01007387 */ /* 0x000fe80000100800 */
[----:B------:R-:W-:Y:S04]  /*7da0*/  STL [R1+0x1514], R0 ;  /* 0x0015140001007387 */ /* 0x000fe80000100800 */
[----:B------:R-:W-:Y:S04]  /*7db0*/  STL [R1+0x150c], R61 ;  /* 0x00150c3d01007387 */ /* 0x000fe80000100800 */
[----:B----4-:R-:W-:Y:S04]  /*7dc0*/  STL [R1+0x1510], R58 ;  /* 0x0015103a01007387 */ /* 0x010fe80000100800 */
[----:B------:R-:W-:Y:S04]  /*7dd0*/  STL [R1+0x1504], R59 ;  /* 0x0015043b01007387 */ /* 0x000fe80000100800 */
[----:B------:R-:W-:Y:S04]  /*7de0*/  STL [R1+0x1508], R16 ;  /* 0x0015081001007387 */ /* 0x000fe80000100800 */
[----:B------:R-:W-:Y:S04]  /*7df0*/  STL [R1+0x14fc], R17 ;  /* 0x0014fc1101007387 */ /* 0x000fe80000100800 */
[----:B------:R-:W-:Y:S04]  /*7e00*/  STL [R1+0x1500], R30 ;  /* 0x0015001e01007387 */ /* 0x000fe80000100800 */
[----:B------:R-:W-:Y:S04]  /*7e10*/  STL [R1+0x14f4], R31 ;  /* 0x0014f41f01007387 */ /* 0x000fe80000100800 */
[----:B------:R-:W-:Y:S04]  /*7e20*/  STL [R1+0x14f8], R42 ;  /* 0x0014f82a01007387 */ /* 0x000fe80000100800 */
[----:B------:R-:W-:Y:S04]  /*7e30*/  STL [R1+0x14ec], R43 ;  /* 0x0014ec2b01007387 */ /* 0x000fe80000100800 */
[----:B--2---:R-:W-:Y:S04]  /*7e40*/  STL [R1+0x14f0], R4 ;  /* 0x0014f00401007387 */ /* 0x004fe80000100800 */
[----:B------:R-:W-:Y:S04]  /*7e50*/  STL [R1+0x14e4], R5 ;  /* 0x0014e40501007387 */ /* 0x000fe80000100800 */
[----:B------:R-:W-:Y:S04]  /*7e60*/  STL [R1+0x14e8], R18 ;  /* 0x0014e81201007387 */ /* 0x000fe80000100800 */
[----:B------:R-:W-:Y:S04]  /*7e70*/  STL [R1+0x14dc], R19 ;  /* 0x0014dc1301007387 */ /* 0x000fe80000100800 */
[----:B------:R-:W-:Y:S04]  /*7e80*/  STL [R1+0x14e0], R32 ;  /* 0x0014e02001007387 */ /* 0x000fe80000100800 */
[----:B------:R-:W-:Y:S04]  /*7e90*/  STL [R1+0x14d4], R33 ;  /* 0x0014d42101007387 */ /* 0x000fe80000100800 */
[----:B------:R-:W-:Y:S04]  /*7ea0*/  STL [R1+0x14d8], R44 ;  /* 0x0014d82c01007387 */ /* 0x000fe80000100800 */
[----:B------:R-:W-:Y:S04]  /*7eb0*/  STL [R1+0x14cc], R45 ;  /* 0x0014cc2d01007387 */ /* 0x000fe80000100800 */
[----:B---3--:R-:W-:Y:S04]  /*7ec0*/  STL [R1+0x14d0], R6 ;  /* 0x0014d00601007387 */ /* 0x008fe80000100800 */
[----:B------:R-:W-:Y:S04]  /*7ed0*/  STL [R1+0x14c4], R7 ;  /* 0x0014c40701007387 */ /* 0x000fe80000100800 */
[----:B------:R-:W-:Y:S04]  /*7ee0*/  STL [R1+0x14c8], R20 ;  /* 0x0014c81401007387 */ /* 0x000fe80000100800 */
[----:B------:R-:W-:Y:S04]  /*7ef0*/  STL [R1+0x14bc], R21 ;  /* 0x0014bc1501007387 */ /* 0x000fe80000100800 */
[----:B------:R-:W-:Y:S04]  /*7f00*/  STL [R1+0x14c0], R34 ;  /* 0x0014c02201007387 */ /* 0x000fe80000100800 */
[----:B------:R-:W-:Y:S04]  /*7f10*/  STL [R1+0x14b4], R35 ;  /* 0x0014b42301007387 */ /* 0x000fe80000100800 */
[----:B------:R-:W-:Y:S04]  /*7f20*/  STL [R1+0x14b8], R46 ;  /* 0x0014b82e01007387 */ /* 0x000fe80000100800 */
[----:B------:R-:W-:Y:S04]  /*7f30*/  STL [R1+0x14ac], R47 ;  /* 0x0014ac2f01007387 */ /* 0x000fe80000100800 */
[----:B------:R0:W-:Y:S04]  /*7f40*/  STL [R1+0x14b0], R8 ;  /* 0x0014b00801007387 */ /* 0x0001e80000100800 */
[----:B------:R-:W-:Y:S04]  /*7f50*/  STL [R1+0x14a4], R9 ;  /* 0x0014a40901007387 */ /* 0x000fe80000100800 */
[----:B------:R-:W-:Y:S04]  /*7f60*/  STL [R1+0x14a8], R22 ;  /* 0x0014a81601007387 */ /* 0x000fe80000100800 */
[----:B------:R-:W-:Y:S01]  /*7f70*/  STL [R1+0x149c], R23 ;  /* 0x00149c1701007387 */ /* 0x000fe20000100800 */
[----:B0-----:R-:W0:Y:S03]  /*7f80*/  LDC R8, c[0x0][0x238] ;  /* 0x00008e00ff087b82 */ /* 0x001e260000000800 */
[----:B------:R-:W-:Y:S04]  /*7f90*/  STL [R1+0x14a0], R36 ;  /* 0x0014a02401007387 */ /* 0x000fe80000100800 */
[----:B------:R-:W-:Y:S04]  /*7fa0*/  STL [R1+0x1494], R37 ;  /* 0x0014942501007387 */ /* 0x000fe80000100800 */
[----:B------:R-:W2:Y:S04]  /*7fb0*/  LDL.LU.64 R60, [R1+0x130] ;  /* 0x00013000013c7983 */ /* 0x000ea80000300a00 */
[----:B------:R-:W-:Y:S04]  /*7fc0*/  STL [R1+0x1498], R48 ;  /* 0x0014983001007387 */ /* 0x000fe80000100800 */
[----:B------:R-:W-:Y:S04]  /*7fd0*/  STL [R1+0x148c], R49 ;  /* 0x00148c3101007387 */ /* 0x000fe80000100800 */
[----:B------:R-:W-:Y:S04]  /*7fe0*/  STL [R1+0x1490], R10 ;  /* 0x0014900a01007387 */ /* 0x000fe80000100800 */
[----:B------:R-:W-:Y:S04]  /*7ff0*/  STL [R1+0x1484], R11 ;  /* 0x0014840b01007387 */ /* 0x000fe80000100800 */
[----:B------:R-:W-:Y:S04]  /*8000*/  STL [R1+0x1488], R24 ;  /* 0x0014881801007387 */ /* 0x000fe80000100800 */
[----:B------:R-:W3:Y:S04]  /*8010*/  LDL.LU.64 R18, [R1+0x138] ;  /* 0x0001380001127983 */ /* 0x000ee80000300a00 */
[----:B------:R-:W-:Y:S04]  /*8020*/  STL [R1+0x147c], R25 ;  /* 0x00147c1901007387 */ /* 0x000fe80000100800 */
[----:B------:R-:W-:Y:S04]  /*8030*/  STL [R1+0x1480], R38 ;  /* 0x0014802601007387 */ /* 0x000fe80000100800 */
[----:B------:R-:W4:Y:S04]  /*8040*/  LDL.LU.64 R4, [R1+0x140] ;  /* 0x0001400001047983 */ /* 0x000f280000300a00 */
[----:B------:R-:W-:Y:S04]  /*8050*/  STL [R1+0x1474], R39 ;  /* 0x0014742701007387 */ /* 0x000fe80000100800 */
[----:B------:R-:W-:Y:S04]  /*8060*/  STL [R1+0x1478], R50 ;  /* 0x0014783201007387 */ /* 0x000fe80000100800 */
[----:B------:R-:W4:Y:S04]  /*8070*/  LDL.LU.64 R42, [R1+0x148] ;  /* 0x00014800012a7983 */ /* 0x000f280000300a00 */
[----:B------:R-:W-:Y:S04]  /*8080*/  STL [R1+0x146c], R51 ;  /* 0x00146c3301007387 */ /* 0x000fe80000100800 */
[----:B------:R-:W-:Y:S04]  /*8090*/  STL [R1+0x1470], R12 ;  /* 0x0014700c01007387 */ /* 0x000fe80000100800 */
[----:B------:R-:W-:Y:S04]  /*80a0*/  STL [R1+0x1464], R13 ;  /* 0x0014640d01007387 */ /* 0x000fe80000100800 */
        /* <DEDUP_REMOVED lines=14> */
[----:B------:R-:W4:Y:S01]  /*8190*/  LDL.LU.64 R58, [R1+0x168] ;  /* 0x00016800013a7983 */ /* 0x000f220000300a00 */
[----:B--2---:R-:W-:-:S03]  /*81a0*/  IMAD.MOV.U32 R0, RZ, RZ, R61 ;  /* 0x000000ffff007224 */ /* 0x004fc600078e003d */
[----:B------:R1:W-:Y:S04]  /*81b0*/  STL [R1+0x143c], R60 ;  /* 0x00143c3c01007387 */ /* 0x0003e80000100800 */
[----:B-1----:R-:W2:Y:S04]  /*81c0*/  LDL.LU.64 R60, [R1+0x170] ;  /* 0x00017000013c7983 */ /* 0x002ea80000300a00 */
[----:B------:R1:W-:Y:S04]  /*81d0*/  STL [R1+0x1438], R0 ;  /* 0x0014380001007387 */ /* 0x0003e80000100800 */
[----:B------:R-:W-:Y:S04]  /*81e0*/  STL [R1+0x1440], R54 ;  /* 0x0014403601007387 */ /* 0x000fe80000100800 */
[----:B------:R-:W-:Y:S04]  /*81f0*/  STL [R1+0x1414], R55 ;  /* 0x0014143701007387 */ /* 0x000fe80000100800 */
[----:B------:R-:W2:Y:S04]  /*8200*/  LDL.LU.64 R32, [R1+0x178] ;  /* 0x0001780001207983 */ /* 0x000ea80000300a00 */
[----:B---3--:R3:W-:Y:S01]  /*8210*/  STL [R1+0x141c], R18 ;  /* 0x00141c1201007387 */ /* 0x0087e20000100800 */
[----:B-1----:R-:W-:-:S03]  /*8220*/  IMAD.MOV.U32 R0, RZ, RZ, R19 ;  /* 0x000000ffff007224 */ /* 0x002fc600078e0013 */
[----:B------:R-:W2:Y:S04]  /*8230*/  LDL.LU.64 R6, [R1+0x120] ;  /* 0x0001200001067983 */ /* 0x000ea80000300a00 */
[----:B------:R1:W-:Y:S04]  /*8240*/  STL [R1+0x1418], R0 ;  /* 0x0014180001007387 */ /* 0x0003e80000100800 */
[----:B----4-:R4:W-:Y:S04]  /*8250*/  STL [R1+0x1424], R4 ;  /* 0x0014240401007387 */ /* 0x0109e80000100800 */
[----:B---3--:R-:W3:Y:S01]  /*8260*/  LDL.LU.64 R18, [R1+0x188] ;  /* 0x0001880001127983 */ /* 0x008ee20000300a00 */
[----:B-1----:R-:W-:-:S05]  /*8270*/  IMAD.MOV.U32 R0, RZ, RZ, R5 ;  /* 0x000000ffff007224 */ /* 0x002fca00078e0005 */
[----:B------:R1:W-:Y:S04]  /*8280*/  STL [R1+0x1420], R0 ;  /* 0x0014200001007387 */ /* 0x0003e80000100800 */
[----:B------:R0:W-:Y:S04]  /*8290*/  STL [R1+0x142c], R42 ;  /* 0x00142c2a01007387 */ /* 0x0001e80000100800 */
[----:B----4-:R-:W4:Y:S01]  /*82a0*/  LDL.LU.64 R4, [R1+0x190] ;  /* 0x0001900001047983 */ /* 0x010f220000300a00 */
[----:B-1----:R-:W-:-:S05]  /*82b0*/  IMAD.MOV.U32 R0, RZ, RZ, R43 ;  /* 0x000000ffff007224 */ /* 0x002fca00078e002b */
[----:B------:R1:W-:Y:S04]  /*82c0*/  STL [R1+0x1428], R0 ;  /* 0x0014280001007387 */ /* 0x0003e80000100800 */
[----:B------:R-:W-:Y:S04]  /*82d0*/  STL [R1+0x1430], R56 ;  /* 0x0014303801007387 */ /* 0x000fe80000100800 */
[----:B------:R-:W-:Y:S04]  /*82e0*/  STL [R1+0x560], R57 ;  /* 0x0005603901007387 */ /* 0x000fe80000100800 */
[----:B0-----:R-:W4:Y:S01]  /*82f0*/  LDL.LU.64 R42, [R1+0x198] ;  /* 0x00019800012a7983 */ /* 0x001f220000300a00 */
[----:B-1----:R-:W-:-:S03]  /*8300*/  IMAD.MOV.U32 R0, RZ, RZ, R31 ;  /* 0x000000ffff007224 */ /* 0x002fc600078e001f */
[----:B------:R0:W-:Y:S04]  /*8310*/  STL [R1+0x568], R30 ;  /* 0x0005681e01007387 */ /* 0x0001e80000100800 */
[----:B0-----:R-:W4:Y:S04]  /*8320*/  LDL.LU.64 R30, [R1+0x118] ;  /* 0x00011800011e7983 */ /* 0x001f280000300a00 */
[----:B------:R0:W-:Y:S04]  /*8330*/  STL [R1+0x564], R0 ;  /* 0x0005640001007387 */ /* 0x0001e80000100800 */
[----:B------:R1:W-:Y:S01]  /*8340*/  STL [R1+0x570], R2 ;  /* 0x0005700201007387 */ /* 0x0003e20000100800 */
[----:B0-----:R-:W-:-:S03]  /*8350*/  IMAD.MOV.U32 R0, RZ, RZ, R3 ;  /* 0x000000ffff007224 */ /* 0x001fc600078e0003 */
[----:B-1----:R-:W4:Y:S04]  /*8360*/  LDL.LU.64 R2, [R1+0x1a0] ;  /* 0x0001a00001027983 */ /* 0x002f280000300a00 */
[----:B------:R0:W-:Y:S04]  /*8370*/  STL [R1+0x56c], R0 ;  /* 0x00056c0001007387 */ /* 0x0001e80000100800 */
[----:B------:R1:W-:Y:S01]  /*8380*/  STL [R1+0x578], R44 ;  /* 0x0005782c01007387 */ /* 0x0003e20000100800 */
[----:B0-----:R-:W-:-:S03]  /*8390*/  MOV R0, R45 ;  /* 0x0000002d00007202 */ /* 0x001fc60000000f00 */
[----:B-1----:R-:W4:Y:S04]  /*83a0*/  LDL.LU.64 R44, [R1+0x1a8] ;  /* 0x0001a800012c7983 */ /* 0x002f280000300a00 */
[----:B------:R0:W-:Y:S04]  /*83b0*/  STL [R1+0x574], R0 ;  /* 0x0005740001007387 */ /* 0x0001e80000100800 */
[----:B------:R1:W-:Y:S01]  /*83c0*/  STL [R1+0x580], R16 ;  /* 0x0005801001007387 */ /* 0x0003e20000100800 */
[----:B0-----:R-:W-:-:S03]  /*83d0*/  IMAD.MOV.U32 R0, RZ, RZ, R17 ;  /* 0x000000ffff007224 */ /* 0x001fc600078e0011 */
[----:B-1----:R-:W4:Y:S04]  /*83e0*/  LDL.LU.64 R16, [R1+0x1b0] ;  /* 0x0001b00001107983 */ /* 0x002f280000300a00 */
[----:B------:R0:W-:Y:S04]  /*83f0*/  STL [R1+0x57c], R0 ;  /* 0x00057c0001007387 */ /* 0x0001e80000100800 */
[----:B------:R1:W-:Y:S01]  /*8400*/  STL [R1+0x588], R58 ;  /* 0x0005883a01007387 */ /* 0x0003e20000100800 */
[----:B0-----:R-:W-:-:S03]  /*8410*/  IMAD.MOV.U32 R0, RZ, RZ, R59 ;  /* 0x000000ffff007224 */ /* 0x001fc600078e003b */
[----:B-1----:R-:W4:Y:S04]  /*8420*/  LDL.LU.64 R58, [R1+0x180] ;  /* 0x00018000013a7983 */ /* 0x002f280000300a00 */
[----:B------:R0:W-:Y:S04]  /*8430*/  STL [R1+0x584], R0 ;  /* 0x0005840001007387 */ /* 0x0001e80000100800 */
[----:B--2---:R1:W-:Y:S01]  /*8440*/  STL [R1+0x590], R60 ;  /* 0x0005903c01007387 */ /* 0x0043e20000100800 */
[----:B0-----:R-:W-:-:S03]  /*8450*/  IMAD.MOV.U32 R0, RZ, RZ, R61 ;  /* 0x000000ffff007224 */ /* 0x001fc600078e003d */
[----:B-1----:R-:W2:Y:S04]  /*8460*/  LDL.LU.64 R60, [R1+0x1b8] ;  /* 0x0001b800013c7983 */ /* 0x002ea80000300a00 */
[----:B------:R0:W-:Y:S04]  /*8470*/  STL [R1+0x58c], R0 ;  /* 0x00058c0001007387 */ /* 0x0001e80000100800 */
[----:B------:R1:W-:Y:S01]  /*8480*/  STL [R1+0x598], R32 ;  /* 0x0005982001007387 */ /* 0x0003e20000100800 */
[----:B0-----:R-:W-:-:S03]  /*8490*/  IMAD.MOV.U32 R0, RZ, RZ, R33 ;  /* 0x000000ffff007224 */ /* 0x001fc600078e0021 */
[----:B-1----:R-:W2:Y:S04]  /*84a0*/  LDL.LU.64 R32, [R1+0x1c0] ;  /* 0x0001c00001207983 */ /* 0x002ea80000300a00 */
[----:B------:R0:W-:Y:S04]  /*84b0*/  STL [R1+0x594], R0 ;  /* 0x0005940001007387 */ /* 0x0001e80000100800 */
[----:B------:R1:W-:Y:S01]  /*84c0*/  STL [R1+0x5a0], R6 ;  /* 0x0005a00601007387 */ /* 0x0003e20000100800 */
[----:B0-----:R-:W-:-:S03]  /*84d0*/  IMAD.MOV.U32 R0, RZ, RZ, R7 ;  /* 0x000000ffff007224 */ /* 0x001fc600078e0007 */
[----:B-1----:R-:W2:Y:S04]  /*84e0*/  LDL.LU.64 R6, [R1+0x1d0] ;  /* 0x0001d00001067983 */ /* 0x002ea80000300a00 */
[----:B------:R0:W-:Y:S04]  /*84f0*/  STL [R1+0x59c], R0 ;  /* 0x00059c0001007387 */ /* 0x0001e80000100800 */
[----:B---3--:R1:W-:Y:S01]  /*8500*/  STL [R1+0x5a8], R18 ;  /* 0x0005a81201007387 */ /* 0x0083e20000100800 */
[----:B0-----:R-:W-:-:S03]  /*8510*/  IMAD.MOV.U32 R0, RZ, RZ, R19 ;  /* 0x000000ffff007224 */ /* 0x001fc600078e0013 */
[----:B-1----:R-:W3:Y:S04]  /*8520*/  LDL.LU.64 R18, [R1+0x110] ;  /* 0x0001100001127983 */ /* 0x002ee80000300a00 */
[----:B------:R0:W-:Y:S04]  /*8530*/  STL [R1+0x5a4], R0 ;  /* 0x0005a40001007387 */ /* 0x0001e80000100800 */
[----:B----4-:R1:W-:Y:S01]  /*8540*/  STL [R1+0x5b0], R4 ;  /* 0x0005b00401007387 */ /* 0x0103e20000100800 */
[----:B0-----:R-:W-:-:S03]  /*8550*/  IMAD.MOV.U32 R0, RZ, RZ, R5 ;  /* 0x000000ffff007224 */ /* 0x001fc600078e0005 */
        /* <DEDUP_REMOVED lines=123> */
[----:B0-----:R-:W-:-:S03]  /*8d10*/  MOV R0, R7 ;  /* 0x0000000700007202 */ /* 0x001fc60000000f00 */
        /* <DEDUP_REMOVED lines=303> */
[----:B0-----:R-:W-:-:S03]  /*a010*/  MOV R0, R33 ;  /* 0x0000002100007202 */ /* 0x001fc60000000f00 */
        /* <DEDUP_REMOVED lines=68> */
[----:B-1----:R-:W4:Y:S04]  /*a460*/  LDL.64 R2, [R1+0x548] ;  /* 0x0005480001027983 */ /* 0x002f280000100a00 */
[----:B------:R0:W-:Y:S04]  /*a470*/  STL [R1+0x98c], R0 ;  /* 0x00098c0001007387 */ /* 0x0001e80000100800 */
[----:B------:R1:W-:Y:S01]  /*a480*/  STL [R1+0x998], R44 ;  /* 0x0009982c01007387 */ /* 0x0003e20000100800 */
[----:B0-----:R-:W-:-:S03]  /*a490*/  IMAD.MOV.U32 R0, RZ, RZ, R45 ;  /* 0x000000ffff007224 */ /* 0x001fc600078e002d */
[----:B-1----:R-:W4:Y:S04]  /*a4a0*/  LDL.64 R44, [R1+0x550] ;  /* 0x00055000012c7983 */ /* 0x002f280000100a00 */
        /* <DEDUP_REMOVED lines=52> */
[----:B------:R2:W-:Y:S02]  /*a7f0*/  STL [R1+0x9fc], R0 ;  /* 0x0009fc0001007387 */ /* 0x0005e40000100800 */
[----:B--2---:R-:W-:Y:S02]  /*a800*/  IMAD.MOV.U32 R0, RZ, RZ, R61 ;  /* 0x000000ffff007224 */ /* 0x004fe400078e003d */
[----:B------:R0:W-:Y:S04]  /*a810*/  STL [R1+0xa08], R60 ;  /* 0x000a083c01007387 */ /* 0x0001e80000100800 */
[----:B0-----:R-:W2:Y:S04]  /*a820*/  LDL.LU.64 R60, [R1+0x4f8] ;  /* 0x0004f800013c7983 */ /* 0x001ea80000300a00 */
[----:B------:R0:W-:Y:S04]  /*a830*/  STL [R1+0xa04], R0 ;  /* 0x000a040001007387 */ /* 0x0001e80000100800 */
[----:B------:R1:W-:Y:S01]  /*a840*/  STL [R1+0xa10], R32 ;  /* 0x000a102001007387 */ /* 0x0003e20000100800 */
[----:B0-----:R-:W-:-:S03]  /*a850*/  IMAD.MOV.U32 R0, RZ, RZ, R33 ;  /* 0x000000ffff007224 */ /* 0x001fc600078e0021 */
[----:B-1----:R-:W2:Y:S04]  /*a860*/  LDL.LU.64 R32, [R1+0xa68] ;  /* 0x000a680001207983 */ /* 0x002ea80000300a00 */
[----:B------:R0:W-:Y:S04]  /*a870*/  STL [R1+0xa0c], R0 ;  /* 0x000a0c0001007387 */ /* 0x0001e80000100800 */
[----:B------:R-:W-:Y:S04]  /*a880*/  STL [R1+0xa18], R6 ;  /* 0x000a180601007387 */ /* 0x000fe80000100800 */
[----:B------:R-:W2:Y:S01]  /*a890*/  LDL.LU.64 R20, [R1+0xa70] ;  /* 0x000a700001147983 */ /* 0x000ea20000300a00 */
[----:B0-----:R-:W-:-:S05]  /*a8a0*/  IMAD.MOV.U32 R0, RZ, RZ, R7 ;  /* 0x000000ffff007224 */ /* 0x001fca00078e0007 */
        /* <DEDUP_REMOVED lines=21> */
[----:B------:R-:W-:Y:S04]  /*aa00*/  STL [R1+0xa48], R44 ;  /* 0x000a482c01007387 */ /* 0x000fe80000100800 */
[----:B------:R-:W4:Y:S01]  /*aa10*/  LDL.LU.64 R6, [R1+0x528] ;  /* 0x0005280001067983 */ /* 0x000f220000300a00 */
[----:B0-----:R-:W-:-:S05]  /*aa20*/  IMAD.MOV.U32 R0, RZ, RZ, R45 ;  /* 0x000000ffff007224 */ /* 0x001fca00078e002d */
        /* <DEDUP_REMOVED lines=10> */
[----:B------:R-:W-:Y:S04]  /*aad0*/  STL [R1+0xa60], R60 ;  /* 0x000a603c01007387 */ /* 0x000fe80000100800 */
[----:B------:R-:W2:Y:S04]  /*aae0*/  LDL.LU.64 R44, [R1+0xab8] ;  /* 0x000ab800012c7983 */ /* 0x000ea80000300a00 */
[----:B------:R0:W-:Y:S04]  /*aaf0*/  STL [R1+0xa5c], R0 ;  /* 0x000a5c0001007387 */ /* 0x0001e80000100800 */
[----:B------:R1:W-:Y:S01]  /*ab00*/  STL [R1+0xa68], R32 ;  /* 0x000a682001007387 */ /* 0x0003e20000100800 */
[----:B0-----:R-:W-:-:S03]  /*ab10*/  IMAD.MOV.U32 R0, RZ, RZ, R33 ;  /* 0x000000ffff007224 */ /* 0x001fc600078e0021 */
[----:B------:R-:W2:Y:S04]  /*ab20*/  LDL.LU.64 R60, [R1+0x60] ;  /* 0x00006000013c7983 */ /* 0x000ea80000300a00 */
[----:B------:R-:W-:Y:S04]  /*ab30*/  STL [R1+0xa70], R20 ;  /* 0x000a701401007387 */ /* 0x000fe80000100800 */
[----:B------:R0:W-:Y:S04]  /*ab40*/  STL [R1+0xa64], R0 ;  /* 0x000a640001007387 */ /* 0x0001e80000100800 */
[----:B-1----:R-:W2:Y:S01]  /*ab50*/  LDL.LU.64 R32, [R1+0xac8] ;  /* 0x000ac80001207983 */ /* 0x002ea20000300a00 */
[----:B0-----:R-:W-:-:S03]  /*ab60*/  IMAD.MOV.U32 R0, RZ, RZ, R21 ;  /* 0x000000ffff007224 */ /* 0x001fc600078e0015 */
[----:B---3--:R-:W-:Y:S04]  /*ab70*/  STL [R1+0xa78], R18 ;  /* 0x000a781201007387 */ /* 0x008fe80000100800 */
[----:B------:R0:W-:Y:S02]  /*ab80*/  STL [R1+0xa6c], R0 ;  /* 0x000a6c0001007387 */ /* 0x0001e40000100800 */
[----:B0-----:R-:W-:Y:S02]  /*ab90*/  IMAD.MOV.U32 R0, RZ, RZ, R19 ;  /* 0x000000ffff007224 */ /* 0x001fe400078e0013 */
[----:B------:R-:W3:Y:S04]  /*aba0*/  LDL.LU.64 R18, [R1+0xad0] ;  /* 0x000ad00001127983 */ /* 0x000ee80000300a00 */
        /* <DEDUP_REMOVED lines=31> */
[----:B------:R-:W-:Y:S04]  /*ada0*/  STL [R1+0xac0], R60 ;  /* 0x000ac03c01007387 */ /* 0x000fe80000100800 */
[----:B------:R1:W-:Y:S04]  /*adb0*/  STL [R1+0xab4], R0 ;  /* 0x000ab40001007387 */ /* 0x0003e80000100800 */
[----:B0-----:R-:W2:Y:S01]  /*adc0*/  LDL.LU.64 R44, [R1+0xb10] ;  /* 0x000b1000012c7983 */ /* 0x001ea20000300a00 */
[----:B-1----:R-:W-:-:S03]  /*add0*/  IMAD.MOV.U32 R0, RZ, RZ, R61 ;  /* 0x000000ffff007224 */ /* 0x002fc600078e003d */
[----:B------:R-:W-:Y:S04]  /*ade0*/  STL [R1+0xac8], R32 ;  /* 0x000ac82001007387 */ /* 0x000fe80000100800 */
[----:B------:R0:W-:Y:S04]  /*adf0*/  STL [R1+0xabc], R0 ;  /* 0x000abc0001007387 */ /* 0x0001e80000100800 */
[----:B------:R-:W2:Y:S01]  /*ae00*/  LDL.LU.64 R60, [R1+0xb18] ;  /* 0x000b1800013c7983 */ /* 0x000ea20000300a00 */
[----:B0-----:R-:W-:-:S03]  /*ae10*/  IMAD.MOV.U32 R0, RZ, RZ, R33 ;  /* 0x000000ffff007224 */ /* 0x001fc600078e0021 */
[----:B------:R-:W2:Y:S04]  /*ae20*/  LDL.LU.64 R32, [R1+0xb20] ;  /* 0x000b200001207983 */ /* 0x000ea80000300a00 */
[----:B------:R0:W-:Y:S04]  /*ae30*/  STL [R1+0xac4], R0 ;  /* 0x000ac40001007387 */ /* 0x0001e80000100800 */
[----:B---3--:R1:W-:Y:S01]  /*ae40*/  STL [R1+0xad0], R18 ;  /* 0x000ad01201007387 */ /* 0x0083e20000100800 */
[----:B0-----:R-:W-:-:S03]  /*ae50*/  MOV R0, R19 ;  /* 0x0000001300007202 */ /* 0x001fc60000000f00 */
[----:B-1----:R-:W3:Y:S04]  /*ae60*/  LDL.LU.64 R18, [R1+0xb28] ;  /* 0x000b280001127983 */ /* 0x002ee80000300a00 */
[----:B------:R0:W-:Y:S04]  /*ae70*/  STL [R1+0xacc], R0 ;  /* 0x000acc0001007387 */ /* 0x0001e80000100800 */
[----:B----4-:R1:W-:Y:S01]  /*ae80*/  STL [R1+0xad8], R4 ;  /* 0x000ad80401007387 */ /* 0x0103e20000100800 */
[----:B0-----:R-:W-:-:S03]  /*ae90*/  IMAD.MOV.U32 R0, RZ, RZ, R5 ;  /* 0x000000ffff007224 */ /* 0x001fc600078e0005 */
[----:B-1----:R-:W4:Y:S04]  /*aea0*/  LDL.LU.64 R4, [R1+0xb30] ;  /* 0x000b300001047983 */ /* 0x002f280000300a00 */
[----:B------:R0:W-:Y:S04]  /*aeb0*/  STL [R1+0xad4], R0 ;  /* 0x000ad40001007387 */ /* 0x0001e80000100800 */
[----:B------:R-:W-:Y:S04]  /*aec0*/  STL [R1+0xae0], R42 ;  /* 0x000ae02a01007387 */ /* 0x000fe80000100800 */
[----:B------:R-:W4:Y:S01]  /*aed0*/  LDL.LU.64 R20, [R1+0xb38] ;  /* 0x000b380001147983 */ /* 0x000f220000300a00 */
[----:B0-----:R-:W-:-:S05]  /*aee0*/  IMAD.MOV.U32 R0, RZ, RZ, R43 ;  /* 0x000000ffff007224 */ /* 0x001fca00078e002b */
[----:B------:R0:W-:Y:S04]  /*aef0*/  STL [R1+0xadc], R0 ;  /* 0x000adc0001007387 */ /* 0x0001e80000100800 */
[----:B------:R-:W-:Y:S01]  /*af00*/  STL [R1+0xae8], R30 ;  /* 0x000ae81e01007387 */ /* 0x000fe20000100800 */
[----:B0-----:R-:W-:-:S03]  /*af10*/  IMAD.MOV.U32 R0, RZ, RZ, R31 ;  /* 0x000000ffff007224 */ /* 0x001fc600078e001f */
[----:B------:R-:W4:Y:S04]  /*af20*/  LDL.LU.64 R42, [R1+0x50] ;  /* 0x00005000012a7983 */ /* 0x000f280000300a00 */
[----:B------:R0:W-:Y:S02]  /*af30*/  STL [R1+0xae4], R0 ;  /* 0x000ae40001007387 */ /* 0x0001e40000100800 */
[----:B0-----:R-:W-:Y:S02]  /*af40*/  IMAD.MOV.U32 R0, RZ, RZ, R3 ;  /* 0x000000ffff007224 */ /* 0x001fe400078e0003 */
[----:B------:R0:W-:Y:S04]  /*af50*/  STL [R1+0xaf0], R2 ;  /* 0x000af00201007387 */ /* 0x0001e80000100800 */
[----:B0-----:R-:W4:Y:S04]  /*af60*/  LDL.LU.64 R2, [R1+0xb48] ;  /* 0x000b480001027983 */ /* 0x001f280000300a00 */
[----:B------:R0:W-:Y:S04]  /*af70*/  STL [R1+0xaec], R0 ;  /* 0x000aec0001007387 */ /* 0x0001e80000100800 */
[----:B------:R1:W-:Y:S04]  /*af80*/  STL [R1+0xaf8], R6 ;  /* 0x000af80601007387 */ /* 0x0003e80000100800 */
[----:B------:R-:W4:Y:S01]  /*af90*/  LDL.LU.64 R30, [R1+0xb50] ;  /* 0x000b5000011e7983 */ /* 0x000f220000300a00 */
[----:B0-----:R-:W-:-:S03]  /*afa0*/  IMAD.MOV.U32 R0, RZ, RZ, R7 ;  /* 0x000000ffff007224 */ /* 0x001fc600078e0007 */
[----:B------:R-:W-:Y:S04]  /*afb0*/  STL [R1+0xb00], R16 ;  /* 0x000b001001007387 */ /* 0x000fe80000100800 */
[----:B------:R0:W-:Y:S04]  /*afc0*/  STL [R1+0xaf4], R0 ;  /* 0x000af40001007387 */ /* 0x0001e80000100800 */
[----:B-1----:R-:W4:Y:S01]  /*afd0*/  LDL.LU.64 R6, [R1+0xb58] ;  /* 0x000b580001067983 */ /* 0x002f220000300a00 */
[----:B0-----:R-:W-:-:S03]  /*afe0*/  IMAD.MOV.U32 R0, RZ, RZ, R17 ;  /* 0x000000ffff007224 */ /* 0x001fc600078e0011 */
[----:B------:R-:W-:Y:S04]  /*aff0*/  STL [R1+0xb08], R58 ;  /* 0x000b083a01007387 */ /* 0x000fe80000100800 */
[----:B------:R0:W-:Y:S04]  /*b000*/  STL [R1+0xafc], R0 ;  /* 0x000afc0001007387 */ /* 0x0001e80000100800 */
[----:B------:R-:W4:Y:S01]  /*b010*/  LDL.LU.64 R16, [R1+0xb60] ;  /* 0x000b600001107983 */ /* 0x000f220000300a00 */
[----:B0-----:R-:W-:-:S03]  /*b020*/  IMAD.MOV.U32 R0, RZ, RZ, R59 ;  /* 0x000000ffff007224 */ /* 0x001fc600078e003b */
[----:B------:R-:W4:Y:S04]  /*b030*/  LDL.LU.64 R58, [R1+0xb68] ;  /* 0x000b6800013a7983 */ /* 0x000f280000300a00 */
[----:B------:R0:W-:Y:S04]  /*b040*/  STL [R1+0xb04], R0 ;  /* 0x000b040001007387 */ /* 0x0001e80000100800 */
[----:B--2---:R1:W-:Y:S01]  /*b050*/  STL [R1+0xb10], R44 ;  /* 0x000b102c01007387 */ /* 0x0043e20000100800 */
[----:B0-----:R-:W-:-:S03]  /*b060*/  IMAD.MOV.U32 R0, RZ, RZ, R45 ;  /* 0x000000ffff007224 */ /* 0x001fc600078e002d */
[----:B-1----:R-:W2:Y:S04]  /*b070*/  LDL.LU.64 R44, [R1+0xb70] ;  /* 0x000b7000012c7983 */ /* 0x002ea80000300a00 */
[----:B------:R0:W-:Y:S04]  /*b080*/  STL [R1+0xb0c], R0 ;  /* 0x000b0c0001007387 */ /* 0x0001e80000100800 */
[----:B------:R1:W-:Y:S01]  /*b090*/  STL [R1+0xb18], R60 ;  /* 0x000b183c01007387 */ /* 0x0003e20000100800 */
[----:B0-----:R-:W-:-:S03]  /*b0a0*/  IMAD.MOV.U32 R0, RZ, RZ, R61 ;  /* 0x000000ffff007224 */ /* 0x001fc600078e003d */
[----:B------:R-:W-:Y:S04]  /*b0b0*/  STL [R1+0xb20], R32 ;  /* 0x000b202001007387 */ /* 0x000fe80000100800 */
[----:B------:R0:W-:Y:S04]  /*b0c0*/  STL [R1+0xb14], R0 ;  /* 0x000b140001007387 */ /* 0x0001e80000100800 */
[----:B-1----:R-:W2:Y:S01]  /*b0d0*/  LDL.LU.64 R60, [R1+0xb78] ;  /* 0x000b7800013c7983 */ /* 0x002ea20000300a00 */
[----:B0-----:R-:W-:-:S03]  /*b0e0*/  IMAD.MOV.U32 R0, RZ, RZ, R33 ;  /* 0x000000ffff007224 */ /* 0x001fc600078e0021 */
[----:B---3--:R-:W-:Y:S04]  /*b0f0*/  STL [R1+0xb28], R18 ;  /* 0x000b281201007387 */ /* 0x008fe80000100800 */
[----:B------:R0:W-:Y:S04]  /*b100*/  STL [R1+0xb1c], R0 ;  /* 0x000b1c0001007387 */ /* 0x0001e80000100800 */
[----:B------:R-:W3:Y:S01]  /*b110*/  LDL.LU.64 R32, [R1+0x48] ;  /* 0x0000480001207983 */ /* 0x000ee20000300a00 */
[----:B0-----:R-:W-:-:S03]  /*b120*/  IMAD.MOV.U32 R0, RZ, RZ, R19 ;  /* 0x000000ffff007224 */ /* 0x001fc600078e0013 */
[----:B----4-:R-:W-:Y:S04]  /*b130*/  STL [R1+0xb30], R4 ;  /* 0x000b300401007387 */ /* 0x010fe80000100800 */
[----:B------:R0:W-:Y:S04]  /*b140*/  STL [R1+0xb24], R0 ;  /* 0x000b240001007387 */ /* 0x0001e80000100800 */
[----:B------:R-:W4:Y:S01]  /*b150*/  LDL.LU.64 R18, [R1+0xb88] ;  /* 0x000b880001127983 */ /* 0x000f220000300a00 */
[----:B0-----:R-:W-:-:S05]  /*b160*/  IMAD.MOV.U32 R0, RZ, RZ, R5 ;  /* 0x000000ffff007224 */ /* 0x001fca00078e0005 */
[----:B------:R0:W-:Y:S04]  /*b170*/  STL [R1+0xb2c], R0 ;  /* 0x000b2c0001007387 */ /* 0x0001e80000100800 */
[----:B------:R-:W-:Y:S04]  /*b180*/  STL [R1+0xb38], R20 ;  /* 0x000b381401007387 */ /* 0x000fe80000100800 */
[----:B------:R-:W4:Y:S01]  /*b190*/  LDL.LU.64 R4, [R1+0xb90] ;  /* 0x000b900001047983 */ /* 0x000f220000300a00 */
[----:B0-----:R-:W-:-:S03]  /*b1a0*/  IMAD.MOV.U32 R0, RZ, RZ, R21 ;  /* 0x000000ffff007224 */ /* 0x001fc600078e0015 */
[----:B------:R-:W-:Y:S04]  /*b1b0*/  STL [R1+0xb40], R42 ;  /* 0x000b402a01007387 */ /* 0x000fe80000100800 */
[----:B------:R0:W-:Y:S02]  /*b1c0*/  STL [R1+0xb34], R0 ;  /* 0x000b340001007387 */ /* 0x0001e40000100800 */
[----:B0-----:R-:W-:Y:S02]  /*b1d0*/  IMAD.MOV.U32 R0, RZ, RZ, R43 ;  /* 0x000000ffff007224 */ /* 0x001fe400078e002b */
[----:B------:R-:W4:Y:S04]  /*b1e0*/  LDL.LU.64 R42, [R1+0xb98] ;  /* 0x000b9800012a7983 */ /* 0x000f280000300a00 */
[----:B------:R0:W-:Y:S02]  /*b1f0*/  STL [R1+0xb3c], R0 ;  /* 0x000b3c0001007387 */ /* 0x0001e40000100800 */
[----:B0-----:R-:W-:-:S02]  /*b200*/  IMAD.MOV.U32 R0, RZ, RZ, R3 ;  /* 0x000000ffff007224 */ /* 0x001fc400078e0003 */
[----:B------:R0:W-:Y:S04]  /*b210*/  STL [R1+0xb48], R2 ;  /* 0x000b480201007387 */ /* 0x0001e80000100800 */
[----:B------:R-:W-:Y:S04]  /*b220*/  STL [R1+0xb50], R30 ;  /* 0x000b501e01007387 */ /* 0x000fe80000100800 */
[----:B------:R1:W-:Y:S04]  /*b230*/  STL [R1+0xb44], R0 ;  /* 0x000b440001007387 */ /* 0x0003e80000100800 */
[----:B0-----:R-:W4:Y:S01]  /*b240*/  LDL.LU.64 R2, [R1+0xba0] ;  /* 0x000ba00001027983 */ /* 0x001f220000300a00 */
[----:B-1----:R-:W-:-:S03]  /*b250*/  IMAD.MOV.U32 R0, RZ, RZ, R31 ;  /* 0x000000ffff007224 */ /* 0x002fc600078e001f */
[----:B------:R-:W-:Y:S04]  /*b260*/  STL [R1+0xb58], R6 ;  /* 0x000b580601007387 */ /* 0x000fe80000100800 */
[----:B------:R0:W-:Y:S04]  /*b270*/  STL [R1+0xb4c], R0 ;  /* 0x000b4c0001007387 */ /* 0x0001e80000100800 */
[----:B------:R-:W4:Y:S01]  /*b280*/  LDL.LU.64 R30, [R1+0xba8] ;  /* 0x000ba800011e7983 */ /* 0x000f220000300a00 */
[----:B0-----:R-:W-:-:S03]  /*b290*/  IMAD.MOV.U32 R0, RZ, RZ, R7 ;  /* 0x000000ffff007224 */ /* 0x001fc600078e0007 */
[----:B------:R-:W-:Y:S04]  /*b2a0*/  STL [R1+0xb60], R16 ;  /* 0x000b601001007387 */ /* 0x000fe80000100800 */
[----:B------:R0:W-:Y:S04]  /*b2b0*/  STL [R1+0xb54], R0 ;  /* 0x000b540001007387 */ /* 0x0001e80000100800 */
[----:B------:R-:W-:Y:S01]  /*b2c0*/  STL [R1+0xb68], R58 ;  /* 0x000b683a01007387 */ /* 0x000fe20000100800 */
[----:B0-----:R-:W-:-:S05]  /*b2d0*/  IMAD.MOV.U32 R0, RZ, RZ, R17 ;  /* 0x000000ffff007224 */ /* 0x001fca00078e0011 */
[----:B------:R0:W-:Y:S04]  /*b2e0*/  STL [R1+0xb5c], R0 ;  /* 0x000b5c0001007387 */ /* 0x0001e80000100800 */
[----:B------:R-:W4:Y:S01]  /*b2f0*/  LDL.LU.64 R16, [R1+0xbb0] ;  /* 0x000bb00001107983 */ /* 0x000f220000300a00 */
[----:B0-----:R-:W-:-:S03]  /*b300*/  MOV R0, R59 ;  /* 0x0000003b00007202 */ /* 0x001fc60000000f00 */
[----:B--2---:R-:W-:Y:S04]  /*b310*/  STL [R1+0xb70], R44 ;  /* 0x000b702c01007387 */ /* 0x004fe80000100800 */
[----:B------:R0:W-:Y:S04]  /*b320*/  STL [R1+0xb64], R0 ;  /* 0x000b640001007387 */ /* 0x0001e80000100800 */
[----:B------:R-:W2:Y:S04]  /*b330*/  LDL.LU.64 R58, [R1+0xbb8] ;  /* 0x000bb800013a7983 */ /* 0x000ea80000300a00 */
[----:B------:R-:W2:Y:S01]  /*b340*/  LDL.LU.64 R34, [R1+0x40] ;  /* 0x0000400001227983 */ /* 0x000ea20000300a00 */
[----:B0-----:R-:W-:-:S05]  /*b350*/  IMAD.MOV.U32 R0, RZ, RZ, R45 ;  /* 0x000000ffff007224 */ /* 0x001fca00078e002d */
[----:B------:R0:W-:Y:S04]  /*b360*/  STL [R1+0xb6c], R0 ;  /* 0x000b6c0001007387 */ /* 0x0001e80000100800 */
[----:B------:R1:W-:Y:S04]  /*b370*/  STL [R1+0xb78], R60 ;  /* 0x000b783c01007387 */ /* 0x0003e80000100800 */
[----:B------:R-:W2:Y:S01]  /*b380*/  LDL.LU.64 R20, [R1+0xbc8] ;  /* 0x000bc80001147983 */ /* 0x000ea20000300a00 */
[----:B0-----:R-:W-:-:S05]  /*b390*/  IMAD.MOV.U32 R0, RZ, RZ, R61 ;  /* 0x000000ffff007224 */ /* 0x001fca00078e003d */
[----:B------:R0:W-:Y:S04]  /*b3a0*/  STL [R1+0xb74], R0 ;  /* 0x000b740001007387 */ /* 0x0001e80000100800 */
[----:B---3--:R-:W-:Y:S04]  /*b3b0*/  STL [R1+0xb80], R32 ;  /* 0x000b802001007387 */ /* 0x008fe80000100800 */
[----:B-1----:R-:W3:Y:S04]  /*b3c0*/  LDL.LU.64 R60, [R1+0xbd0] ;  /* 0x000bd000013c7983 */ /* 0x002ee80000300a00 */
[----:B------:R-:W3:Y:S01]  /*b3d0*/  LDL.LU.64 R6, [R1+0xbd8] ;  /* 0x000bd80001067983 */ /* 0x000ee20000300a00 */
[----:B0-----:R-:W-:-:S05]  /*b3e0*/  IMAD.MOV.U32 R0, RZ, RZ, R33 ;  /* 0x000000ffff007224 */ /* 0x001fca00078e0021 */
[----:B------:R0:W-:Y:S04]  /*b3f0*/  STL [R1+0xb7c], R0 ;  /* 0x000b7c0001007387 */ /* 0x0001e80000100800 */
[----:B----4-:R-:W-:Y:S01]  /*b400*/  STL [R1+0xb88], R18 ;  /* 0x000b881201007387 */ /* 0x010fe20000100800 */
[----:B0-----:R-:W-:-:S03]  /*b410*/  IMAD.MOV.U32 R0, RZ, RZ, R19 ;  /* 0x000000ffff007224 */ /* 0x001fc600078e0013 */
[----:B------:R-:W-:Y:S04]  /*b420*/  STL [R1+0xb90], R4 ;  /* 0x000b900401007387 */ /* 0x000fe80000100800 */
[----:B------:R0:W-:Y:S04]  /*b430*/  STL [R1+0xb84], R0 ;  /* 0x000b840001007387 */ /* 0x0001e80000100800 */
[----:B------:R-:W4:Y:S04]  /*b440*/  LDL.LU.64 R44, [R1+0xbe0] ;  /* 0x000be000012c7983 */ /* 0x000f280000300a00 */
[----:B------:R-:W4:Y:S01]  /*b450*/  LDL.LU.64 R32, [R1+0xbe8] ;  /* 0x000be80001207983 */ /* 0x000f220000300a00 */
[----:B0-----:R-:W-:-:S05]  /*b460*/  IMAD.MOV.U32 R0, RZ, RZ, R5 ;  /* 0x000000ffff007224 */ /* 0x001fca00078e0005 */
[----:B------:R0:W-:Y:S04]  /*b470*/  STL [R1+0xb8c], R0 ;  /* 0x000b8c0001007387 */ /* 0x0001e80000100800 */
[----:B------:R-:W-:Y:S04]  /*b480*/  STL [R1+0xb98], R42 ;  /* 0x000b982a01007387 */ /* 0x000fe80000100800 */
[----:B------:R-:W4:Y:S01]  /*b490*/  LDL.LU.64 R18, [R1+0xbf0] ;  /* 0x000bf00001127983 */ /* 0x000f220000300a00 */
[----:B0-----:R-:W-:-:S03]  /*b4a0*/  IMAD.MOV.U32 R0, RZ, RZ, R43 ;  /* 0x000000ffff007224 */ /* 0x001fc600078e002b */
[----:B------:R-:W4:Y:S04]  /*b4b0*/  LDL.LU.64 R4, [R1+0xbf8] ;  /* 0x000bf80001047983 */ /* 0x000f280000300a00 */
[----:B------:R0:W-:Y:S02]  /*b4c0*/  STL [R1+0xb94], R0 ;  /* 0x000b940001007387 */ /* 0x0001e40000100800 */
[----:B0-----:R-:W-:Y:S02]  /*b4d0*/  IMAD.MOV.U32 R0, RZ, RZ, R3 ;  /* 0x000000ffff007224 */ /* 0x001fe400078e0003 */
[----:B------:R-:W-:Y:S04]  /*b4e0*/  STL [R1+0xba0], R2 ;  /* 0x000ba00201007387 */ /* 0x000fe80000100800 */
[----:B------:R-:W4:Y:S04]  /*b4f0*/  LDL.LU.64 R42, [R1+0x38] ;  /* 0x00003800012a7983 */ /* 0x000f280000300a00 */
[----:B------:R0:W-:Y:S02]  /*b500*/  STL [R1+0xb9c], R0 ;  /* 0x000b9c0001007387 */ /* 0x0001e40000100800 */
[----:B0-----:R-:W-:-:S02]  /*b510*/  IMAD.MOV.U32 R0, RZ, RZ, R31 ;  /* 0x000000ffff007224 */ /* 0x001fc400078e001f */
[----:B------:R0:W-:Y:S04]  /*b520*/  STL [R1+0xba8], R30 ;  /* 0x000ba81e01007387 */ /* 0x0001e80000100800 */
[----:B------:R-:W4:Y:S04]  /*b530*/  LDL.LU R2, [R1+0x4e0] ;  /* 0x0004e00001027983 */ /* 0x000f280000300800 */
[----:B------:R-:W4:Y:S04]  /*b540*/  LDL.LU R3, [R1+0xc04] ;  /* 0x000c040001037983 */ /* 0x000f280000300800 */
[----:B0-----:R-:W4:Y:S04]  /*b550*/  LDL.LU.64 R30, [R1+0xc08] ;  /* 0x000c0800011e7983 */ /* 0x001f280000300a00 */
[----:B------:R0:W-:Y:S02]  /*b560*/  STL [R1+0xba4], R0 ;  /* 0x000ba40001007387 */ /* 0x0001e40000100800 */
[----:B0-----:R-:W-:-:S02]  /*b570*/  IMAD.MOV.U32 R0, RZ, RZ, R17 ;  /* 0x000000ffff007224 */ /* 0x001fc400078e0011 */
[----:B------:R0:W-:Y:S04]  /*b580*/  STL [R1+0xbb0], R16 ;  /* 0x000bb01001007387 */ /* 0x0001e80000100800 */
[----:B0-----:R-:W4:Y:S04]  /*b590*/  LDL.LU.64 R16, [R1+0xc10] ;  /* 0x000c100001107983 */ /* 0x001f280000300a00 */
[----:B------:R2:W-:Y:S02]  /*b5a0*/  STL [R1+0xbac], R0 ;  /* 0x000bac0001007387 */ /* 0x0005e40000100800 */
[----:B--2---:R-:W-:-:S02]  /*b5b0*/  IMAD.MOV.U32 R0, RZ, RZ, R59 ;  /* 0x000000ffff007224 */ /* 0x004fc400078e003b */
[----:B------:R0:W-:Y:S04]  /*b5c0*/  STL [R1+0xbb8], R58 ;  /* 0x000bb83a01007387 */ /* 0x0001e80000100800 */
[----:B------:R-:W-:Y:S04]  /*b5d0*/  STL [R1+0xbc0], R34 ;  /* 0x000bc02201007387 */ /* 0x000fe80000100800 */
[----:B------:R1:W-:Y:S04]  /*b5e0*/  STL [R1+0xbb4], R0 ;  /* 0x000bb40001007387 */ /* 0x0003e80000100800 */
[----:B0-----:R-:W2:Y:S01]  /*b5f0*/  LDL.LU.64 R58, [R1+0xc18] ;  /* 0x000c1800013a7983 */ /* 0x001ea20000300a00 */
[----:B-1----:R-:W-:-:S03]  /*b600*/  IMAD.MOV.U32 R0, RZ, RZ, R35 ;  /* 0x000000ffff007224 */ /* 0x002fc600078e0023 */
[----:B------:R-:W-:Y:S04]  /*b610*/  STL [R1+0xbc8], R20 ;  /* 0x000bc81401007387 */ /* 0x000fe80000100800 */
[----:B------:R0:W-:Y:S02]  /*b620*/  STL [R1+0xbbc], R0 ;  /* 0x000bbc0001007387 */ /* 0x0001e40000100800 */
[----:B0-----:R-:W-:Y:S02]  /*b630*/  IMAD.MOV.U32 R0, RZ, RZ, R21 ;  /* 0x000000ffff007224 */ /* 0x001fe400078e0015 */
[----:B---3--:R-:W-:Y:S04]  /*b640*/  STL [R1+0xbd0], R60 ;  /* 0x000bd03c01007387 */ /* 0x008fe80000100800 */
[----:B------:R0:W-:Y:S04]  /*b650*/  STL [R1+0xbc4], R0 ;  /* 0x000bc40001007387 */ /* 0x0001e80000100800 */
[----:B------:R-:W-:Y:S01]  /*b660*/  STL [R1+0xbd8], R6 ;  /* 0x000bd80601007387 */ /* 0x000fe20000100800 */
[----:B0-----:R-:W-:-:S05]  /*b670*/  IMAD.MOV.U32 R0, RZ, RZ, R61 ;  /* 0x000000ffff007224 */ /* 0x001fca00078e003d */
[----:B------:R0:W-:Y:S04]  /*b680*/  STL [R1+0xbcc], R0 ;  /* 0x000bcc0001007387 */ /* 0x0001e80000100800 */
[----:B------:R-:W3:Y:S01]  /*b690*/  LDL.LU.64 R60, [R1+0xc20] ;  /* 0x000c2000013c7983 */ /* 0x000ee20000300a00 */
[----:B0-----:R-:W-:-:S05]  /*b6a0*/  IMAD.MOV.U32 R0, RZ, RZ, R7 ;  /* 0x000000ffff007224 */ /* 0x001fca00078e0007 */
[----:B------:R4:W-:Y:S02]  /*b6b0*/  STL [R1+0xbd4], R0 ;  /* 0x000bd40001007387 */ /* 0x0009e40000100800 */
[----:B----4-:R-:W-:Y:S02]  /*b6c0*/  IMAD.MOV.U32 R0, RZ, RZ, R45 ;  /* 0x000000ffff007224 */ /* 0x010fe400078e002d */
[----:B------:R-:W-:Y:S04]  /*b6d0*/  STL [R1+0xbe0], R44 ;  /* 0x000be02c01007387 */ /* 0x000fe80000100800 */
[----:B------:R-:W-:Y:S04]  /*b6e0*/  STL [R1+0xbe8], R32 ;  /* 0x000be82001007387 */ /* 0x000fe80000100800 */
[----:B------:R0:W-:Y:S02]  /*b6f0*/  STL [R1+0xbdc], R0 ;  /* 0x000bdc0001007387 */ /* 0x0001e40000100800 */
[----:B0-----:R-:W-:-:S02]  /*b700*/  IMAD.MOV.U32 R0, RZ, RZ, R33 ;  /* 0x000000ffff007224 */ /* 0x001fc400078e0021 */
[----:B------:R-:W-:Y:S04]  /*b710*/  STL [R1+0xbf0], R18 ;  /* 0x000bf01201007387 */ /* 0x000fe80000100800 */
[----:B------:R0:W-:Y:S04]  /*b720*/  STL [R1+0xbe4], R0 ;  /* 0x000be40001007387 */ /* 0x0001e80000100800 */
[----:B------:R-:W-:Y:S01]  /*b730*/  STL [R1+0xbf8], R4 ;  /* 0x000bf80401007387 */ /* 0x000fe20000100800 */
[----:B0-----:R-:W-:-:S05]  /*b740*/  IMAD.MOV.U32 R0, RZ, RZ, R19 ;  /* 0x000000ffff007224 */ /* 0x001fca00078e0013 */
[----:B------:R0:W-:Y:S02]  /*b750*/  STL [R1+0xbec], R0 ;  /* 0x000bec0001007387 */ /* 0x0001e40000100800 */
[----:B0-----:R-:W-:Y:S01]  /*b760*/  IMAD.MOV.U32 R0, RZ, RZ, R5 ;  /* 0x000000ffff007224 */ /* 0x001fe200078e0005 */
[----:B------:R-:W-:-:S04]  /*b770*/  MOV R4, R43 ;  /* 0x0000002b00047202 */ /* 0x000fc80000000f00 */
[----:B------:R0:W-:Y:S04]  /*b780*/  STL [R1+0xbf4], R0 ;  /* 0x000bf40001007387 */ /* 0x0001e80000100800 */
[----:B------:R-:W-:Y:S04]  /*b790*/  STL [R1+0xc00], R42 ;  /* 0x000c002a01007387 */ /* 0x000fe80000100800 */
[----:B------:R1:W-:Y:S01]  /*b7a0*/  STL [R1+0xbfc], R4 ;  /* 0x000bfc0401007387 */ /* 0x0003e20000100800 */
[----:B0-----:R-:W-:Y:S02]  /*b7b0*/  IMAD R0, R2, UR5, RZ ;  /* 0x0000000502007c24 */ /* 0x001fe4000f8e02ff */
[----:B------:R-:W-:-:S03]  /*b7c0*/  IMAD R2, R3, UR5, RZ ;  /* 0x0000000503027c24 */ /* 0x000fc6000f8e02ff */
[----:B------:R-:W-:Y:S01]  /*b7d0*/  LEA R12, P1, R0, UR8, 0x1 ;  /* 0x00000008000c7c11 */ /* 0x000fe2000f8208ff */
[----:B------:R-:W-:Y:S01]  /*b7e0*/  IMAD.MOV.U32 R3, RZ, RZ, R31 ;  /* 0x000000ffff037224 */ /* 0x000fe200078e001f */
[----:B------:R-:W-:Y:S01]  /*b7f0*/  STL [R1+0xc08], R30 ;  /* 0x000c081e01007387 */ /* 0x000fe20000100800 */
[----:B------:R-:W-:-:S03]  /*b800*/  LEA R10, P0, R2, UR8, 0x1 ;  /* 0x00000008020a7c11 */ /* 0x000fc6000f8008ff */
[----:B------:R0:W-:Y:S01]  /*b810*/  STL [R1+0xc04], R3 ;  /* 0x000c040301007387 */ /* 0x0001e20000100800 */
[----:B------:R-:W-:Y:S01]  /*b820*/  LEA.HI.X.SX32 R13, R0, UR9, 0x1, P1 ;  /* 0x00000009000d7c11 */ /* 0x000fe200088f0eff */
[----:B-1----:R-:W-:Y:S01]  /*b830*/  IMAD R4, R8, 0x7f, RZ ;  /* 0x0000007f08047824 */ /* 0x002fe200078e02ff */
[----:B------:R-:W-:Y:S01]  /*b840*/  LEA.HI.X.SX32 R11, R2, UR9, 0x1, P0 ;  /* 0x00000009020b7c11 */ /* 0x000fe200080f0eff */
[----:B0-----:R-:W-:Y:S01]  /*b850*/  IMAD.MOV.U32 R3, RZ, RZ, R17 ;  /* 0x000000ffff037224 */ /* 0x001fe200078e0011 */
[----:B------:R-:W-:Y:S04]  /*b860*/  STL [R1+0xc10], R16 ;  /* 0x000c101001007387 */ /* 0x000fe80000100800 */
[----:B------:R0:W-:Y:S02]  /*b870*/  STL [R1+0xc0c], R3 ;  /* 0x000c0c0301007387 */ /* 0x0001e40000100800 */
[----:B0-----:R-:W-:-:S04]  /*b880*/  IMAD.WIDE R2, R4, 0x2, R12 ;  /* 0x0000000204027825 */ /* 0x001fc800078e020c */
[----:B------:R-:W-:-:S04]  /*b890*/  IMAD.WIDE R4, R4, 0x2, R10 ;  /* 0x0000000204047825 */ /* 0x000fc800078e020a */
[----:B--2---:R-:W-:Y:S01]  /*b8a0*/  IMAD.MOV.U32 R0, RZ, RZ, R59 ;  /* 0x000000ffff007224 */ /* 0x004fe200078e003b */
[----:B------:R-:W-:Y:S04]  /*b8b0*/  STL [R1+0xc18], R58 ;  /* 0x000c183a01007387 */ /* 0x000fe80000100800 */
[----:B------:R-:W-:Y:S04]  /*b8c0*/  STL.64 [R1+0x358], R12 ;  /* 0x0003580c01007387 */ /* 0x000fe80000100a00 */
[----:B------:R0:W-:Y:S02]  /*b8d0*/  STL [R1+0xc14], R0 ;  /* 0x000c140001007387 */ /* 0x0001e40000100800 */
[----:B0-----:R-:W-:-:S02]  /*b8e0*/  IMAD R0, R8, 0x7e, RZ ;  /* 0x0000007e08007824 */ /* 0x001fc400078e02ff */
[----:B---3--:R-:W-:Y:S01]  /*b8f0*/  IMAD.MOV.U32 R6, RZ, RZ, R61 ;  /* 0x000000ffff067224 */ /* 0x008fe200078e003d */
[----:B------:R0:W-:Y:S04]  /*b900*/  STL [R1+0xc20], R60 ;  /* 0x000c203c01007387 */ /* 0x0001e80000100800 */
[----:B------:R-:W-:Y:S04]  /*b910*/  STL.64 [R1+0x360], R10 ;  /* 0x0003600a01007387 */ /* 0x000fe80000100a00 */
[----:B------:R-:W-:Y:S04]  /*b920*/  STL [R1+0xc28], R2 ;  /* 0x000c280201007387 */ /* 0x000fe80000100800 */
[----:B------:R1:W-:Y:S01]  /*b930*/  STL [R1+0xc1c], R6 ;  /* 0x000c1c0601007387 */ /* 0x0003e20000100800 */
[----:B0-----:R-:W0:Y:S03]  /*b940*/  LDC R60, c[0x0][0x230] ;  /* 0x00008c00ff3c7b82 */ /* 0x001e260000000800 */
[----:B------:R2:W-:Y:S04]  /*b950*/  STL [R1+0xc24], R3 ;  /* 0x000c240301007387 */ /* 0x0005e80000100800 */
[----:B------:R-:W-:Y:S01]  /*b960*/  STL [R1+0xc30], R4 ;  /* 0x000c300401007387 */ /* 0x000fe20000100800 */
[----:B-1----:R-:W-:-:S02]  /*b970*/  IMAD R6, R8, 0x7d, RZ ;  /* 0x0000007d08067824 */ /* 0x002fc400078e02ff */
[C---:B--2---:R-:W-:Y:S01]  /*b980*/  IMAD.WIDE R2, R0.reuse, 0x2, R12 ;  /* 0x0000000200027825 */ /* 0x044fe200078e020c */
[----:B------:R1:W-:Y:S04]  /*b990*/  STL [R1+0xc2c], R5 ;  /* 0x000c2c0501007387 */ /* 0x0003e80000100800 */
[----:B------:R-:W-:Y:S04]  /*b9a0*/  STL [R1+0xc38], R2 ;  /* 0x000c380201007387 */ /* 0x000fe80000100800 */
[----:B------:R2:W-:Y:S01]  /*b9b0*/  STL [R1+0xc34], R3 ;  /* 0x000c340301007387 */ /* 0x0005e20000100800 */
[----:B-1----:R-:W-:-:S04]  /*b9c0*/  IMAD.WIDE R4, R0, 0x2, R10 ;  /* 0x0000000200047825 */ /* 0x002fc800078e020a */
[----:B------:R-:W-:Y:S01]  /*b9d0*/  IMAD R0, R8, 0x7c, RZ ;  /* 0x0000007c08007824 */ /* 0x000fe200078e02ff */
[----:B------:R-:W-:Y:S01]  /*b9e0*/  STL [R1+0xc40], R4 ;  /* 0x000c400401007387 */ /* 0x000fe20000100800 */
[----:B--2---:R-:W-:-:S03]  /*b9f0*/  IMAD.WIDE R2, R6, 0x2, R12 ;  /* 0x0000000206027825 */ /* 0x004fc600078e020c */
[----:B------:R1:W-:Y:S01]  /*ba00*/  STL [R1+0xc3c], R5 ;  /* 0x000c3c0501007387 */ /* 0x0003e20000100800 */
[----:B------:R-:W-:-:S03]  /*ba10*/  IMAD.WIDE R6, R6, 0x2, R10 ;  /* 0x0000000206067825 */ /* 0x000fc600078e020a */
[----:B------:R-:W-:Y:S04]  /*ba20*/  STL [R1+0xc48], R2 ;  /* 0x000c480201007387 */ /* 0x000fe80000100800 */
[----:B------:R2:W-:Y:S04]  /*ba30*/  STL [R1+0xc44], R3 ;  /* 0x000c440301007387 */ /* 0x0005e80000100800 */
[----:B------:R3:W-:Y:S01]  /*ba40*/  STL [R1+0xc50], R6 ;  /* 0x000c500601007387 */ /* 0x0007e20000100800 */
[----:B-1----:R-:W-:-:S04]  /*ba50*/  IMAD.WIDE R4, R0, 0x2, R10 ;  /* 0x0000000200047825 */ /* 0x002fc800078e020a */
[----:B--2---:R-:W-:Y:S01]  /*ba60*/  IMAD.WIDE R2, R0, 0x2, R12 ;  /* 0x0000000200027825 */ /* 0x004fe200078e020c */
[----:B------:R-:W-:Y:S03]  /*ba70*/  STL [R1+0xc4c], R7 ;  /* 0x000c4c0701007387 */ /* 0x000fe60000100800 */
[C---:B---3--:R-:W-:Y:S01]  /*ba80*/  IMAD R6, R8.reuse, 0x7b, RZ ;  /* 0x0000007b08067824 */ /* 0x048fe200078e02ff */
[----:B------:R-:W-:Y:S04]  /*ba90*/  STL [R1+0xc58], R2 ;  /* 0x000c580201007387 */ /* 0x000fe80000100800 */
[----:B------:R1:W-:Y:S01]  /*baa0*/  STL [R1+0xc54], R3 ;  /* 0x000c540301007387 */ /* 0x0003e20000100800 */
[----:B------:R-:W-:-:S03]  /*bab0*/  IMAD R0, R8, 0x7a, RZ ;  /* 0x0000007a08007824 */ /* 0x000fc600078e02ff */
[----:B------:R-:W-:Y:S01]  /*bac0*/  STL [R1+0xc60], R4 ;  /* 0x000c600401007387 */ /* 0x000fe20000100800 */
[----:B-1----:R-:W-:-:S03]  /*bad0*/  IMAD.WIDE R2, R6, 0x2, R12 ;  /* 0x0000000206027825 */ /* 0x002fc600078e020c */
        /* <DEDUP_REMOVED lines=403> */
[----:B------:R-:W-:-:S03]  /*d410*/  IMAD.SHL.U32 R0, R8, 0x40, RZ ;  /* 0x0000004008007824 */ /* 0x000fc600078e00ff */
        /* <DEDUP_REMOVED lines=439> */
[----:B------:R2:W-:Y:S01]  /*ef90*/  STL [R1+0x13e4], R3 ;  /* 0x0013e40301007387 */ /* 0x0005e20000100800 */
[----:B-1----:R-:W-:-:S03]  /*efa0*/  IMAD.WIDE R4, R0, 0x2, R10 ;  /* 0x0000000200047825 */ /* 0x002fc600078e020a */
[----:B------:R-:W-:Y:S01]  /*efb0*/  STL [R1+0x13f0], R6 ;  /* 0x0013f00601007387 */ /* 0x000fe20000100800 */
[----:B--2---:R-:W-:-:S03]  /*efc0*/  IMAD.WIDE R2, R0, 0x2, R12 ;  /* 0x0000000200027825 */ /* 0x004fc600078e020c */
[----:B------:R1:W-:Y:S04]  /*efd0*/  STL [R1+0x13ec], R7 ;  /* 0x0013ec0701007387 */ /* 0x0003e80000100800 */
[----:B------:R-:W-:Y:S04]  /*efe0*/  STL [R1+0x13f8], R2 ;  /* 0x0013f80201007387 */ /* 0x000fe80000100800 */
[----:B------:R2:W-:Y:S01]  /*eff0*/  STL [R1+0x13f4], R3 ;  /* 0x0013f40301007387 */ /* 0x0005e20000100800 */
[----:B-1----:R-:W-:-:S03]  /*f000*/  IMAD.WIDE R6, R8, 0x2, R12 ;  /* 0x0000000208067825 */ /* 0x002fc600078e020c */
[----:B------:R-:W-:Y:S04]  /*f010*/  STL [R1+0x1400], R4 ;  /* 0x0014000401007387 */ /* 0x000fe80000100800 */
[----:B------:R-:W-:Y:S01]  /*f020*/  STL [R1+0x13fc], R5 ;  /* 0x0013fc0501007387 */ /* 0x000fe20000100800 */
[----:B--2---:R-:W-:-:S03]  /*f030*/  IMAD.WIDE R2, R8, 0x2, R10 ;  /* 0x0000000208027825 */ /* 0x004fc600078e020a */
[----:B------:R-:W-:Y:S04]  /*f040*/  STL [R1+0x1408], R6 ;  /* 0x0014080601007387 */ /* 0x000fe80000100800 */
[----:B------:R-:W-:Y:S04]  /*f050*/  STL [R1+0x1404], R7 ;  /* 0x0014040701007387 */ /* 0x000fe80000100800 */
[----:B------:R-:W-:Y:S04]  /*f060*/  STL [R1+0x1410], R2 ;  /* 0x0014100201007387 */ /* 0x000fe80000100800 */
[----:B------:R1:W-:Y:S04]  /*f070*/  STL [R1+0x140c], R3 ;  /* 0x00140c0301007387 */ /* 0x0003e80000100800 */
[----:B------:R2:W-:Y:S04]  /*f080*/  STL [R1+0x554], RZ ;  /* 0x000554ff01007387 */ /* 0x0005e80000100800 */
        /* <DEDUP_REMOVED lines=23> */
[----:B------:R2:W-:Y:S01]  /*f200*/  STL [R1+0x27c], RZ ;  /* 0x00027cff01007387 */ /* 0x0005e20000100800 */
[----:B------:R-:W3:Y:S03]  /*f210*/  S2R R61, SR_TID.X ;  /* 0x00000000003d7919 */ /* 0x000ee60000002100 */
        /* <DEDUP_REMOVED lines=29> */
[----:B---3--:R-:W-:-:S03]  /*f3f0*/  LOP3.LUT R61, R61, 0x1f, RZ, 0xc0, !PT ;  /* 0x0000001f3d3d7812 */ /* 0x008fc600078ec0ff */
[----:B------:R2:W-:Y:S04]  /*f400*/  STL [R1+0x264], RZ ;  /* 0x000264ff01007387 */ /* 0x0005e80000100800 */
[----:B------:R2:W-:Y:S04]  /*f410*/  STL [R1+0x268], RZ ;  /* 0x000268ff01007387 */ /* 0x0005e80000100800 */
[----:B------:R2:W-:Y:S04]  /*f420*/  STL [R1+0x26c], RZ ;  /* 0x00026cff01007387 */ /* 0x0005e80000100800 */
[----:B------:R2:W-:Y:S04]  /*f430*/  STL [R1+0x220], RZ ;  /* 0x000220ff01007387 */ /* 0x0005e80000100800 */
[----:B------:R2:W-:Y:S01]  /*f440*/  STL [R1+0x224], RZ ;  /* 0x000224ff01007387 */ /* 0x0005e20000100800 */
[----:B-1----:R-:W-:-:S02]  /*f450*/  IMAD.SHL.U32 R3, R61, 0x2, RZ ;  /* 0x000000023d037824 */ /* 0x002fc400078e00ff */
[----:B------:R-:W1:Y:S01]  /*f460*/  LDC R61, c[0x0][0x23c] ;  /* 0x00008f00ff3d7b82 */ /* 0x000e620000000800 */
        /* <DEDUP_REMOVED lines=21> */
[----:B0-----:R-:W-:-:S03]  /*f5c0*/  VIADD R60, R60, 0x7f ;  /* 0x0000007f3c3c7836 */ /* 0x001fc60000000000 */
[----:B------:R2:W-:Y:S04]  /*f5d0*/  STL [R1+0x30c], RZ ;  /* 0x00030cff01007387 */ /* 0x0005e80000100800 */
[----:B------:R2:W-:Y:S04]  /*f5e0*/  STL [R1+0x2c0], RZ ;  /* 0x0002c0ff01007387 */ /* 0x0005e80000100800 */
[----:B------:R2:W-:Y:S04]  /*f5f0*/  STL [R1+0x2c4], RZ ;  /* 0x0002c4ff01007387 */ /* 0x0005e80000100800 */
[----:B------:R2:W-:Y:S01]  /*f600*/  STL [R1+0x2c8], RZ ;  /* 0x0002c8ff01007387 */ /* 0x0005e20000100800 */
[----:B-1----:R-:W-:-:S03]  /*f610*/  IMAD.SHL.U32 R2, R61, 0x80, RZ ;  /* 0x000000803d027824 */ /* 0x002fc600078e00ff */
[----:B------:R2:W-:Y:S01]  /*f620*/  STL [R1+0x2cc], RZ ;  /* 0x0002ccff01007387 */ /* 0x0005e20000100800 */
[----:B------:R-:W-:-:S03]  /*f630*/  SHF.R.S32.HI R61, RZ, 0x1f, R60 ;  /* 0x0000001fff3d7819 */ /* 0x000fc6000001143c */
[----:B------:R2:W-:Y:S04]  /*f640*/  STL [R1+0x280], RZ ;  /* 0x000280ff01007387 */ /* 0x0005e80000100800 */
[----:B------:R2:W-:Y:S04]  /*f650*/  STL [R1+0x284], RZ ;  /* 0x000284ff01007387 */ /* 0x0005e80000100800 */
[----:B------:R2:W-:Y:S04]  /*f660*/  STL [R1+0x288], RZ ;  /* 0x000288ff01007387 */ /* 0x0005e80000100800 */
[----:B------:R2:W-:Y:S01]  /*f670*/  STL [R1+0x28c], RZ ;  /* 0x00028cff01007387 */ /* 0x0005e20000100800 */
[----:B------:R-:W-:-:S03]  /*f680*/  LEA.HI R61, R61, R60, RZ, 0x7 ;  /* 0x0000003c3d3d7211 */ /* 0x000fc600078f38ff */
[----:B------:R2:W-:Y:S04]  /*f690*/  STL [R1+0x250], RZ ;  /* 0x000250ff01007387 */ /* 0x0005e80000100800 */
[----:B------:R2:W-:Y:S04]  /*f6a0*/  STL [R1+0x254], RZ ;  /* 0x000254ff01007387 */ /* 0x0005e80000100800 */
[----:B------:R2:W-:Y:S04]  /*f6b0*/  STL [R1+0x258], RZ ;  /* 0x000258ff01007387 */ /* 0x0005e80000100800 */
[----:B------:R2:W-:Y:S04]  /*f6c0*/  STL [R1+0x25c], RZ ;  /* 0x00025cff01007387 */ /* 0x0005e80000100800 */
[----:B------:R2:W-:Y:S01]  /*f6d0*/  STL [R1+0x210], RZ ;  /* 0x000210ff01007387 */ /* 0x0005e20000100800 */
[----:B------:R-:W-:-:S03]  /*f6e0*/  SHF.R.S32.HI R4, RZ, 0x7, R61 ;  /* 0x00000007ff047819 */ /* 0x000fc6000001143d */
[----:B------:R2:W-:Y:S04]  /*f6f0*/  STL [R1+0x214], RZ ;  /* 0x000214ff01007387 */ /* 0x0005e80000100800 */
[----:B------:R2:W-:Y:S04]  /*f700*/  STL [R1+0x218], RZ ;  /* 0x000218ff01007387 */ /* 0x0005e80000100800 */
[----:B------:R2:W-:Y:S04]  /*f710*/  STL [R1+0x21c], RZ ;  /* 0x00021cff01007387 */ /* 0x0005e80000100800 */
[----:B------:R2:W-:Y:S04]  /*f720*/  STL [R1+0x380], RZ ;  /* 0x000380ff01007387 */ /* 0x0005e80000100800 */
[----:B------:R2:W-:Y:S01]  /*f730*/  STL [R1+0x384], RZ ;  /* 0x000384ff01007387 */ /* 0x0005e20000100800 */
[----:B------:R-:W0:Y:S03]  /*f740*/  S2R R61, SR_TID.X ;  /* 0x00000000003d7919 */ /* 0x000e260000002100 */
[----:B------:R2:W-:Y:S04]  /*f750*/  STL [R1+0x388], RZ ;  /* 0x000388ff01007387 */ /* 0x0005e80000100800 */
[----:B------:R2:W-:Y:S04]  /*f760*/  STL [R1+0x38c], RZ ;  /* 0x00038cff01007387 */ /* 0x0005e80000100800 */
[----:B------:R2:W-:Y:S04]  /*f770*/  STL [R1+0x2f0], RZ ;  /* 0x0002f0ff01007387 */ /* 0x0005e80000100800 */
[----:B------:R2:W-:Y:S04]  /*f780*/  STL [R1+0x2f4], RZ ;  /* 0x0002f4ff01007387 */ /* 0x0005e80000100800 */
[----:B------:R2:W-:Y:S01]  /*f790*/  STL [R1+0x2f8], RZ ;  /* 0x0002f8ff01007387 */ /* 0x0005e20000100800 */
[----:B------:R-:W1:Y:S03]  /*f7a0*/  S2R R59, SR_TID.X ;  /* 0x00000000003b7919 */ /* 0x000e660000002100 */
        /* <DEDUP_REMOVED lines=23> */
[----:B0-----:R-:W-:-:S03]  /*f920*/  LOP3.LUT R60, R61, 0x7, RZ, 0xc0, !PT ;  /* 0x000000073d3c7812 */ /* 0x001fc600078ec0ff */
[----:B------:R2:W-:Y:S04]  /*f930*/  STL [R1+0x1e8], RZ ;  /* 0x0001e8ff01007387 */ /* 0x0005e80000100800 */
[----:B------:R2:W-:Y:S01]  /*f940*/  STL [R1+0x1ec], RZ ;  /* 0x0001ecff01007387 */ /* 0x0005e20000100800 */
[----:B-1----:R-:W-:Y:S02]  /*f950*/  IMAD.SHL.U32 R58, R59, 0x2, RZ ;  /* 0x000000023b3a7824 */ /* 0x002fe400078e00ff */
[----:B------:R-:W-:Y:S02]  /*f960*/  IMAD R61, R60, 0x90, RZ ;  /* 0x000000903c3d7824 */ /* 0x000fe400078e02ff */
[----:B------:R-:W-:Y:S02]  /*f970*/  IMAD.SHL.U32 R8, R8, 0x80, RZ ;  /* 0x0000008008087824 */ /* 0x000fe400078e00ff */
[----:B------:R-:W-:Y:S01]  /*f980*/  IMAD R60, R60, 0x110, RZ ;  /* 0x000001103c3c7824 */ /* 0x000fe200078e02ff */
[----:B------:R-:W-:Y:S01]  /*f990*/  LOP3.LUT R61, R61, 0x10, R58, 0x78, !PT ;  /* 0x000000103d3d7812 */ /* 0x000fe200078e783a */
[----:B------:R-:W-:Y:S01]  /*f9a0*/  IMAD.SHL.U32 R59, R59, 0x40, RZ ;  /* 0x000000403b3b7824 */ /* 0x000fe200078e00ff */
[----:B------:R-:W-:-:S02]  /*f9b0*/  SHF.R.S32.HI R0, RZ, 0x1f, R2 ;  /* 0x0000001fff007819 */ /* 0x000fc40000011402 */
[----:B------:R-:W-:Y:S02]  /*f9c0*/  SHF.R.S32.HI R5, RZ, 0x1f, R8 ;  /* 0x0000001fff057819 */ /* 0x000fe40000011408 */
[----:B------:R-:W-:Y:S02]  /*f9d0*/  LOP3.LUT R60, R60, 0x30, R58, 0x78, !PT ;  /* 0x000000303c3c7812 */ /* 0x000fe400078e783a */
[----:B------:R-:W-:Y:S02]  /*f9e0*/  LOP3.LUT R61, R61, 0x400, R59, 0xf8, !PT ;  /* 0x000004003d3d7812 */ /* 0x000fe400078ef83b */
[----:B------:R-:W-:Y:S02]  /*f9f0*/  SHF.L.U64.HI R0, R2, 0x1, R0 ;  /* 0x0000000102007819 */ /* 0x000fe40000010200 */
[----:B------:R-:W-:Y:S02]  /*fa00*/  SHF.L.U64.HI R2, R8, 0x1, R5 ;  /* 0x0000000108027819 */ /* 0x000fe40000010205 */
[----:B------:R-:W-:-:S02]  /*fa10*/  LOP3.LUT R4, R3, 0x10, RZ, 0x3c, !PT ;  /* 0x0000001003047812 */ /* 0x000fc400078e3cff */
[C---:B------:R-:W-:Y:S02]  /*fa20*/  LOP3.LUT R6, R3.reuse, 0x20, RZ, 0x3c, !PT ;  /* 0x0000002003067812 */ /* 0x040fe400078e3cff */
[----:B------:R-:W-:Y:S02]  /*fa30*/  LOP3.LUT R5, R3, 0x30, RZ, 0x3c, !PT ;  /* 0x0000003003057812 */ /* 0x000fe400078e3cff */
[----:B------:R-:W-:Y:S02]  /*fa40*/  LOP3.LUT R4, R60, 0x40, RZ, 0x3c, !PT ;  /* 0x000000403c047812 */ /* 0x000fe400078e3cff */
[C---:B------:R-:W-:Y:S02]  /*fa50*/  LOP3.LUT R6, R61.reuse, 0x20, RZ, 0x3c, !PT ;  /* 0x000000203d067812 */ /* 0x040fe400078e3cff */
[C---:B------:R-:W-:Y:S02]  /*fa60*/  LOP3.LUT R5, R61.reuse, 0x40, RZ, 0x3c, !PT ;  /* 0x000000403d057812 */ /* 0x040fe400078e3cff */
[----:B--2---:R-:W-:-:S07]  /*fa70*/  LOP3.LUT R4, R61, 0x60, RZ, 0x3c, !PT ;  /* 0x000000603d047812 */ /* 0x004fce00078e3cff */
.L_x_1:
[----:B------:R-:W2:Y:S01]  /*fa80*/  LDL.64 R6, [R1+0x360] ;  /* 0x0003600001067983 */ /* 0x000ea20000100a00 */
[----:B------:R-:W0:Y:S03]  /*fa90*/  LDC R4, c[0x0][0x230] ;  /* 0x00008c00ff047b82 */ /* 0x000e260000000800 */
[----:B--2---:R1:W-:Y:S04]  /*faa0*/  STL [R1+0x2640], R7 ;  /* 0x0026400701007387 */ /* 0x0043e80000100800 */
[----:B-1----:R-:W0:Y:S04]  /*fab0*/  LDL R7, [R1+0x554] ;  /* 0x0005540001077983 */ /* 0x002e280000100800 */
[----:B-----5:R-:W-:Y:S04]  /*fac0*/  STL [R1+0x249c], R29 ;  /* 0x00249c1d01007387 */ /* 0x020fe80000100800 */
[----:B------:R-:W-:Y:S04]  /*fad0*/  STL [R1+0x24a4], R29 ;  /* 0x0024a41d01007387 */ /* 0x000fe80000100800 */
        /* <DEDUP_REMOVED lines=180> */
[----:B------:R-:W-:Y:S01]  /*10620*/  STL [R1+0x2150], R2 ;  /* 0x0021500201007387 */ /* 0x000fe20000100800 */
[----:B0-----:R-:W-:-:S03]  /*10630*/  IMAD R4, R7, -0x80, R4 ;  /* 0xffffff8007047824 */ /* 0x001fc600078e0204 */
[----:B------:R-:W-:Y:S04]  /*10640*/  STL [R1+0x2158], R2 ;  /* 0x0021580201007387 */ /* 0x000fe80000100800 */
[----:B------:R-:W-:Y:S04]  /*10650*/  STL [R1+0x2160], R2 ;  /* 0x0021600201007387 */ /* 0x000fe80000100800 */
[----:B------:R0:W-:Y:S04]  /*10660*/  STL [R1+0x158c], R0 ;  /* 0x00158c0001007387 */ /* 0x0001e80000100800 */
[----:B0-----:R-:W2:Y:S04]  /*10670*/  LDL.LU R0, [R1+0xc3c] ;  /* 0x000c3c0001007983 */ /* 0x001ea80000300800 */
[----:B------:R-:W3:Y:S01]  /*10680*/  LDL.LU R7, [R1+0x2640] ;  /* 0x0026400001077983 */ /* 0x000ee20000300800 */
[----:B------:R-:W-:-:S02]  /*10690*/  ISETP.GT.AND P0, PT, R4, RZ, PT ;  /* 0x000000ff0400720c */ /* 0x000fc40003f04270 */
[----:B------:R-:W-:Y:S02]  /*106a0*/  PRMT R29, RZ, 0x7610, R29 ;  /* 0x00007610ff1d7816 */ /* 0x000fe4000000001d */
[----:B------:R-:W-:Y:S02]  /*106b0*/  PRMT R27, RZ, 0x7610, R27 ;  /* 0x00007610ff1b7816 */ /* 0x000fe4000000001b */
[----:B------:R-:W-:-:S07]  /*106c0*/  ISETP.GT.AND P1, PT, R4, 0x1, PT ;  /* 0x000000010400780c */ /* 0x000fce0003f24270 */
[----:B---3--:R-:W3:Y:S04]  /*106d0*/  @P0 LDG.E.U16 R29, desc[UR6][R6.64] ;  /* 0x00000006061d0981 */ /* 0x008ee8000c1e1500 */
[----:B---3--:R0:W-:Y:S04]  /*106e0*/  STL [R1+0x49c], R29 ;  /* 0x00049c1d01007387 */ /* 0x0081e80000100800 */
[----:B0-----:R-:W3:Y:S04]  /*106f0*/  LDL.LU R29, [R1+0x263c] ;  /* 0x00263c00011d7983 */ /* 0x001ee80000300800 */
[----:B------:R-:W4:Y:S01]  /*10700*/  LDL.64 R6, [R1+0x358] ;  /* 0x0003580001067983 */ /* 0x000f220000100a00 */
[----:B------:R-:W-:-:S02]  /*10710*/  ISETP.GT.AND P2, PT, R4, 0x2, PT ;  /* 0x000000020400780c */ /* 0x000fc40003f44270 */
[----:B---3--:R-:W-:Y:S01]  /*10720*/  PRMT R29, RZ, 0x7610, R29 ;  /* 0x00007610ff1d7816 */ /* 0x008fe2000000001d */
[----:B----4-:R-:W3:Y:S04]  /*10730*/  @P0 LDG.E.U16 R27, desc[UR6][R6.64] ;  /* 0x00000006061b0981 */ /* 0x010ee8000c1e1500 */
[----:B---3--:R0:W-:Y:S04]  /*10740*/  STL [R1+0x498], R27 ;  /* 0x0004981b01007387 */ /* 0x0081e80000100800 */
[----:B0-----:R-:W3:Y:S04]  /*10750*/  LDL.LU R27, [R1+0x2638] ;  /* 0x00263800011b7983 */ /* 0x001ee80000300800 */
[----:B------:R-:W4:Y:S04]  /*10760*/  LDL R6, [R1+0x140c] ;  /* 0x00140c0001067983 */ /* 0x000f280000100800 */
[----:B------:R-:W4:Y:S01]  /*10770*/  LDL R7, [R1+0x1410] ;  /* 0x0014100001077983 */ /* 0x000f220000100800 */
[----:B---3--:R-:W-:-:S02]  /*10780*/  PRMT R27, RZ, 0x7610, R27 ;  /* 0x00007610ff1b7816 */ /* 0x008fc4000000001b */
[----:B----4-:R-:W-:-:S04]  /*10790*/  @P1 LOP3.LUT R7, R7, R6, RZ, 0x3c, !PT ;  /* 0x0000000607071212 */ /* 0x010fc800078e3cff */
[----:B------:R-:W-:-:S04]  /*107a0*/  @P1 LOP3.LUT R6, R7, R6, RZ, 0x3c, !PT ;  /* 0x0000000607061212 */ /* 0x000fc800078e3cff */
[----:B------:R-:W-:-:S05]  /*107b0*/  @P1 LOP3.LUT R7, R7, R6, RZ, 0x3c, !PT ;  /* 0x0000000607071212 */ /* 0x000fca00078e3cff */
[----:B------:R-:W3:Y:S04]  /*107c0*/  @P1 LDG.E.U16 R29, desc[UR6][R6.64] ;  /* 0x00000006061d1981 */ /* 0x000ee8000c1e1500 */
[----:B---3--:R0:W-:Y:S04]  /*107d0*/  STL [R1+0x494], R29 ;  /* 0x0004941d01007387 */ /* 0x0081e80000100800 */
[----:B0-----:R-:W3:Y:S04]  /*107e0*/  LDL.LU R29, [R1+0x2634] ;  /* 0x00263400011d7983 */ /* 0x001ee80000300800 */
[----:B------:R-:W4:Y:S04]  /*107f0*/  LDL R6, [R1+0x1404] ;  /* 0x0014040001067983 */ /* 0x000f280000100800 */
[----:B------:R-:W4:Y:S01]  /*10800*/  LDL R7, [R1+0x1408] ;  /* 0x0014080001077983 */ /* 0x000f220000100800 */
[----:B------:R-:W-:-:S02]  /*10810*/  ISETP.GT.AND P0, PT, R4, 0x3, PT ;  /* 0x000000030400780c */ /* 0x000fc40003f04270 */
[----:B---3--:R-:W-:Y:S02]  /*10820*/  PRMT R29, RZ, 0x7610, R29 ;  /* 0x00007610ff1d7816 */ /* 0x008fe4000000001d */
        /* <DEDUP_REMOVED lines=967> */
[----:B------:R-:W-:-:S02]  /*144a0*/  PRMT R26, RZ, 0x7610, R26 ;  /* 0x00007610ff1a7816 */ /* 0x000fc4000000001a */
[----:B------:R-:W-:Y:S02]  /*144b0*/  PRMT R31, RZ, 0x7610, R31 ;  /* 0x00007610ff1f7816 */ /* 0x000fe4000000001f */
[----:B------:R-:W-:Y:S02]  /*144c0*/  ISETP.GT.AND P0, PT, R4, 0x36, PT ;  /* 0x000000360400780c */ /* 0x000fe40003f04270 */
[----:B----4-:R-:W-:-:S04]  /*144d0*/  @P1 LOP3.LUT R7, R7, R6, RZ, 0x3c, !PT ;  /* 0x0000000607071212 */ /* 0x010fc800078e3cff */
[----:B------:R-:W-:-:S04]  /*144e0*/  @P1 LOP3.LUT R6, R7, R6, RZ, 0x3c, !PT ;  /* 0x0000000607061212 */ /* 0x000fc800078e3cff */
[----:B------:R-:W-:-:S05]  /*144f0*/  @P1 LOP3.LUT R7, R7, R6, RZ, 0x3c, !PT ;  /* 0x0000000607071212 */ /* 0x000fca00078e3cff */
[----:B------:R-:W4:Y:S04]  /*14500*/  @P1 LDG.E.U16 R27, desc[UR6][R6.64] ;  /* 0x00000006061b1981 */ /* 0x000f28000c1e1500 */
[----:B----4-:R0:W-:Y:S04]  /*14510*/  STL [R1+0xe4], R27 ;  /* 0x0000e41b01007387 */ /* 0x0101e80000100800 */
[----:B0-----:R-:W4:Y:S04]  /*14520*/  LDL.LU R27, [R1+0x2498] ;  /* 0x00249800011b7983 */ /* 0x001f280000300800 */
[----:B------:R-:W2:Y:S04]  /*14530*/  LDL R6, [R1+0x10cc] ;  /* 0x0010cc0001067983 */ /* 0x000ea80000100800 */
[----:B------:R-:W2:Y:S02]  /*14540*/  LDL R7, [R1+0x10d0] ;  /* 0x0010d00001077983 */ /* 0x000ea40000100800 */
[----:B--2---:R-:W-:-:S04]  /*14550*/  @P2 LOP3.LUT R7, R7, R6, RZ, 0x3c, !PT ;  /* 0x0000000607072212 */ /* 0x004fc800078e3cff */
[----:B------:R-:W-:-:S04]  /*14560*/  @P2 LOP3.LUT R6, R7, R6, RZ, 0x3c, !PT ;  /* 0x0000000607062212 */ /* 0x000fc800078e3cff */
[----:B------:R-:W-:-:S05]  /*14570*/  @P2 LOP3.LUT R7, R7, R6, RZ, 0x3c, !PT ;  /* 0x0000000607072212 */ /* 0x000fca00078e3cff */
[----:B------:R-:W2:Y:S04]  /*14580*/  @P2 LDG.E.U16 R26, desc[UR6][R6.64] ;  /* 0x00000006061a2981 */ /* 0x000ea8000c1e1500 */
[----:B--2---:R0:W-:Y:S04]  /*14590*/  STL [R1+0xe0], R26 ;  /* 0x0000e01a01007387 */ /* 0x0041e80000100800 */
[----:B0-----:R-:W2:Y:S04]  /*145a0*/  LDL.LU R26, [R1+0x2494] ;  /* 0x00249400011a7983 */ /* 0x001ea80000300800 */
[----:B------:R-:W3:Y:S04]  /*145b0*/  LDL R6, [R1+0x10c4] ;  /* 0x0010c40001067983 */ /* 0x000ee80000100800 */
[----:B------:R-:W3:Y:S01]  /*145c0*/  LDL R7, [R1+0x10c8] ;  /* 0x0010c80001077983 */ /* 0x000ee20000100800 */
[----:B------:R-:W-:-:S02]  /*145d0*/  PRMT R20, RZ, 0x7610, R20 ;  /* 0x00007610ff147816 */ /* 0x000fc40000000014 */
[----:B------:R-:W-:Y:S02]  /*145e0*/  PRMT R9, RZ, 0x7610, R9 ;  /* 0x00007610ff097816 */ /* 0x000fe40000000009 */
[----:B------:R-:W-:Y:S02]  /*145f0*/  ISETP.GT.AND P1, PT, R4, 0x37, PT ;  /* 0x000000370400780c */ /* 0x000fe40003f24270 */
[----:B---3--:R-:W-:-:S04]  /*14600*/  @P2 LOP3.LUT R7, R7, R6, RZ, 0x3c, !PT ;  /* 0x0000000607072212 */ /* 0x008fc800078e3cff */
        /* <DEDUP_REMOVED lines=36> */
[----:B------:R-:W4:Y:S02]  /*14850*/  LDL R7, [R1+0x10a8] ;  /* 0x0010a80001077983 */ /* 0x000f240000100800 */
        /* <DEDUP_REMOVED lines=34> */
[----:B------:R-:W2:Y:S01]  /*14a80*/  LDL R7, [R1+0x1088] ;  /* 0x0010880001077983 */ /* 0x000ea20000100800 */
[----:B------:R-:W-:-:S02]  /*14a90*/  PRMT R12, RZ, 0x7610, R12 ;  /* 0x00007610ff0c7816 */ /* 0x000fc4000000000c */
[----:B------:R-:W-:Y:S02]  /*14aa0*/  PRMT R11, RZ, 0x7610, R11 ;  /* 0x00007610ff0b7816 */ /* 0x000fe4000000000b */
[----:B------:R-:W-:Y:S02]  /*14ab0*/  ISETP.GT.AND P2, PT, R4, 0x3b, PT ;  /* 0x0000003b0400780c */ /* 0x000fe40003f44270 */
        /* <DEDUP_REMOVED lines=37> */
[----:B------:R-:W3:Y:S02]  /*14d10*/  LDL R7, [R1+0x1068] ;  /* 0x0010680001077983 */ /* 0x000ee40000100800 */
        /* <DEDUP_REMOVED lines=327> */
[----:B------:R-:W2:Y:S04]  /*16190*/  LDL R6, [R1+0xf4c] ;  /* 0x000f4c0001067983 */ /* 0x000ea80000100800 */
[----:B------:R-:W2:Y:S04]  /*161a0*/  LDL R7, [R1+0xf50] ;  /* 0x000f500001077983 */ /* 0x000ea80000100800 */
[----:B----4-:R0:W-:Y:S04]  /*161b0*/  STL [R1+0x54], R29 ;  /* 0x0000541d01007387 */ /* 0x0101e80000100800 */
[----:B0-----:R-:W4:Y:S01]  /*161c0*/  LDL R29, [R1+0xf30] ;  /* 0x000f3000011d7983 */ /* 0x001f220000100800 */
        /* <DEDUP_REMOVED lines=36> */
[----:B------:R-:W3:Y:S01]  /*16410*/  LDL R7, [R1+0xf2c] ;  /* 0x000f2c0001077983 */ /* 0x000ee20000100800 */
[----:B------:R-:W-:Y:S01]  /*16420*/  @P1 IMAD.MOV.U32 R6, RZ, RZ, R29 ;  /* 0x000000ffff061224 */ /* 0x000fe200078e001d */
[----:B------:R-:W-:-:S02]  /*16430*/  PRMT R32, RZ, 0x7610, R32 ;  /* 0x00007610ff207816 */ /* 0x000fc40000000020 */
[----:B------:R-:W4:Y:S01]  /*16440*/  LDL R29, [R1+0xf04] ;  /* 0x000f0400011d7983 */ /* 0x000f220000100800 */
[----:B------:R-:W-:Y:S02]  /*16450*/  PRMT R26, RZ, 0x7610, R26 ;  /* 0x00007610ff1a7816 */ /* 0x000fe4000000001a */
[----:B------:R-:W-:Y:S01]  /*16460*/  ISETP.GT.AND P0, PT, R4, 0x51, PT ;  /* 0x000000510400780c */ /* 0x000fe20003f04270 */
[----:B---3--:R0:W3:Y:S04]  /*16470*/  @P1 LDG.E.U16 R27, desc[UR6][R6.64] ;  /* 0x00000006061b1981 */ /* 0x0080e8000c1e1500 */
[----:B------:R-:W0:Y:S04]  /*16480*/  LDL R6, [R1+0xf24] ;  /* 0x000f240001067983 */ /* 0x000e280000100800 */
[----:B------:R-:W0:Y:S02]  /*16490*/  LDL R7, [R1+0xf28] ;  /* 0x000f280001077983 */ /* 0x000e240000100800 */
[----:B0-----:R-:W-:-:S04]  /*164a0*/  @P1 LOP3.LUT R7, R7, R6, RZ, 0x3c, !PT ;  /* 0x0000000607071212 */ /* 0x001fc800078e3cff */
[----:B------:R-:W-:-:S04]  /*164b0*/  @P1 LOP3.LUT R6, R7, R6, RZ, 0x3c, !PT ;  /* 0x0000000607061212 */ /* 0x000fc800078e3cff */
[----:B------:R-:W-:-:S05]  /*164c0*/  @P1 LOP3.LUT R7, R7, R6, RZ, 0x3c, !PT ;  /* 0x0000000607071212 */ /* 0x000fca00078e3cff */
[----:B------:R-:W2:Y:S04]  /*164d0*/  @P1 LDG.E.U16 R33, desc[UR6][R6.64] ;  /* 0x0000000606211981 */ /* 0x000ea8000c1e1500 */
[----:B---3--:R0:W-:Y:S04]  /*164e0*/  STL [R1+0x4c8], R27 ;  /* 0x0004c81b01007387 */ /* 0x0081e80000100800 */
[----:B0-----:R-:W3:Y:S04]  /*164f0*/  LDL R27, [R1+0xf08] ;  /* 0x000f0800011b7983 */ /* 0x001ee80000100800 */
[----:B--2---:R0:W-:Y:S04]  /*16500*/  STL [R1+0x4c4], R33 ;  /* 0x0004c42101007387 */ /* 0x0041e80000100800 */
[----:B0-----:R-:W2:Y:S04]  /*16510*/  LDL.LU R33, [R1+0x23c8] ;  /* 0x0023c80001217983 */ /* 0x001ea80000300800 */
        /* <DEDUP_REMOVED lines=8> */
[----:B------:R-:W3:Y:S04]  /*165a0*/  LDL R6, [R1+0xf14] ;  /* 0x000f140001067983 */ /* 0x000ee80000100800 */
[----:B------:R-:W3:Y:S02]  /*165b0*/  LDL R7, [R1+0xf18] ;  /* 0x000f180001077983 */ /* 0x000ee40000100800 */
[----:B---3--:R-:W-:-:S04]  /*165c0*/  @P2 LOP3.LUT R7, R7, R6, RZ, 0x3c, !PT ;  /* 0x0000000607072212 */ /* 0x008fc800078e3cff */
[----:B------:R-:W-:-:S04]  /*165d0*/  @P2 LOP3.LUT R6, R7, R6, RZ, 0x3c, !PT ;  /* 0x0000000607062212 */ /* 0x000fc800078e3cff */
[----:B------:R-:W-:-:S05]  /*165e0*/  @P2 LOP3.LUT R7, R7, R6, RZ, 0x3c, !PT ;  /* 0x0000000607072212 */ /* 0x000fca00078e3cff */
[----:B------:R0:W3:Y:S04]  /*165f0*/  @P2 LDG.E.U16 R26, desc[UR6][R6.64] ;  /* 0x00000006061a2981 */ /* 0x0000e8000c1e1500 */
[----:B------:R-:W0:Y:S04]  /*16600*/  LDL R6, [R1+0xf0c] ;  /* 0x000f0c0001067983 */ /* 0x000e280000100800 */
[----:B------:R-:W0:Y:S01]  /*16610*/  LDL R7, [R1+0xf10] ;  /* 0x000f100001077983 */ /* 0x000e220000100800 */
[----:B------:R-:W-:Y:S02]  /*16620*/  PRMT R31, RZ, 0x7610, R31 ;  /* 0x00007610ff1f7816 */ /* 0x000fe4000000001f */
[----:B------:R-:W-:-:S02]  /*16630*/  PRMT R20, RZ, 0x7610, R20 ;  /* 0x00007610ff147816 */ /* 0x000fc40000000014 */
[----:B0-----:R-:W-:-:S04]  /*16640*/  @P0 LOP3.LUT R7, R7, R6, RZ, 0x3c, !PT ;  /* 0x0000000607070212 */ /* 0x001fc800078e3cff */
[----:B------:R-:W-:-:S04]  /*16650*/  @P0 LOP3.LUT R6, R7, R6, RZ, 0x3c, !PT ;  /* 0x0000000607060212 */ /* 0x000fc800078e3cff */
[----:B------:R-:W-:-:S05]  /*16660*/  @P0 LOP3.LUT R7, R7, R6, RZ, 0x3c, !PT ;  /* 0x0000000607070212 */ /* 0x000fca00078e3cff */
[----:B------:R0:W2:Y:S04]  /*16670*/  @P0 LDG.E.U16 R31, desc[UR6][R6.64] ;  /* 0x00000006061f0981 */ /* 0x0000a8000c1e1500 */
[----:B---3--:R1:W-:Y:S01]  /*16680*/  STL [R1+0x3c], R26 ;  /* 0x00003c1a01007387 */ /* 0x0083e20000100800 */
[----:B0-----:R-:W-:Y:S01]  /*16690*/  @P0 IMAD.MOV.U32 R6, RZ, RZ, R27 ;  /* 0x000000ffff060224 */ /* 0x001fe200078e001b */
[----:B------:R-:W-:Y:S02]  /*166a0*/  @P0 MOV R7, R29 ;  /* 0x0000001d00070202 */ /* 0x000fe40000000f00 */
[----:B------:R-:W-:Y:S02]  /*166b0*/  ISETP.GT.AND P1, PT, R4, 0x52, PT ;  /* 0x000000520400780c */ /* 0x000fe40003f24270 */
[----:B------:R-:W-:Y:S01]  /*166c0*/  PRMT R5, RZ, 0x7610, R5 ;  /* 0x00007610ff057816 */ /* 0x000fe20000000005 */
[----:B-1----:R-:W3:Y:S04]  /*166d0*/  LDL R26, [R1+0xef8] ;  /* 0x000ef800011a7983 */ /* 0x002ee80000100800 */
[----:B------:R0:W4:Y:S04]  /*166e0*/  @P0 LDG.E.U16 R20, desc[UR6][R6.64] ;  /* 0x0000000606140981 */ /* 0x000128000c1e1500 */
[----:B------:R-:W0:Y:S04]  /*166f0*/  LDL R6, [R1+0xefc] ;  /* 0x000efc0001067983 */ /* 0x000e280000100800 */
[----:B------:R-:W0:Y:S02]  /*16700*/  LDL R7, [R1+0xf00] ;  /* 0x000f000001077983 */ /* 0x000e240000100800 */
[----:B0-----:R-:W-:-:S04]  /*16710*/  @P1 LOP3.LUT R7, R7, R6, RZ, 0x3c, !PT ;  /* 0x0000000607071212 */ /* 0x001fc800078e3cff */
[----:B------:R-:W-:-:S04]  /*16720*/  @P1 LOP3.LUT R6, R7, R6, RZ, 0x3c, !PT ;  /* 0x0000000607061212 */ /* 0x000fc800078e3cff */
[----:B------:R-:W-:-:S05]  /*16730*/  @P1 LOP3.LUT R7, R7, R6, RZ, 0x3c, !PT ;  /* 0x0000000607071212 */ /* 0x000fca00078e3cff */
[----:B------:R-:W3:Y:S04]  /*16740*/  @P1 LDG.E.U16 R5, desc[UR6][R6.64] ;  /* 0x0000000606051981 */ /* 0x000ee8000c1e1500 */
[----:B--2---:R0:W-:Y:S04]  /*16750*/  STL [R1+0x38], R31 ;  /* 0x0000381f01007387 */ /* 0x0041e80000100800 */
[----:B------:R-:W2:Y:S04]  /*16760*/  LDL R29, [R1+0xee8] ;  /* 0x000ee800011d7983 */ /* 0x000ea80000100800 */
[----:B------:R-:W2:Y:S04]  /*16770*/  LDL R27, [R1+0xedc] ;  /* 0x000edc00011b7983 */ /* 0x000ea80000100800 */
[----:B0-----:R-:W2:Y:S04]  /*16780*/  LDL R31, [R1+0xee4] ;  /* 0x000ee400011f7983 */ /* 0x001ea80000100800 */
[----:B----4-:R0:W-:Y:S04]  /*16790*/  STL [R1+0x34], R20 ;  /* 0x0000341401007387 */ /* 0x0101e80000100800 */
[----:B0-----:R-:W4:Y:S04]  /*167a0*/  LDL R20, [R1+0xee0] ;  /* 0x000ee00001147983 */ /* 0x001f280000100800 */
[----:B---3--:R0:W-:Y:S04]  /*167b0*/  STL [R1+0x30], R5 ;  /* 0x0000300501007387 */ /* 0x0081e80000100800 */
[----:B0-----:R-:W3:Y:S04]  /*167c0*/  LDL.LU R5, [R1+0x23c0] ;  /* 0x0023c00001057983 */ /* 0x001ee80000300800 */
[----:B------:R-:W2:Y:S01]  /*167d0*/  LDL R7, [R1+0xef4] ;  /* 0x000ef40001077983 */ /* 0x000ea20000100800 */
[----:B------:R-:W-:Y:S01]  /*167e0*/  PRMT R9, RZ, 0x7610, R9 ;  /* 0x00007610ff097816 */ /* 0x000fe20000000009 */
[----:B------:R-:W-:Y:S01]  /*167f0*/  @P1 IMAD.MOV.U32 R6, RZ, RZ, R26 ;  /* 0x000000ffff061224 */ /* 0x000fe200078e001a */
[----:B------:R-:W-:-:S02]  /*16800*/  ISETP.GT.AND P2, PT, R4, 0x53, PT ;  /* 0x000000530400780c */ /* 0x000fc40003f44270 */
[----:B------:R-:W-:Y:S02]  /*16810*/  ISETP.GT.AND P0, PT, R4, 0x54, PT ;  /* 0x000000540400780c */ /* 0x000fe40003f04270 */
[----:B------:R-:W-:Y:S02]  /*16820*/  PRMT R3, RZ, 0x7610, R3 ;  /* 0x00007610ff037816 */ /* 0x000fe40000000003 */
[----:B------:R-:W-:Y:S01]  /*16830*/  PRMT R28, RZ, 0x7610, R28 ;  /* 0x00007610ff1c7816 */ /* 0x000fe2000000001c */
[----:B------:R-:W3:Y:S04]  /*16840*/  LDL R26, [R1+0xed4] ;  /* 0x000ed400011a7983 */ /* 0x000ee80000100800 */
[----:B--2---:R0:W2:Y:S04]  /*16850*/  @P1 LDG.E.U16 R9, desc[UR6][R6.64] ;  /* 0x0000000606091981 */ /* 0x0040a8000c1e1500 */
[----:B------:R-:W0:Y:S04]  /*16860*/  LDL R6, [R1+0xeec] ;  /* 0x000eec0001067983 */ /* 0x000e280000100800 */
[----:B------:R-:W0:Y:S01]  /*16870*/  LDL R7, [R1+0xef0] ;  /* 0x000ef00001077983 */ /* 0x000e220000100800 */
[----:B------:R-:W-:-:S02]  /*16880*/  PRMT R16, RZ, 0x7610, R16 ;  /* 0x00007610ff107816 */ /* 0x000fc40000000010 */
[----:B0-----:R-:W-:-:S04]  /*16890*/  @P2 LOP3.LUT R7, R7, R6, RZ, 0x3c, !PT ;  /* 0x0000000607072212 */ /* 0x001fc800078e3cff */
[----:B------:R-:W-:-:S04]  /*168a0*/  @P2 LOP3.LUT R6, R7, R6, RZ, 0x3c, !PT ;  /* 0x0000000607062212 */ /* 0x000fc800078e3cff */
[----:B------:R-:W-:Y:S01]  /*168b0*/  @P2 LOP3.LUT R7, R7, R6, RZ, 0x3c, !PT ;  /* 0x0000000607072212 */ /* 0x000fe200078e3cff */
[----:B--2---:R0:W-:Y:S04]  /*168c0*/  STL [R1+0x2c], R9 ;  /* 0x00002c0901007387 */ /* 0x0041e80000100800 */
[----:B------:R1:W2:Y:S04]  /*168d0*/  @P2 LDG.E.U16 R3, desc[UR6][R6.64] ;  /* 0x0000000606032981 */ /* 0x0002a8000c1e1500 */
[----:B0-----:R-:W2:Y:S01]  /*168e0*/  LDL R9, [R1+0xed8] ;  /* 0x000ed80001097983 */ /* 0x001ea20000100800 */
[----:B-1----:R-:W-:-:S02]  /*168f0*/  @P2 IMAD.MOV.U32 R6, RZ, RZ, R29 ;  /* 0x000000ffff062224 */ /* 0x002fc400078e001d */
[----:B------:R-:W-:-:S05]  /*16900*/  @P2 IMAD.MOV.U32 R7, RZ, RZ, R31 ;  /* 0x000000ffff072224 */ /* 0x000fca00078e001f */
[----:B------:R4:W2:Y:S02]  /*16910*/  @P2 LDG.E.U16 R28, desc[UR6][R6.64] ;  /* 0x00000006061c2981 */ /* 0x0008a4000c1e1500 */
[----:B----4-:R-:W-:Y:S02]  /*16920*/  @P0 IMAD.MOV.U32 R6, RZ, RZ, R20 ;  /* 0x000000ffff060224 */ /* 0x010fe400078e0014 */
[----:B------:R-:W-:-:S05]  /*16930*/  @P0 IMAD.MOV.U32 R7, RZ, RZ, R27 ;  /* 0x000000ffff070224 */ /* 0x000fca00078e001b */
[----:B------:R3:W4:Y:S01]  /*16940*/  @P0 LDG.E.U16 R16, desc[UR6][R6.64] ;  /* 0x0000000606100981 */ /* 0x000722000c1e1500 */
[----:B------:R-:W-:Y:S01]  /*16950*/  PRMT R8, RZ, 0x7610, R8 ;  /* 0x00007610ff087816 */ /* 0x000fe20000000008 */
[----:B---3--:R-:W-:Y:S02]  /*16960*/  @P0 IMAD.MOV.U32 R7, RZ, RZ, R26 ;  /* 0x000000ffff070224 */ /* 0x008fe400078e001a */
[----:B--2---:R-:W-:Y:S04]  /*16970*/  STL [R1+0x4c0], R3 ;  /* 0x0004c00301007387 */ /* 0x004fe80000100800 */
[----:B------:R-:W2:Y:S04]  /*16980*/  LDL R31, [R1+0xed0] ;  /* 0x000ed000011f7983 */ /* 0x000ea80000100800 */
[----:B------:R-:W3:Y:S04]  /*16990*/  LDL R29, [R1+0xec4] ;  /* 0x000ec400011d7983 */ /* 0x000ee80000100800 */
[----:B------:R-:W3:Y:S01]  /*169a0*/  LDL R20, [R1+0xec8] ;  /* 0x000ec80001147983 */ /* 0x000ee20000100800 */
[----:B------:R-:W-:-:S05]  /*169b0*/  @P0 IMAD.MOV.U32 R6, RZ, RZ, R9 ;  /* 0x000000ffff060224 */ /* 0x000fca00078e0009 */
[----:B------:R2:W3:Y:S04]  /*169c0*/  @P0 LDG.E.U16 R8, desc[UR6][R6.64] ;  /* 0x0000000606080981 */ /* 0x0004e8000c1e1500 */
[----:B------:R0:W-:Y:S04]  /*169d0*/  STL [R1+0x4bc], R28 ;  /* 0x0004bc1c01007387 */ /* 0x0001e80000100800 */
[----:B0-----:R-:W3:Y:S04]  /*169e0*/  LDL R28, [R1+0xebc] ;  /* 0x000ebc00011c7983 */ /* 0x001ee80000100800 */
[----:B----4-:R0:W-:Y:S04]  /*169f0*/  STL [R1+0x28], R16 ;  /* 0x0000281001007387 */ /* 0x0101e80000100800 */
[----:B------:R-:W4:Y:S01]  /*16a00*/  LDL R7, [R1+0xecc] ;  /* 0x000ecc0001077983 */ /* 0x000f220000100800 */
[----:B------:R-:W-:-:S03]  /*16a10*/  ISETP.GT.AND P1, PT, R4, 0x55, PT ;  /* 0x000000550400780c */ /* 0x000fc60003f24270 */
[----:B------:R-:W4:Y:S04]  /*16a20*/  LDL R27, [R1+0xeb4] ;  /* 0x000eb400011b7983 */ /* 0x000f280000100800 */
[----:B------:R-:W4:Y:S01]  /*16a30*/  LDL R26, [R1+0xeb8] ;  /* 0x000eb800011a7983 */ /* 0x000f220000100800 */
[----:B------:R-:W-:-:S03]  /*16a40*/  PRMT R30, RZ, 0x7610, R30 ;  /* 0x00007610ff1e7816 */ /* 0x000fc6000000001e */
[----:B------:R-:W4:Y:S04]  /*16a50*/  LDL R9, [R1+0xeac] ;  /* 0x000eac0001097983 */ /* 0x000f280000100800 */
[----:B0-----:R-:W4:Y:S01]  /*16a60*/  LDL R16, [R1+0xec0] ;  /* 0x000ec00001107983 */ /* 0x001f220000100800 */
[----:B------:R-:W-:Y:S01]  /*16a70*/  PRMT R10, RZ, 0x7610, R10 ;  /* 0x00007610ff0a7816 */ /* 0x000fe2000000000a */
[----:B--2---:R-:W-:Y:S02]  /*16a80*/  @P1 IMAD.MOV.U32 R6, RZ, RZ, R31 ;  /* 0x000000ffff061224 */ /* 0x004fe400078e001f */
[----:B---3--:R0:W-:Y:S04]  /*16a90*/  STL [R1+0x24], R8 ;  /* 0x0000240801007387 */ /* 0x0081e80000100800 */
[----:B0-----:R-:W2:Y:S04]  /*16aa0*/  LDL R8, [R1+0xeb0] ;  /* 0x000eb00001087983 */ /* 0x001ea80000100800 */
[----:B----4-:R0:W3:Y:S02]  /*16ab0*/  @P1 LDG.E.U16 R30, desc[UR6][R6.64] ;  /* 0x00000006061e1981 */ /* 0x0100e4000c1e1500 */
[----:B0-----:R-:W-:-:S02]  /*16ac0*/  @P1 IMAD.MOV.U32 R6, RZ, RZ, R20 ;  /* 0x000000ffff061224 */ /* 0x001fc400078e0014 */
[----:B------:R-:W-:Y:S01]  /*16ad0*/  @P1 IMAD.MOV.U32 R7, RZ, RZ, R29 ;  /* 0x000000ffff071224 */ /* 0x000fe200078e001d */
[C---:B------:R-:W-:Y:S02]  /*16ae0*/  ISETP.GT.AND P2, PT, R4.reuse, 0x56, PT ;  /* 0x000000560400780c */ /* 0x040fe40003f44270 */
[----:B------:R-:W-:Y:S02]  /*16af0*/  PRMT R12, RZ, 0x7610, R12 ;  /* 0x00007610ff0c7816 */ /* 0x000fe4000000000c */
[----:B------:R-:W-:Y:S02]  /*16b00*/  ISETP.GT.AND P0, PT, R4, 0x57, PT ;  /* 0x000000570400780c */ /* 0x000fe40003f04270 */
[----:B------:R-:W-:Y:S01]  /*16b10*/  PRMT R11, RZ, 0x7610, R11 ;  /* 0x00007610ff0b7816 */ /* 0x000fe2000000000b */
[----:B------:R0:W4:Y:S01]  /*16b20*/  @P1 LDG.E.U16 R10, desc[UR6][R6.64] ;  /* 0x00000006060a1981 */ /* 0x000122000c1e1500 */
[----:B------:R-:W-:-:S03]  /*16b30*/  PRMT R22, RZ, 0x7610, R22 ;  /* 0x00007610ff167816 */ /* 0x000fc60000000016 */
[----:B------:R-:W3:Y:S02]  /*16b40*/  LDL R20, [R1+0xea4] ;  /* 0x000ea40001147983 */ /* 0x000ee40000100800 */
[----:B0-----:R-:W-:Y:S02]  /*16b50*/  @P2 IMAD.MOV.U32 R6, RZ, RZ, R16 ;  /* 0x000000ffff062224 */ /* 0x001fe400078e0010 */
[----:B------:R-:W-:-:S05]  /*16b60*/  @P2 IMAD.MOV.U32 R7, RZ, RZ, R28 ;  /* 0x000000ffff072224 */ /* 0x000fca00078e001c */
[----:B------:R0:W3:Y:S02]  /*16b70*/  @P2 LDG.E.U16 R12, desc[UR6][R6.64] ;  /* 0x00000006060c2981 */ /* 0x0000e4000c1e1500 */
[----:B0-----:R-:W-:Y:S02]  /*16b80*/  @P2 IMAD.MOV.U32 R6, RZ, RZ, R26 ;  /* 0x000000ffff062224 */ /* 0x001fe400078e001a */
[----:B------:R-:W-:-:S05]  /*16b90*/  @P2 IMAD.MOV.U32 R7, RZ, RZ, R27 ;  /* 0x000000ffff072224 */ /* 0x000fca00078e001b */
[----:B------:R0:W3:Y:S02]  /*16ba0*/  @P2 LDG.E.U16 R11, desc[UR6][R6.64] ;  /* 0x00000006060b2981 */ /* 0x0000e4000c1e1500 */
[----:B0-----:R-:W-:Y:S02]  /*16bb0*/  @P0 IMAD.MOV.U32 R7, RZ, RZ, R9 ;  /* 0x000000ffff070224 */ /* 0x001fe400078e0009 */
[----:B--2---:R-:W-:-:S05]  /*16bc0*/  @P0 IMAD.MOV.U32 R6, RZ, RZ, R8 ;  /* 0x000000ffff060224 */ /* 0x004fca00078e0008 */
[----:B------:R0:W2:Y:S04]  /*16bd0*/  @P0 LDG.E.U16 R22, desc[UR6][R6.64] ;  /* 0x0000000606160981 */ /* 0x0000a8000c1e1500 */
[----:B----4-:R1:W-:Y:S04]  /*16be0*/  STL [R1+0x1c], R10 ;  /* 0x00001c0a01007387 */ /* 0x0103e80000100800 */
[----:B------:R-:W4:Y:S04]  /*16bf0*/  LDL R16, [R1+0xe9c] ;  /* 0x000e9c0001107983 */ /* 0x000f280000100800 */
[----:B-1----:R-:W4:Y:S04]  /*16c00*/  LDL R10, [R1+0xea8] ;  /* 0x000ea800010a7983 */ /* 0x002f280000100800 */
[----:B---3--:R1:W-:Y:S04]  /*16c10*/  STL [R1+0x18], R12 ;  /* 0x0000180c01007387 */ /* 0x0083e80000100800 */
[----:B-1----:R-:W3:Y:S04]  /*16c20*/  LDL R12, [R1+0xea0] ;  /* 0x000ea000010c7983 */ /* 0x002ee80000100800 */
[----:B------:R1:W-:Y:S04]  /*16c30*/  STL [R1+0x14], R11 ;  /* 0x0000140b01007387 */ /* 0x0003e80000100800 */
[----:B------:R-:W3:Y:S04]  /*16c40*/  LDL R9, [R1+0xe98] ;  /* 0x000e980001097983 */ /* 0x000ee80000100800 */
[----:B------:R-:W3:Y:S04]  /*16c50*/  LDL R8, [R1+0xe90] ;  /* 0x000e900001087983 */ /* 0x000ee80000100800 */
[----:B-1----:R-:W3:Y:S01]  /*16c60*/  LDL R11, [R1+0xe94] ;  /* 0x000e9400010b7983 */ /* 0x002ee20000100800 */
[----:B0-----:R-:W-:-:S03]  /*16c70*/  @P0 MOV R7, R20 ;  /* 0x0000001400070202 */ /* 0x001fc60000000f00 */
[----:B--2---:R0:W-:Y:S04]  /*16c80*/  STL [R1+0x4b8], R22 ;  /* 0x0004b81601007387 */ /* 0x0041e80000100800 */
[----:B------:R-:W2:Y:S04]  /*16c90*/  LDL R20, [R1+0xe84] ;  /* 0x000e840001147983 */ /* 0x000ea80000100800 */
[----:B0-----:R-:W2:Y:S01]  /*16ca0*/  LDL R22, [R1+0xe8c] ;  /* 0x000e8c0001167983 */ /* 0x001ea20000100800 */
[----:B----4-:R-:W-:-:S03]  /*16cb0*/  @P0 IMAD.MOV.U32 R6, RZ, RZ, R10 ;  /* 0x000000ffff060224 */ /* 0x010fc600078e000a */
[----:B------:R-:W4:Y:S01]  /*16cc0*/  LDL R10, [R1+0xe88] ;  /* 0x000e8800010a7983 */ /* 0x000f220000100800 */
[C---:B------:R-:W-:Y:S02]  /*16cd0*/  ISETP.GT.AND P1, PT, R4.reuse, 0x58, PT ;  /* 0x000000580400780c */ /* 0x040fe40003f24270 */
[----:B------:R-:W-:Y:S02]  /*16ce0*/  PRMT R25, RZ, 0x7610, R25 ;  /* 0x00007610ff197816 */ /* 0x000fe40000000019 */
[----:B------:R-:W-:Y:S01]  /*16cf0*/  PRMT R24, RZ, 0x7610, R24 ;  /* 0x00007610ff187816 */ /* 0x000fe20000000018 */
[----:B------:R-:W-:Y:S04]  /*16d00*/  STL [R1+0x20], R30 ;  /* 0x0000201e01007387 */ /* 0x000fe80000100800 */
[----:B------:R3:W4:Y:S01]  /*16d10*/  @P0 LDG.E.U16 R25, desc[UR6][R6.64] ;  /* 0x0000000606190981 */ /* 0x000722000c1e1500 */
[----:B------:R-:W-:-:S02]  /*16d20*/  ISETP.GT.AND P0, PT, R4, 0x59, PT ;  /* 0x000000590400780c */ /* 0x000fc40003f04270 */
[----:B------:R-:W-:Y:S01]  /*16d30*/  PRMT R23, RZ, 0x7610, R23 ;  /* 0x00007610ff177816 */ /* 0x000fe20000000017 */
[----:B---3--:R-:W-:Y:S02]  /*16d40*/  @P1 IMAD.MOV.U32 R6, RZ, RZ, R12 ;  /* 0x000000ffff061224 */ /* 0x008fe400078e000c */
[----:B------:R-:W-:Y:S01]  /*16d50*/  @P1 IMAD.MOV.U32 R7, RZ, RZ, R16 ;  /* 0x000000ffff071224 */ /* 0x000fe200078e0010 */
[----:B------:R-:W3:Y:S04]  /*16d60*/  LDL R12, [R1+0xe80] ;  /* 0x000e8000010c7983 */ /* 0x000ee80000100800 */
[----:B------:R-:W3:Y:S04]  /*16d70*/  LDL R16, [R1+0xe7c] ;  /* 0x000e7c0001107983 */ /* 0x000ee80000100800 */
[----:B------:R0:W3:Y:S01]  /*16d80*/  @P1 LDG.E.U16 R24, desc[UR6][R6.64] ;  /* 0x0000000606181981 */ /* 0x0000e2000c1e1500 */
[----:B------:R-:W-:Y:S01]  /*16d90*/  PRMT R21, RZ, 0x7610, R21 ;  /* 0x00007610ff157816 */ /* 0x000fe20000000015 */
[----:B0-----:R-:W-:-:S02]  /*16da0*/  @P1 IMAD.MOV.U32 R6, RZ, RZ, R9 ;  /* 0x000000ffff061224 */ /* 0x001fc400078e0009 */
[----:B------:R-:W-:Y:S01]  /*16db0*/  @P1 IMAD.MOV.U32 R7, RZ, RZ, R11 ;  /* 0x000000ffff071224 */ /* 0x000fe200078e000b */
[----:B------:R-:W3:Y:S04]  /*16dc0*/  LDL R9, [R1+0xe78] ;  /* 0x000e780001097983 */ /* 0x000ee80000100800 */
[----:B------:R-:W3:Y:S04]  /*16dd0*/  LDL R11, [R1+0xe74] ;  /* 0x000e7400010b7983 */ /* 0x000ee80000100800 */
[----:B------:R0:W3:Y:S01]  /*16de0*/  @P1 LDG.E.U16 R23, desc[UR6][R6.64] ;  /* 0x0000000606171981 */ /* 0x0000e2000c1e1500 */
[----:B------:R-:W-:Y:S01]  /*16df0*/  PRMT R2, RZ, 0x7610, R2 ;  /* 0x00007610ff027816 */ /* 0x000fe20000000002 */
[----:B0-----:R-:W-:-:S02]  /*16e00*/  @P0 IMAD.MOV.U32 R6, RZ, RZ, R8 ;  /* 0x000000ffff060224 */ /* 0x001fc400078e0008 */
[----:B--2---:R-:W-:Y:S01]  /*16e10*/  @P0 IMAD.MOV.U32 R7, RZ, RZ, R22 ;  /* 0x000000ffff070224 */ /* 0x004fe200078e0016 */
[----:B------:R-:W-:Y:S02]  /*16e20*/  ISETP.GT.AND P1, PT, R4, 0x5a, PT ;  /* 0x0000005a0400780c */ /* 0x000fe40003f24270 */
[----:B------:R-:W-:Y:S02]  /*16e30*/  PRMT R14, RZ, 0x7610, R14 ;  /* 0x00007610ff0e7816 */ /* 0x000fe4000000000e */
[----:B------:R-:W-:Y:S01]  /*16e40*/  PRMT R61, RZ, 0x7610, R61 ;  /* 0x00007610ff3d7816 */ /* 0x000fe2000000003d */
[----:B------:R-:W2:Y:S04]  /*16e50*/  LDL R8, [R1+0xe70] ;  /* 0x000e700001087983 */ /* 0x000ea80000100800 */
[----:B------:R0:W2:Y:S02]  /*16e60*/  @P0 LDG.E.U16 R21, desc[UR6][R6.64] ;  /* 0x0000000606150981 */ /* 0x0000a4000c1e1500 */
[----:B0-----:R-:W-:-:S02]  /*16e70*/  @P0 IMAD.MOV.U32 R7, RZ, RZ, R20 ;  /* 0x000000ffff070224 */ /* 0x001fc400078e0014 */
[----:B----4-:R-:W-:Y:S02]  /*16e80*/  @P0 IMAD.MOV.U32 R6, RZ, RZ, R10 ;  /* 0x000000ffff060224 */ /* 0x010fe400078e000a */
[----:B------:R-:W4:Y:S04]  /*16e90*/  LDL R10, [R1+0xe6c] ;  /* 0x000e6c00010a7983 */ /* 0x000f280000100800 */
[----:B------:R3:W2:Y:S02]  /*16ea0*/  @P0 LDG.E.U16 R2, desc[UR6][R6.64] ;  /* 0x0000000606020981 */ /* 0x0006a4000c1e1500 */
[----:B---3--:R-:W-:Y:S02]  /*16eb0*/  @P1 IMAD.MOV.U32 R6, RZ, RZ, R12 ;  /* 0x000000ffff061224 */ /* 0x008fe400078e000c */
[----:B------:R-:W-:-:S05]  /*16ec0*/  @P1 IMAD.MOV.U32 R7, RZ, RZ, R16 ;  /* 0x000000ffff071224 */ /* 0x000fca00078e0010 */
[----:B------:R0:W3:Y:S02]  /*16ed0*/  @P1 LDG.E.U16 R14, desc[UR6][R6.64] ;  /* 0x00000006060e1981 */ /* 0x0000e4000c1e1500 */
[----:B0-----:R-:W-:Y:S02]  /*16ee0*/  @P1 IMAD.MOV.U32 R6, RZ, RZ, R9 ;  /* 0x000000ffff061224 */ /* 0x001fe400078e0009 */
[----:B------:R-:W-:-:S05]  /*16ef0*/  @P1 IMAD.MOV.U32 R7, RZ, RZ, R11 ;  /* 0x000000ffff071224 */ /* 0x000fca00078e000b */
[----:B------:R0:W3:Y:S04]  /*16f00*/  @P1 LDG.E.U16 R61, desc[UR6][R6.64] ;  /* 0x00000006063d1981 */ /* 0x0000e8000c1e1500 */
[----:B--2---:R1:W-:Y:S04]  /*16f10*/  STL [R1+0x23a0], R2 ;  /* 0x0023a00201007387 */ /* 0x0043e80000100800 */
[----:B------:R-:W2:Y:S04]  /*16f20*/  LDL R16, [R1+0xe64] ;  /* 0x000e640001107983 */ /* 0x000ea80000100800 */
[----:B------:R-:W2:Y:S04]  /*16f30*/  LDL R12, [R1+0xe68] ;  /* 0x000e6800010c7983 */ /* 0x000ea80000100800 */
[----:B------:R-:W2:Y:S04]  /*16f40*/  LDL R11, [R1+0xe5c] ;  /* 0x000e5c00010b7983 */ /* 0x000ea80000100800 */
[----:B------:R-:W2:Y:S01]  /*16f50*/  LDL R9, [R1+0xe60] ;  /* 0x000e600001097983 */ /* 0x000ea20000100800 */
[----:B------:R-:W-:-:S03]  /*16f60*/  ISETP.GT.AND P0, PT, R4, 0x5b, PT ;  /* 0x0000005b0400780c */ /* 0x000fc60003f04270 */
[----:B------:R-:W-:Y:S04]  /*16f70*/  STL [R1+0x4b4], R25 ;  /* 0x0004b41901007387 */ /* 0x000fe80000100800 */
[----:B-1----:R-:W2:Y:S01]  /*16f80*/  LDL R2, [R1+0xe58] ;  /* 0x000e580001027983 */ /* 0x002ea20000100800 */
[----:B------:R-:W-:-:S05]  /*16f90*/  PRMT R17, RZ, 0x7610, R17 ;  /* 0x00007610ff117816 */ /* 0x000fca0000000011 */
[----:B0-----:R-:W-:Y:S02]  /*16fa0*/  @P0 IMAD.MOV.U32 R6, RZ, RZ, R8 ;  /* 0x000000ffff060224 */ /* 0x001fe400078e0008 */
[----:B----4-:R-:W-:-:S05]  /*16fb0*/  @P0 IMAD.MOV.U32 R7, RZ, RZ, R10 ;  /* 0x000000ffff070224 */ /* 0x010fca00078e000a */
[----:B------:R2:W4:Y:S04]  /*16fc0*/  @P0 LDG.E.U16 R17, desc[UR6][R6.64] ;  /* 0x0000000606110981 */ /* 0x000528000c1e1500 */
[----:B---3--:R-:W-:Y:S04]  /*16fd0*/  STL [R1+0x2354], R61 ;  /* 0x0023543d01007387 */ /* 0x008fe80000100800 */
[----:B------:R-:W-:Y:S04]  /*16fe0*/  STL [R1+0x10], R24 ;  /* 0x0000101801007387 */ /* 0x000fe80000100800 */
[----:B------:R-:W3:Y:S04]  /*16ff0*/  LDL R8, [R1+0xe54] ;  /* 0x000e540001087983 */ /* 0x000ee80000100800 */
[----:B------:R0:W-:Y:S04]  /*17000*/  STL [R1], R14 ;  /* 0x0000000e01007387 */ /* 0x0001e80000100800 */
[----:B------:R-:W4:Y:S04]  /*17010*/  LDL R10, [R1+0xe50] ;  /* 0x000e5000010a7983 */ /* 0x000f280000100800 */
[----:B0-----:R-:W4:Y:S04]  /*17020*/  LDL R14, [R1+0xe4c] ;  /* 0x000e4c00010e7983 */ /* 0x001f280000100800 */
[----:B------:R-:W-:Y:S01]  /*17030*/  STL [R1+0xc], R23 ;  /* 0x00000c1701007387 */ /* 0x000fe20000100800 */
[----:B------:R-:W-:-:S02]  /*17040*/  ISETP.GT.AND P1, PT, R4, 0x5c, PT ;  /* 0x0000005c0400780c */ /* 0x000fc40003f24270 */
[----:B------:R-:W-:Y:S02]  /*17050*/  PRMT R13, RZ, 0x7610, R13 ;  /* 0x00007610ff0d7816 */ /* 0x000fe4000000000d */
[----:B------:R-:W-:Y:S01]  /*17060*/  PRMT R60, RZ, 0x7610, R60 ;  /* 0x00007610ff3c7816 */ /* 0x000fe2000000003c */
[----:B--2---:R-:W-:Y:S02]  /*17070*/  @P0 IMAD.MOV.U32 R7, RZ, RZ, R16 ;  /* 0x000000ffff070224 */ /* 0x004fe400078e0010 */
[----:B------:R-:W-:Y:S01]  /*17080*/  @P0 IMAD.MOV.U32 R6, RZ, RZ, R12 ;  /* 0x000000ffff060224 */ /* 0x000fe200078e000c */
[----:B------:R-:W2:Y:S04]  /*17090*/  LDL R16, [R1+0xe44] ;  /* 0x000e440001107983 */ /* 0x000ea80000100800 */
[----:B------:R-:W2:Y:S04]  /*170a0*/  LDL R12, [R1+0xe48] ;  /* 0x000e4800010c7983 */ /* 0x000ea80000100800 */
[----:B------:R0:W2:Y:S02]  /*170b0*/  @P0 LDG.E.U16 R13, desc[UR6][R6.64] ;  /* 0x00000006060d0981 */ /* 0x0000a4000c1e1500 */
[----:B0-----:R-:W-:-:S02]  /*170c0*/  @P1 IMAD.MOV.U32 R6, RZ, RZ, R9 ;  /* 0x000000ffff061224 */ /* 0x001fc400078e0009 */
[----:B------:R-:W-:-:S05]  /*170d0*/  @P1 IMAD.MOV.U32 R7, RZ, RZ, R11 ;  /* 0x000000ffff071224 */ /* 0x000fca00078e000b */
[----:B------:R0:W2:Y:S01]  /*170e0*/  @P1 LDG.E.U16 R60, desc[UR6][R6.64] ;  /* 0x00000006063c1981 */ /* 0x0000a2000c1e1500 */
[----:B------:R-:W-:Y:S02]  /*170f0*/  ISETP.GT.AND P0, PT, R4, 0x5d, PT ;  /* 0x0000005d0400780c */ /* 0x000fe40003f04270 */
[----:B------:R-:W-:Y:S02]  /*17100*/  PRMT R59, RZ, 0x7610, R59 ;  /* 0x00007610ff3b7816 */ /* 0x000fe4000000003b */
[----:B------:R-:W-:Y:S02]  /*17110*/  PRMT R58, RZ, 0x7610, R58 ;  /* 0x00007610ff3a7816 */ /* 0x000fe4000000003a */
[----:B0-----:R-:W-:Y:S01]  /*17120*/  @P1 MOV R6, R2 ;  /* 0x0000000200061202 */ /* 0x001fe20000000f00 */
[----:B---3--:R-:W-:-:S05]  /*17130*/  @P1 IMAD.MOV.U32 R7, RZ, RZ, R8 ;  /* 0x000000ffff071224 */ /* 0x008fca00078e0008 */
[----:B------:R4:W3:Y:S01]  /*17140*/  @P1 LDG.E.U16 R59, desc[UR6][R6.64] ;  /* 0x00000006063b1981 */ /* 0x0008e2000c1e1500 */
[----:B------:R-:W-:Y:S01]  /*17150*/  PRMT R57, RZ, 0x7610, R57 ;  /* 0x00007610ff397816 */ /* 0x000fe20000000039 */
[----:B----4-:R-:W-:Y:S02]  /*17160*/  @P0 IMAD.MOV.U32 R6, RZ, RZ, R10 ;  /* 0x000000ffff060224 */ /* 0x010fe400078e000a */
[----:B------:R-:W-:-:S05]  /*17170*/  @P0 IMAD.MOV.U32 R7, RZ, RZ, R14 ;  /* 0x000000ffff070224 */ /* 0x000fca00078e000e */
[----:B------:R2:W4:Y:S04]  /*17180*/  @P0 LDG.E.U16 R58, desc[UR6][R6.64] ;  /* 0x00000006063a0981 */ /* 0x000528000c1e1500 */
[----:B------:R-:W-:Y:S01]  /*17190*/  STL [R1+0x8], R21 ;  /* 0x0000081501007387 */ /* 0x000fe20000100800 */
[----:B--2---:R-:W-:Y:S02]  /*171a0*/  @P0 IMAD.MOV.U32 R7, RZ, RZ, R16 ;  /* 0x000000ffff070224 */ /* 0x004fe400078e0010 */
[----:B------:R-:W-:-:S05]  /*171b0*/  @P0 IMAD.MOV.U32 R6, RZ, RZ, R12 ;  /* 0x000000ffff060224 */ /* 0x000fca00078e000c */
[----:B------:R-:W2:Y:S04]  /*171c0*/  @P0 LDG.E.U16 R57, desc[UR6][R6.64] ;  /* 0x0000000606390981 */ /* 0x000ea8000c1e1500 */
[----:B------:R0:W-:Y:S04]  /*171d0*/  STL [R1+0x4ac], R13 ;  /* 0x0004ac0d01007387 */ /* 0x0001e80000100800 */
[----:B------:R-:W2:Y:S04]  /*171e0*/  LDL R11, [R1+0xe40] ;  /* 0x000e4000010b7983 */ /* 0x000ea80000100800 */
[----:B0-----:R-:W2:Y:S04]  /*171f0*/  LDL R13, [R1+0xe3c] ;  /* 0x000e3c00010d7983 */ /* 0x001ea80000100800 */
[----:B------:R-:W-:Y:S04]  /*17200*/  STL [R1+0x23a4], R60 ;  /* 0x0023a43c01007387 */ /* 0x000fe80000100800 */
[----:B------:R-:W2:Y:S04]  /*17210*/  LDL R9, [R1+0xe34] ;  /* 0x000e340001097983 */ /* 0x000ea80000100800 */
[----:B------:R-:W2:Y:S04]  /*17220*/  LDL R8, [R1+0xe38] ;  /* 0x000e380001087983 */ /* 0x000ea80000100800 */
[----:B------:R-:W2:Y:S01]  /*17230*/  LDL R2, [R1+0xe30] ;  /* 0x000e300001027983 */ /* 0x000ea20000100800 */
[----:B------:R-:W-:-:S03]  /*17240*/  ISETP.GT.AND P1, PT, R4, 0x5e, PT ;  /* 0x0000005e0400780c */ /* 0x000fc60003f24270 */
[----:B---3--:R-:W-:Y:S04]  /*17250*/  STL [R1+0x23a8], R59 ;  /* 0x0023a83b01007387 */ /* 0x008fe80000100800 */
[----:B------:R-:W3:Y:S04]  /*17260*/  LDL R14, [R1+0xe2c] ;  /* 0x000e2c00010e7983 */ /* 0x000ee80000100800 */
[----:B------:R-:W3:Y:S04]  /*17270*/  LDL R10, [R1+0xe28] ;  /* 0x000e2800010a7983 */ /* 0x000ee80000100800 */
[----:B----4-:R-:W-:Y:S04]  /*17280*/  STL [R1+0x23ac], R58 ;  /* 0x0023ac3a01007387 */ /* 0x010fe80000100800 */
[----:B------:R-:W4:Y:S04]  /*17290*/  LDL R16, [R1+0xe24] ;  /* 0x000e240001107983 */ /* 0x000f280000100800 */
[----:B------:R0:W-:Y:S04]  /*172a0*/  STL [R1+0x4b0], R17 ;  /* 0x0004b01101007387 */ /* 0x0001e80000100800 */
[----:B------:R-:W4:Y:S01]  /*172b0*/  LDL R12, [R1+0xe20] ;  /* 0x000e2000010c7983 */ /* 0x000f220000100800 */
[----:B------:R-:W-:-:S02]  /*172c0*/  PRMT R56, RZ, 0x7610, R56 ;  /* 0x00007610ff387816 */ /* 0x000fc40000000038 */
[----:B------:R-:W-:Y:S01]  /*172d0*/  PRMT R55, RZ, 0x7610, R55 ;  /* 0x00007610ff377816 */ /* 0x000fe20000000037 */
[----:B--2---:R-:W-:Y:S04]  /*172e0*/  STL [R1+0x23b0], R57 ;  /* 0x0023b03901007387 */ /* 0x004fe80000100800 */
[----:B0-----:R-:W2:Y:S01]  /*172f0*/  LDL R17, [R1+0xe1c] ;  /* 0x000e1c0001117983 */ /* 0x001ea20000100800 */
[----:B------:R-:W-:Y:S01]  /*17300*/  @P1 IMAD.MOV.U32 R6, RZ, RZ, R11 ;  /* 0x000000ffff061224 */ /* 0x000fe200078e000b */
[----:B------:R-:W-:Y:S02]  /*17310*/  ISETP.GT.AND P0, PT, R4, 0x5f, PT ;  /* 0x0000005f0400780c */ /* 0x000fe40003f04270 */
[----:B------:R-:W-:Y:S02]  /*17320*/  PRMT R19, RZ, 0x7610, R19 ;  /* 0x00007610ff137816 */ /* 0x000fe40000000013 */
[----:B------:R-:W-:-:S02]  /*17330*/  PRMT R18, RZ, 0x7610, R18 ;  /* 0x00007610ff127816 */ /* 0x000fc40000000012 */
[----:B------:R-:W-:Y:S01]  /*17340*/  PRMT R54, RZ, 0x7610, R54 ;  /* 0x00007610ff367816 */ /* 0x000fe20000000036 */
[----:B------:R-:W2:Y:S01]  /*17350*/  LDL R11, [R1+0xe18] ;  /* 0x000e1800010b7983 */ /* 0x000ea20000100800 */
[----:B------:R-:W-:-:S03]  /*17360*/  @P1 IMAD.MOV.U32 R7, RZ, RZ, R13 ;  /* 0x000000ffff071224 */ /* 0x000fc600078e000d */
[----:B------:R-:W2:Y:S04]  /*17370*/  LDL R13, [R1+0xe14] ;  /* 0x000e1400010d7983 */ /* 0x000ea80000100800 */
[----:B------:R0:W2:Y:S02]  /*17380*/  @P1 LDG.E.U16 R56, desc[UR6][R6.64] ;  /* 0x0000000606381981 */ /* 0x0000a4000c1e1500 */
[----:B0-----:R-:W-:Y:S02]  /*17390*/  @P1 IMAD.MOV.U32 R6, RZ, RZ, R8 ;  /* 0x000000ffff061224 */ /* 0x001fe400078e0008 */
[----:B------:R-:W-:-:S05]  /*173a0*/  @P1 IMAD.MOV.U32 R7, RZ, RZ, R9 ;  /* 0x000000ffff071224 */ /* 0x000fca00078e0009 */
[----:B------:R0:W2:Y:S01]  /*173b0*/  @P1 LDG.E.U16 R55, desc[UR6][R6.64] ;  /* 0x0000000606371981 */ /* 0x0000a2000c1e1500 */
[----:B------:R-:W-:Y:S01]  /*173c0*/  ISETP.GT.AND P1, PT, R4, 0x60, PT ;  /* 0x000000600400780c */ /* 0x000fe20003f24270 */
[----:B0-----:R-:W-:Y:S02]  /*173d0*/  @P0 IMAD.MOV.U32 R6, RZ, RZ, R2 ;  /* 0x000000ffff060224 */ /* 0x001fe400078e0002 */
[----:B---3--:R-:W-:-:S05]  /*173e0*/  @P0 IMAD.MOV.U32 R7, RZ, RZ, R14 ;  /* 0x000000ffff070224 */ /* 0x008fca00078e000e */
[----:B------:R0:W3:Y:S02]  /*173f0*/  @P0 LDG.E.U16 R19, desc[UR6][R6.64] ;  /* 0x0000000606130981 */ /* 0x0000e4000c1e1500 */
[----:B0-----:R-:W-:Y:S02]  /*17400*/  @P0 IMAD.MOV.U32 R6, RZ, RZ, R10 ;  /* 0x000000ffff060224 */ /* 0x001fe400078e000a */
[----:B----4-:R-:W-:-:S05]  /*17410*/  @P0 IMAD.MOV.U32 R7, RZ, RZ, R16 ;  /* 0x000000ffff070224 */ /* 0x010fca00078e0010 */
[----:B------:R0:W4:Y:S02]  /*17420*/  @P0 LDG.E.U16 R18, desc[UR6][R6.64] ;  /* 0x0000000606120981 */ /* 0x000124000c1e1500 */
[----:B0-----:R-:W-:Y:S02]  /*17430*/  @P1 IMAD.MOV.U32 R6, RZ, RZ, R12 ;  /* 0x000000ffff061224 */ /* 0x001fe400078e000c */
[----:B--2---:R-:W-:-:S05]  /*17440*/  @P1 IMAD.MOV.U32 R7, RZ, RZ, R17 ;  /* 0x000000ffff071224 */ /* 0x004fca00078e0011 */
[----:B------:R0:W2:Y:S04]  /*17450*/  @P1 LDG.E.U16 R54, desc[UR6][R6.64] ;  /* 0x0000000606361981 */ /* 0x0000a8000c1e1500 */
[----:B------:R-:W-:Y:S04]  /*17460*/  STL [R1+0x2358], R56 ;  /* 0x0023583801007387 */ /* 0x000fe80000100800 */
[----:B------:R-:W3:Y:S04]  /*17470*/  LDL R9, [R1+0xe0c] ;  /* 0x000e0c0001097983 */ /* 0x000ee80000100800 */
[----:B------:R-:W3:Y:S04]  /*17480*/  LDL R8, [R1+0xe10] ;  /* 0x000e100001087983 */ /* 0x000ee80000100800 */
[----:B------:R-:W-:Y:S04]  /*17490*/  STL [R1+0x235c], R55 ;  /* 0x00235c3701007387 */ /* 0x000fe80000100800 */
[----:B------:R-:W3:Y:S04]  /*174a0*/  LDL R14, [R1+0xe04] ;  /* 0x000e0400010e7983 */ /* 0x000ee80000100800 */
[----:B------:R-:W3:Y:S04]  /*174b0*/  LDL R2, [R1+0xe08] ;  /* 0x000e080001027983 */ /* 0x000ee80000100800 */
[----:B------:R-:W3:Y:S04]  /*174c0*/  LDL R16, [R1+0xdfc] ;  /* 0x000dfc0001107983 */ /* 0x000ee80000100800 */
[----:B------:R-:W3:Y:S04]  /*174d0*/  LDL R10, [R1+0xe00] ;  /* 0x000e0000010a7983 */ /* 0x000ee80000100800 */
[----:B------:R-:W3:Y:S04]  /*174e0*/  LDL R17, [R1+0xdf4] ;  /* 0x000df40001117983 */ /* 0x000ee80000100800 */
[----:B------:R-:W3:Y:S01]  /*174f0*/  LDL R12, [R1+0xdf8] ;  /* 0x000df800010c7983 */ /* 0x000ee20000100800 */
[----:B0-----:R-:W-:Y:S01]  /*17500*/  @P1 IMAD.MOV.U32 R7, RZ, RZ, R13 ;  /* 0x000000ffff071224 */ /* 0x001fe200078e000d */
[----:B------:R-:W-:-:S02]  /*17510*/  ISETP.GT.AND P0, PT, R4, 0x61, PT ;  /* 0x000000610400780c */ /* 0x000fc40003f04270 */
[----:B------:R-:W-:Y:S01]  /*17520*/  PRMT R53, RZ, 0x7610, R53 ;  /* 0x00007610ff357816 */ /* 0x000fe20000000035 */
[----:B------:R-:W-:Y:S01]  /*17530*/  @P1 IMAD.MOV.U32 R6, RZ, RZ, R11 ;  /* 0x000000ffff061224 */ /* 0x000fe200078e000b */
[----:B------:R-:W-:-:S04]  /*17540*/  PRMT R52, RZ, 0x7610, R52 ;  /* 0x00007610ff347816 */ /* 0x000fc80000000034 */
[----:B------:R3:W3:Y:S01]  /*17550*/  @P1 LDG.E.U16 R53, desc[UR6][R6.64] ;  /* 0x0000000606351981 */ /* 0x0006e2000c1e1500 */
[----:B------:R-:W-:Y:S02]  /*17560*/  ISETP.GT.AND P1, PT, R4, 0x62, PT ;  /* 0x000000620400780c */ /* 0x000fe40003f24270 */
[----:B------:R-:W-:Y:S02]  /*17570*/  PRMT R51, RZ, 0x7610, R51 ;  /* 0x00007610ff337816 */ /* 0x000fe40000000033 */
[----:B------:R-:W-:Y:S02]  /*17580*/  PRMT R50, RZ, 0x7610, R50 ;  /* 0x00007610ff327816 */ /* 0x000fe40000000032 */
[----:B------:R-:W-:Y:S01]  /*17590*/  PRMT R49, RZ, 0x7610, R49 ;  /* 0x00007610ff317816 */ /* 0x000fe20000000031 */
[----:B--2---:R-:W-:Y:S04]  /*175a0*/  STL [R1+0x23b4], R54 ;  /* 0x0023b43601007387 */ /* 0x004fe80000100800 */
[----:B----4-:R0:W-:Y:S04]  /*175b0*/  STL [R1+0x4a4], R18 ;  /* 0x0004a41201007387 */ /* 0x0101e80000100800 */
[----:B------:R-:W2:Y:S04]  /*175c0*/  LDL R13, [R1+0xdf0] ;  /* 0x000df000010d7983 */ /* 0x000ea80000100800 */
[----:B0-----:R-:W4:Y:S01]  /*175d0*/  LDL R18, [R1+0xdec] ;  /* 0x000dec0001127983 */ /* 0x001f220000100800 */
[----:B---3--:R-:W-:Y:S01]  /*175e0*/  @P0 IMAD.MOV.U32 R6, RZ, RZ, R8 ;  /* 0x000000ffff060224 */ /* 0x008fe200078e0008 */
[----:B------:R-:W-:-:S05]  /*175f0*/  @P0 MOV R7, R9 ;  /* 0x0000000900070202 */ /* 0x000fca0000000f00 */
[----:B------:R0:W3:Y:S02]  /*17600*/  @P0 LDG.E.U16 R52, desc[UR6][R6.64] ;  /* 0x0000000606340981 */ /* 0x0000e4000c1e1500 */
[----:B0-----:R-:W-:Y:S02]  /*17610*/  @P0 IMAD.MOV.U32 R6, RZ, RZ, R2 ;  /* 0x000000ffff060224 */ /* 0x001fe400078e0002 */
[----:B------:R-:W-:-:S05]  /*17620*/  @P0 IMAD.MOV.U32 R7, RZ, RZ, R14 ;  /* 0x000000ffff070224 */ /* 0x000fca00078e000e */
[----:B------:R0:W3:Y:S02]  /*17630*/  @P0 LDG.E.U16 R51, desc[UR6][R6.64] ;  /* 0x0000000606330981 */ /* 0x0000e4000c1e1500 */
[----:B0-----:R-:W-:Y:S02]  /*17640*/  @P1 IMAD.MOV.U32 R6, RZ, RZ, R10 ;  /* 0x000000ffff061224 */ /* 0x001fe400078e000a */
[----:B------:R-:W-:-:S05]  /*17650*/  @P1 IMAD.MOV.U32 R7, RZ, RZ, R16 ;  /* 0x000000ffff071224 */ /* 0x000fca00078e0010 */
[----:B------:R0:W3:Y:S02]  /*17660*/  @P1 LDG.E.U16 R50, desc[UR6][R6.64] ;  /* 0x0000000606321981 */ /* 0x0000e4000c1e1500 */
[----:B0-----:R-:W-:Y:S02]  /*17670*/  @P1 IMAD.MOV.U32 R6, RZ, RZ, R12 ;  /* 0x000000ffff061224 */ /* 0x001fe400078e000c */
[----:B------:R-:W-:-:S05]  /*17680*/  @P1 IMAD.MOV.U32 R7, RZ, RZ, R17 ;  /* 0x000000ffff071224 */ /* 0x000fca00078e0011 */
[----:B------:R2:W3:Y:S01]  /*17690*/  @P1 LDG.E.U16 R49, desc[UR6][R6.64] ;  /* 0x0000000606311981 */ /* 0x0004e2000c1e1500 */
[----:B------:R-:W-:Y:S02]  /*176a0*/  ISETP.GT.AND P0, PT, R4, 0x63, PT ;  /* 0x000000630400780c */ /* 0x000fe40003f04270 */
[----:B------:R-:W-:Y:S01]  /*176b0*/  PRMT R15, RZ, 0x7610, R15 ;  /* 0x00007610ff0f7816 */ /* 0x000fe2000000000f */
[----:B------:R-:W-:Y:S04]  /*176c0*/  STL [R1+0x23b8], R53 ;  /* 0x0023b83501007387 */ /* 0x000fe80000100800 */
[----:B------:R-:W3:Y:S04]  /*176d0*/  LDL R9, [R1+0xddc] ;  /* 0x000ddc0001097983 */ /* 0x000ee80000100800 */
[----:B------:R-:W3:Y:S04]  /*176e0*/  LDL R8, [R1+0xde0] ;  /* 0x000de00001087983 */ /* 0x000ee80000100800 */
[----:B------:R-:W3:Y:S01]  /*176f0*/  LDL R11, [R1+0xdd8] ;  /* 0x000dd800010b7983 */ /* 0x000ee20000100800 */
[----:B--2---:R-:W-:-:S02]  /*17700*/  @P0 IMAD.MOV.U32 R6, RZ, RZ, R13 ;  /* 0x000000ffff060224 */ /* 0x004fc400078e000d */
[----:B----4-:R-:W-:-:S05]  /*17710*/  @P0 IMAD.MOV.U32 R7, RZ, RZ, R18 ;  /* 0x000000ffff070224 */ /* 0x010fca00078e0012 */
[----:B------:R0:W2:Y:S04]  /*17720*/  @P0 LDG.E.U16 R15, desc[UR6][R6.64] ;  /* 0x00000006060f0981 */ /* 0x0000a8000c1e1500 */
[----:B---3--:R-:W-:Y:S04]  /*17730*/  STL [R1+0x23bc], R52 ;  /* 0x0023bc3401007387 */ /* 0x008fe80000100800 */
[----:B------:R-:W3:Y:S04]  /*17740*/  LDL R14, [R1+0xdd4] ;  /* 0x000dd400010e7983 */ /* 0x000ee80000100800 */
[----:B------:R-:W-:Y:S04]  /*17750*/  STL [R1+0x4a8], R19 ;  /* 0x0004a81301007387 */ /* 0x000fe80000100800 */
[----:B------:R-:W4:Y:S04]  /*17760*/  LDL R2, [R1+0xdd0] ;  /* 0x000dd00001027983 */ /* 0x000f280000100800 */
[----:B------:R-:W4:Y:S04]  /*17770*/  LDL R10, [R1+0xdcc] ;  /* 0x000dcc00010a7983 */ /* 0x000f280000100800 */
[----:B------:R-:W4:Y:S04]  /*17780*/  LDL R16, [R1+0xdc8] ;  /* 0x000dc80001107983 */ /* 0x000f280000100800 */
[----:B------:R-:W-:Y:S04]  /*17790*/  STL [R1+0x2360], R50 ;  /* 0x0023603201007387 */ /* 0x000fe80000100800 */
[----:B------:R-:W4:Y:S04]  /*177a0*/  LDL R17, [R1+0xdc4] ;  /* 0x000dc40001117983 */ /* 0x000f280000100800 */
[----:B------:R-:W4:Y:S04]  /*177b0*/  LDL R12, [R1+0xdc0] ;  /* 0x000dc000010c7983 */ /* 0x000f280000100800 */
[----:B------:R-:W-:Y:S04]  /*177c0*/  STL [R1+0x2364], R49 ;  /* 0x0023643101007387 */ /* 0x000fe80000100800 */
[----:B------:R-:W4:Y:S01]  /*177d0*/  LDL R13, [R1+0xdbc] ;  /* 0x000dbc00010d7983 */ /* 0x000f220000100800 */
[----:B------:R-:W-:-:S03]  /*177e0*/  ISETP.GT.AND P1, PT, R4, 0x64, PT ;  /* 0x000000640400780c */ /* 0x000fc60003f24270 */
[----:B------:R-:W4:Y:S01]  /*177f0*/  LDL R18, [R1+0xdb4] ;  /* 0x000db40001127983 */ /* 0x000f220000100800 */
[----:B------:R-:W-:Y:S02]  /*17800*/  PRMT R48, RZ, 0x7610, R48 ;  /* 0x00007610ff307816 */ /* 0x000fe40000000030 */
[----:B------:R-:W-:Y:S02]  /*17810*/  ISETP.GT.AND P2, PT, R4, 0x65, PT ;  /* 0x000000650400780c */ /* 0x000fe40003f44270 */
[----:B------:R-:W-:-:S05]  /*17820*/  PRMT R47, RZ, 0x7610, R47 ;  /* 0x00007610ff2f7816 */ /* 0x000fca000000002f */
[----:B0-----:R-:W-:Y:S02]  /*17830*/  @P1 IMAD.MOV.U32 R6, RZ, RZ, R8 ;  /* 0x000000ffff061224 */ /* 0x001fe400078e0008 */
[----:B------:R-:W-:-:S05]  /*17840*/  @P1 IMAD.MOV.U32 R7, RZ, RZ, R9 ;  /* 0x000000ffff071224 */ /* 0x000fca00078e0009 */
[----:B------:R0:W4:Y:S01]  /*17850*/  @P1 LDG.E.U16 R48, desc[UR6][R6.64] ;  /* 0x0000000606301981 */ /* 0x000122000c1e1500 */
[----:B------:R-:W-:Y:S01]  /*17860*/  PRMT R46, RZ, 0x7610, R46 ;  /* 0x00007610ff2e7816 */ /* 0x000fe2000000002e */
[----:B0-----:R-:W-:Y:S01]  /*17870*/  @P1 IMAD.MOV.U32 R6, RZ, RZ, R11 ;  /* 0x000000ffff061224 */ /* 0x001fe200078e000b */
[----:B------:R-:W-:Y:S02]  /*17880*/  PRMT R45, RZ, 0x7610, R45 ;  /* 0x00007610ff2d7816 */ /* 0x000fe4000000002d */
[----:B------:R-:W-:Y:S01]  /*17890*/  PRMT R44, RZ, 0x7610, R44 ;  /* 0x00007610ff2c7816 */ /* 0x000fe2000000002c */
[----:B--2---:R0:W-:Y:S01]  /*178a0*/  STL [R1+0x4a0], R15 ;  /* 0x0004a00f01007387 */ /* 0x0041e20000100800 */
[----:B------:R-:W-:Y:S01]  /*178b0*/  PRMT R43, RZ, 0x7610, R43 ;  /* 0x00007610ff2b7816 */ /* 0x000fe2000000002b */
[----:B---3--:R-:W-:Y:S02]  /*178c0*/  @P1 IMAD.MOV.U32 R7, RZ, RZ, R14 ;  /* 0x000000ffff071224 */ /* 0x008fe400078e000e */
[----:B------:R-:W2:Y:S04]  /*178d0*/  LDL R9, [R1+0xd9c] ;  /* 0x000d9c0001097983 */ /* 0x000ea80000100800 */
[----:B------:R-:W3:Y:S04]  /*178e0*/  LDL R8, [R1+0xda0] ;  /* 0x000da00001087983 */ /* 0x000ee80000100800 */
[----:B------:R4:W2:Y:S04]  /*178f0*/  @P1 LDG.E.U16 R47, desc[UR6][R6.64] ;  /* 0x00000006062f1981 */ /* 0x0008a8000c1e1500 */
[----:B------:R-:W2:Y:S04]  /*17900*/  LDL R11, [R1+0xd98] ;  /* 0x000d9800010b7983 */ /* 0x000ea80000100800 */
[----:B0-----:R-:W3:Y:S01]  /*17910*/  LDL R15, [R1+0xdb8] ;  /* 0x000db800010f7983 */ /* 0x001ee20000100800 */
[----:B------:R-:W-:-:S03]  /*17920*/  ISETP.GT.AND P1, PT, R4, 0x66, PT ;  /* 0x000000660400780c */ /* 0x000fc60003f24270 */
[----:B------:R-:W2:Y:S01]  /*17930*/  LDL R14, [R1+0xd94] ;  /* 0x000d9400010e7983 */ /* 0x000ea20000100800 */
[----:B----4-:R-:W-:Y:S02]  /*17940*/  @P2 IMAD.MOV.U32 R6, RZ, RZ, R2 ;  /* 0x000000ffff062224 */ /* 0x010fe400078e0002 */
[----:B------:R-:W-:Y:S01]  /*17950*/  @P2 IMAD.MOV.U32 R7, RZ, RZ, R10 ;  /* 0x000000ffff072224 */ /* 0x000fe200078e000a */
[----:B------:R-:W4:Y:S04]  /*17960*/  LDL R2, [R1+0xd90] ;  /* 0x000d900001027983 */ /* 0x000f280000100800 */
[----:B------:R-:W4:Y:S04]  /*17970*/  LDL R10, [R1+0xd8c] ;  /* 0x000d8c00010a7983 */ /* 0x000f280000100800 */
[----:B------:R0:W4:Y:S02]  /*17980*/  @P2 LDG.E.U16 R46, desc[UR6][R6.64] ;  /* 0x00000006062e2981 */ /* 0x000124000c1e1500 */
[----:B0-----:R-:W-:-:S02]  /*17990*/  @P2 IMAD.MOV.U32 R6, RZ, RZ, R16 ;  /* 0x000000ffff062224 */ /* 0x001fc400078e0010 */
[----:B------:R-:W4:Y:S01]  /*179a0*/  LDL R16, [R1+0xd88] ;  /* 0x000d880001107983 */ /* 0x000f220000100800 */
[----:B------:R-:W-:-:S03]  /*179b0*/  @P2 IMAD.MOV.U32 R7, RZ, RZ, R17 ;  /* 0x000000ffff072224 */ /* 0x000fc600078e0011 */
[----:B------:R-:W4:Y:S04]  /*179c0*/  LDL R17, [R1+0xd84] ;  /* 0x000d840001117983 */ /* 0x000f280000100800 */
[----:B------:R0:W4:Y:S02]  /*179d0*/  @P2 LDG.E.U16 R45, desc[UR6][R6.64] ;  /* 0x00000006062d2981 */ /* 0x000124000c1e1500 */
[----:B0-----:R-:W-:Y:S02]  /*179e0*/  @P1 IMAD.MOV.U32 R6, RZ, RZ, R12 ;  /* 0x000000ffff061224 */ /* 0x001fe400078e000c */
[----:B------:R-:W4:Y:S01]  /*179f0*/  LDL R12, [R1+0xd80] ;  /* 0x000d8000010c7983 */ /* 0x000f220000100800 */
[----:B------:R-:W-:-:S03]  /*17a00*/  @P1 IMAD.MOV.U32 R7, RZ, RZ, R13 ;  /* 0x000000ffff071224 */ /* 0x000fc600078e000d */
[----:B------:R-:W4:Y:S04]  /*17a10*/  LDL R13, [R1+0xd7c] ;  /* 0x000d7c00010d7983 */ /* 0x000f280000100800 */
[----:B------:R0:W2:Y:S02]  /*17a20*/  @P1 LDG.E.U16 R44, desc[UR6][R6.64] ;  /* 0x00000006062c1981 */ /* 0x0000a4000c1e1500 */
[----:B0-----:R-:W-:Y:S01]  /*17a30*/  @P1 IMAD.MOV.U32 R7, RZ, RZ, R18 ;  /* 0x000000ffff071224 */ /* 0x001fe200078e0012 */
[----:B---3--:R-:W-:-:S05]  /*17a40*/  @P1 MOV R6, R15 ;  /* 0x0000000f00061202 */ /* 0x008fca0000000f00 */
[----:B------:R0:W3:Y:S04]  /*17a50*/  @P1 LDG.E.U16 R43, desc[UR6][R6.64] ;  /* 0x00000006062b1981 */ /* 0x0000e8000c1e1500 */
[----:B--2---:R-:W-:Y:S04]  /*17a60*/  STL [R1+0x2368], R44 ;  /* 0x0023682c01007387 */ /* 0x004fe80000100800 */
[----:B------:R-:W2:Y:S04]  /*17a70*/  LDL R18, [R1+0xd74] ;  /* 0x000d740001127983 */ /* 0x000ea80000100800 */
[----:B------:R-:W2:Y:S01]  /*17a80*/  LDL R15, [R1+0xd78] ;  /* 0x000d7800010f7983 */ /* 0x000ea20000100800 */
[----:B------:R-:W-:-:S02]  /*17a90*/  ISETP.GT.AND P2, PT, R4, 0x68, PT ;  /* 0x000000680400780c */ /* 0x000fc40003f44270 */
[----:B------:R-:W-:Y:S02]  /*17aa0*/  PRMT R42, RZ, 0x7610, R42 ;  /* 0x00007610ff2a7816 */ /* 0x000fe4000000002a */
[----:B------:R-:W-:Y:S02]  /*17ab0*/  ISETP.GT.AND P1, PT, R4, 0x69, PT ;  /* 0x000000690400780c */ /* 0x000fe40003f24270 */
[----:B------:R-:W-:-:S07]  /*17ac0*/  PRMT R41, RZ, 0x7610, R41 ;  /* 0x00007610ff297816 */ /* 0x000fce0000000029 */
[----:B0-----:R-:W-:Y:S02]  /*17ad0*/  @P2 IMAD.MOV.U32 R6, RZ, RZ, R8 ;  /* 0x000000ffff062224 */ /* 0x001fe400078e0008 */
[----:B------:R-:W-:-:S05]  /*17ae0*/  @P2 IMAD.MOV.U32 R7, RZ, RZ, R9 ;  /* 0x000000ffff072224 */ /* 0x000fca00078e0009 */
[----:B------:R0:W2:Y:S01]  /*17af0*/  @P2 LDG.E.U16 R42, desc[UR6][R6.64] ;  /* 0x00000006062a2981 */ /* 0x0000a2000c1e1500 */
[----:B------:R-:W-:Y:S01]  /*17b00*/  PRMT R40, RZ, 0x7610, R40 ;  /* 0x00007610ff287816 */ /* 0x000fe20000000028 */
[----:B0-----:R-:W-:Y:S02]  /*17b10*/  @P2 IMAD.MOV.U32 R6, RZ, RZ, R11 ;  /* 0x000000ffff062224 */ /* 0x001fe400078e000b */
[----:B------:R-:W-:-:S05]  /*17b20*/  @P2 IMAD.MOV.U32 R7, RZ, RZ, R14 ;  /* 0x000000ffff072224 */ /* 0x000fca00078e000e */
[----:B------:R4:W2:Y:S01]  /*17b30*/  @P2 LDG.E.U16 R41, desc[UR6][R6.64] ;  /* 0x0000000606292981 */ /* 0x0008a2000c1e1500 */
[----:B------:R-:W-:Y:S02]  /*17b40*/  ISETP.GT.AND P2, PT, R4, 0x6a, PT ;  /* 0x0000006a0400780c */ /* 0x000fe40003f44270 */
[----:B------:R-:W-:Y:S01]  /*17b50*/  PRMT R39, RZ, 0x7610, R39 ;  /* 0x00007610ff277816 */ /* 0x000fe20000000027 */
[----:B----4-:R-:W-:Y:S02]  /*17b60*/  @P1 IMAD.MOV.U32 R6, RZ, RZ, R2 ;  /* 0x000000ffff061224 */ /* 0x010fe400078e0002 */
[----:B------:R-:W-:-:S05]  /*17b70*/  @P1 IMAD.MOV.U32 R7, RZ, RZ, R10 ;  /* 0x000000ffff071224 */ /* 0x000fca00078e000a */
[----:B------:R0:W4:Y:S01]  /*17b80*/  @P1 LDG.E.U16 R40, desc[UR6][R6.64] ;  /* 0x0000000606281981 */ /* 0x000122000c1e1500 */
[----:B------:R-:W-:Y:S01]  /*17b90*/  PRMT R38, RZ, 0x7610, R38 ;  /* 0x00007610ff267816 */ /* 0x000fe20000000026 */
[----:B0-----:R-:W-:Y:S02]  /*17ba0*/  @P1 IMAD.MOV.U32 R6, RZ, RZ, R16 ;  /* 0x000000ffff061224 */ /* 0x001fe400078e0010 */
[----:B------:R-:W-:-:S05]  /*17bb0*/  @P1 IMAD.MOV.U32 R7, RZ, RZ, R17 ;  /* 0x000000ffff071224 */ /* 0x000fca00078e0011 */
[----:B------:R0:W4:Y:S02]  /*17bc0*/  @P1 LDG.E.U16 R39, desc[UR6][R6.64] ;  /* 0x0000000606271981 */ /* 0x000124000c1e1500 */
[----:B0-----:R-:W-:Y:S02]  /*17bd0*/  @P2 IMAD.MOV.U32 R6, RZ, RZ, R12 ;  /* 0x000000ffff062224 */ /* 0x001fe400078e000c */
[----:B------:R-:W-:-:S05]  /*17be0*/  @P2 IMAD.MOV.U32 R7, RZ, RZ, R13 ;  /* 0x000000ffff072224 */ /* 0x000fca00078e000d */
[----:B------:R2:W4:Y:S01]  /*17bf0*/  @P2 LDG.E.U16 R38, desc[UR6][R6.64] ;  /* 0x0000000606262981 */ /* 0x000522000c1e1500 */
[----:B------:R-:W-:-:S03]  /*17c00*/  PRMT R37, RZ, 0x7610, R37 ;  /* 0x00007610ff257816 */ /* 0x000fc60000000025 */
[----:B---3--:R-:W-:Y:S04]  /*17c10*/  STL [R1+0x236c], R43 ;  /* 0x00236c2b01007387 */ /* 0x008fe80000100800 */
[----:B------:R-:W3:Y:S04]  /*17c20*/  LDL R9, [R1+0xd5c] ;  /* 0x000d5c0001097983 */ /* 0x000ee80000100800 */
        /* <DEDUP_REMOVED lines=8> */
[----:B------:R-:W3:Y:S01]  /*17cb0*/  LDL R12, [R1+0xd40] ;  /* 0x000d4000010c7983 */ /* 0x000ee20000100800 */
[----:B--2---:R-:W-:-:S02]  /*17cc0*/  @P2 IMAD.MOV.U32 R7, RZ, RZ, R18 ;  /* 0x000000ffff072224 */ /* 0x004fc400078e0012 */
[----:B------:R-:W-:-:S05]  /*17cd0*/  @P2 IMAD.MOV.U32 R6, RZ, RZ, R15 ;  /* 0x000000ffff062224 */ /* 0x000fca00078e000f */
[----:B------:R3:W2:Y:S01]  /*17ce0*/  @P2 LDG.E.U16 R37, desc[UR6][R6.64] ;  /* 0x0000000606252981 */ /* 0x0006a2000c1e1500 */
[C---:B------:R-:W-:Y:S02]  /*17cf0*/  ISETP.GT.AND P1, PT, R4.reuse, 0x6c, PT ;  /* 0x0000006c0400780c */ /* 0x040fe40003f24270 */
[----:B------:R-:W-:Y:S02]  /*17d00*/  PRMT R36, RZ, 0x7610, R36 ;  /* 0x00007610ff247816 */ /* 0x000fe40000000024 */
[----:B------:R-:W-:Y:S02]  /*17d10*/  ISETP.GT.AND P2, PT, R4, 0x6d, PT ;  /* 0x0000006d0400780c */ /* 0x000fe40003f44270 */
[----:B------:R-:W-:Y:S02]  /*17d20*/  PRMT R35, RZ, 0x7610, R35 ;  /* 0x00007610ff237816 */ /* 0x000fe40000000023 */
[----:B------:R-:W-:Y:S02]  /*17d30*/  PRMT R34, RZ, 0x7610, R34 ;  /* 0x00007610ff227816 */ /* 0x000fe40000000022 */
[----:B------:R-:W-:-:S02]  /*17d40*/  PRMT R33, RZ, 0x7610, R33 ;  /* 0x00007610ff217816 */ /* 0x000fc40000000021 */
[----:B------:R-:W-:Y:S01]  /*17d50*/  PRMT R32, RZ, 0x7610, R32 ;  /* 0x00007610ff207816 */ /* 0x000fe20000000020 */
[----:B----4-:R-:W-:Y:S04]  /*17d60*/  STL [R1+0x2370], R38 ;  /* 0x0023702601007387 */ /* 0x010fe80000100800 */
[----:B------:R-:W4:Y:S04]  /*17d70*/  LDL R18, [R1+0xd1c] ;  /* 0x000d1c0001127983 */ /* 0x000f280000100800 */
[----:B------:R-:W4:Y:S01]  /*17d80*/  LDL R15, [R1+0xd20] ;  /* 0x000d2000010f7983 */ /* 0x000f220000100800 */
[----:B---3--:R-:W-:-:S02]  /*17d90*/  @P1 IMAD.MOV.U32 R7, RZ, RZ, R9 ;  /* 0x000000ffff071224 */ /* 0x008fc400078e0009 */
[----:B------:R-:W-:-:S05]  /*17da0*/  @P1 IMAD.MOV.U32 R6, RZ, RZ, R8 ;  /* 0x000000ffff061224 */ /* 0x000fca00078e0008 */
[----:B------:R0:W3:Y:S02]  /*17db0*/  @P1 LDG.E.U16 R36, desc[UR6][R6.64] ;  /* 0x0000000606241981 */ /* 0x0000e4000c1e1500 */
[----:B0-----:R-:W-:Y:S02]  /*17dc0*/  @P1 IMAD.MOV.U32 R6, RZ, RZ, R11 ;  /* 0x000000ffff061224 */ /* 0x001fe400078e000b */
[----:B------:R-:W-:-:S05]  /*17dd0*/  @P1 IMAD.MOV.U32 R7, RZ, RZ, R14 ;  /* 0x000000ffff071224 */ /* 0x000fca00078e000e */
[----:B------:R0:W3:Y:S01]  /*17de0*/  @P1 LDG.E.U16 R35, desc[UR6][R6.64] ;  /* 0x0000000606231981 */ /* 0x0000e2000c1e1500 */
[----:B------:R-:W-:Y:S01]  /*17df0*/  ISETP.GT.AND P1, PT, R4, 0x6e, PT ;  /* 0x0000006e0400780c */ /* 0x000fe20003f24270 */
[----:B0-----:R-:W-:Y:S01]  /*17e00*/  @P2 IMAD.MOV.U32 R6, RZ, RZ, R2 ;  /* 0x000000ffff062224 */ /* 0x001fe200078e0002 */
[----:B------:R-:W-:-:S05]  /*17e10*/  @P2 MOV R7, R10 ;  /* 0x0000000a00072202 */ /* 0x000fca0000000f00 */
[----:B------:R0:W3:Y:S02]  /*17e20*/  @P2 LDG.E.U16 R34, desc[UR6][R6.64] ;  /* 0x0000000606222981 */ /* 0x0000e4000c1e1500 */
[----:B0-----:R-:W-:Y:S02]  /*17e30*/  @P2 IMAD.MOV.U32 R6, RZ, RZ, R16 ;  /* 0x000000ffff062224 */ /* 0x001fe400078e0010 */
[----:B------:R-:W-:-:S05]  /*17e40*/  @P2 IMAD.MOV.U32 R7, RZ, RZ, R17 ;  /* 0x000000ffff072224 */ /* 0x000fca00078e0011 */
[----:B------:R0:W3:Y:S02]  /*17e50*/  @P2 LDG.E.U16 R33, desc[UR6][R6.64] ;  /* 0x0000000606212981 */ /* 0x0000e4000c1e1500 */
[----:B0-----:R-:W-:Y:S02]  /*17e60*/  @P1 IMAD.MOV.U32 R6, RZ, RZ, R12 ;  /* 0x000000ffff061224 */ /* 0x001fe400078e000c */
[----:B------:R-:W-:-:S05]  /*17e70*/  @P1 IMAD.MOV.U32 R7, RZ, RZ, R13 ;  /* 0x000000ffff071224 */ /* 0x000fca00078e000d */
[----:B------:R4:W3:Y:S04]  /*17e80*/  @P1 LDG.E.U16 R32, desc[UR6][R6.64] ;  /* 0x0000000606201981 */ /* 0x0008e8000c1e1500 */
[----:B--2---:R-:W-:Y:S04]  /*17e90*/  STL [R1+0x2374], R37 ;  /* 0x0023742501007387 */ /* 0x004fe80000100800 */
[----:B------:R-:W2:Y:S04]  /*17ea0*/  LDL R9, [R1+0xd14] ;  /* 0x000d140001097983 */ /* 0x000ea80000100800 */
[----:B------:R-:W2:Y:S04]  /*17eb0*/  LDL R8, [R1+0xd18] ;  /* 0x000d180001087983 */ /* 0x000ea80000100800 */
[----:B------:R-:W2:Y:S04]  /*17ec0*/  LDL R11, [R1+0xce0] ;  /* 0x000ce000010b7983 */ /* 0x000ea80000100800 */
[----:B------:R-:W2:Y:S04]  /*17ed0*/  LDL R14, [R1+0xcdc] ;  /* 0x000cdc00010e7983 */ /* 0x000ea80000100800 */
[----:B------:R-:W2:Y:S04]  /*17ee0*/  LDL R10, [R1+0xcd4] ;  /* 0x000cd400010a7983 */ /* 0x000ea80000100800 */
[----:B------:R-:W2:Y:S01]  /*17ef0*/  LDL R2, [R1+0xcd8] ;  /* 0x000cd80001027983 */ /* 0x000ea20000100800 */
[----:B------:R-:W-:-:S03]  /*17f00*/  ISETP.GT.AND P2, PT, R4, 0x70, PT ;  /* 0x000000700400780c */ /* 0x000fc60003f44270 */
[----:B------:R-:W2:Y:S04]  /*17f10*/  LDL R16, [R1+0xca0] ;  /* 0x000ca00001107983 */ /* 0x000ea80000100800 */
[----:B------:R-:W2:Y:S01]  /*17f20*/  LDL R17, [R1+0xc9c] ;  /* 0x000c9c0001117983 */ /* 0x000ea20000100800 */
[----:B------:R-:W-:Y:S02]  /*17f30*/  PRMT R5, RZ, 0x7610, R5 ;  /* 0x00007610ff057816 */ /* 0x000fe40000000005 */
[----:B------:R-:W-:Y:S01]  /*17f40*/  ISETP.GT.AND P3, PT, R4, 0x74, PT ;  /* 0x000000740400780c */ /* 0x000fe20003f64270 */
[----:B------:R-:W2:Y:S04]  /*17f50*/  LDL R13, [R1+0xc94] ;  /* 0x000c9400010d7983 */ /* 0x000ea80000100800 */
[----:B------:R-:W2:Y:S01]  /*17f60*/  LDL R12, [R1+0xc98] ;  /* 0x000c9800010c7983 */ /* 0x000ea20000100800 */
[----:B----4-:R-:W-:-:S02]  /*17f70*/  @P2 IMAD.MOV.U32 R7, RZ, RZ, R18 ;  /* 0x000000ffff072224 */ /* 0x010fc400078e0012 */
[----:B------:R-:W-:-:S05]  /*17f80*/  @P2 IMAD.MOV.U32 R6, RZ, RZ, R15 ;  /* 0x000000ffff062224 */ /* 0x000fca00078e000f */
[----:B------:R0:W4:Y:S02]  /*17f90*/  @P2 LDG.E.U16 R5, desc[UR6][R6.64] ;  /* 0x0000000606052981 */ /* 0x000124000c1e1500 */
[----:B0-----:R-:W-:Y:S02]  /*17fa0*/  PRMT R6, RZ, 0x7610, R6 ;  /* 0x00007610ff067816 */ /* 0x001fe40000000006 */
[----:B---3--:R-:W-:Y:S04]  /*17fb0*/  STL [R1+0x2378], R32 ;  /* 0x0023782001007387 */ /* 0x008fe80000100800 */
[----:B------:R-:W3:Y:S04]  /*17fc0*/  LDL R19, [R1+0xc5c] ;  /* 0x000c5c0001137983 */ /* 0x000ee80000100800 */
[----:B------:R-:W4:Y:S04]  /*17fd0*/  LDL R18, [R1+0xc60] ;  /* 0x000c600001127983 */ /* 0x000f280000100800 */
[----:B--2---:R0:W2:Y:S04]  /*17fe0*/  @P2 LDG.E.U16 R6, desc[UR6][R8.64] ;  /* 0x0000000608062981 */ /* 0x0040a8000c1e1500 */
[----:B------:R-:W2:Y:S04]  /*17ff0*/  LDL R15, [R1+0xc54] ;  /* 0x000c5400010f7983 */ /* 0x000ea80000100800 */
[----:B------:R-:W2:Y:S01]  /*18000*/  LDL R20, [R1+0xd34] ;  /* 0x000d340001147983 */ /* 0x000ea20000100800 */
[----:B------:R-:W-:-:S03]  /*18010*/  PRMT R7, RZ, 0x7610, R7 ;  /* 0x00007610ff077816 */ /* 0x000fc60000000007 */
[----:B------:R-:W2:Y:S04]  /*18020*/  LDL R22, [R1+0xd08] ;  /* 0x000d080001167983 */ /* 0x000ea80000100800 */
[----:B------:R-:W2:Y:S04]  /*18030*/  LDL R23, [R1+0xd04] ;  /* 0x000d040001177983 */ /* 0x000ea80000100800 */
[----:B------:R-:W2:Y:S04]  /*18040*/  LDL R24, [R1+0xcc4] ;  /* 0x000cc40001187983 */ /* 0x000ea80000100800 */
[----:B------:R-:W2:Y:S01]  /*18050*/  LDL R21, [R1+0xcc8] ;  /* 0x000cc80001157983 */ /* 0x000ea20000100800 */
[----:B0-----:R-:W-:-:S02]  /*18060*/  @P3 IMAD.MOV.U32 R8, RZ, RZ, R11 ;  /* 0x000000ffff083224 */ /* 0x001fc400078e000b */
[----:B------:R-:W-:Y:S02]  /*18070*/  @P3 IMAD.MOV.U32 R9, RZ, RZ, R14 ;  /* 0x000000ffff093224 */ /* 0x000fe400078e000e */
[----:B------:R-:W-:Y:S01]  /*18080*/  @P3 IMAD.MOV.U32 R11, RZ, RZ, R10 ;  /* 0x000000ffff0b3224 */ /* 0x000fe200078e000a */
[----:B------:R-:W2:Y:S01]  /*18090*/  LDL R14, [R1+0xc58] ;  /* 0x000c5800010e7983 */ /* 0x000ea20000100800 */
[----:B------:R-:W-:-:S03]  /*180a0*/  @P3 IMAD.MOV.U32 R10, RZ, RZ, R2 ;  /* 0x000000ffff0a3224 */ /* 0x000fc600078e0002 */
[----:B------:R-:W2:Y:S01]  /*180b0*/  LDL R2, [R1+0xd38] ;  /* 0x000d380001027983 */ /* 0x000ea20000100800 */
[----:B------:R-:W-:-:S03]  /*180c0*/  ISETP.GT.AND P2, PT, R4, 0x78, PT ;  /* 0x000000780400780c */ /* 0x000fc60003f44270 */
[----:B------:R0:W2:Y:S02]  /*180d0*/  @P3 LDG.E.U16 R7, desc[UR6][R8.64] ;  /* 0x0000000608073981 */ /* 0x0000a4000c1e1500 */
[----:B0-----:R-:W-:Y:S02]  /*180e0*/  PRMT R8, RZ, 0x7610, R8 ;  /* 0x00007610ff087816 */ /* 0x001fe40000000008 */
[----:B------:R-:W-:-:S04]  /*180f0*/  PRMT R9, RZ, 0x7610, R9 ;  /* 0x00007610ff097816 */ /* 0x000fc80000000009 */
[----:B------:R0:W2:Y:S01]  /*18100*/  @P3 LDG.E.U16 R8, desc[UR6][R10.64] ;  /* 0x000000060a083981 */ /* 0x0000a2000c1e1500 */
[----:B------:R-:W-:Y:S01]  /*18110*/  ISETP.GT.AND P3, PT, R4, 0x7c, PT ;  /* 0x0000007c0400780c */ /* 0x000fe20003f64270 */
[----:B0-----:R-:W-:Y:S02]  /*18120*/  @P2 IMAD.MOV.U32 R10, RZ, RZ, R16 ;  /* 0x000000ffff0a2224 */ /* 0x001fe400078e0010 */
[----:B------:R-:W-:Y:S01]  /*18130*/  @P2 IMAD.MOV.U32 R11, RZ, RZ, R17 ;  /* 0x000000ffff0b2224 */ /* 0x000fe200078e0011 */
[----:B------:R-:W2:Y:S04]  /*18140*/  LDL R16, [R1+0xd10] ;  /* 0x000d100001107983 */ /* 0x000ea80000100800 */
[----:B------:R-:W2:Y:S04]  /*18150*/  LDL R17, [R1+0xd0c] ;  /* 0x000d0c0001117983 */ /* 0x000ea80000100800 */
[----:B------:R0:W2:Y:S02]  /*18160*/  @P2 LDG.E.U16 R9, desc[UR6][R10.64] ;  /* 0x000000060a092981 */ /* 0x0000a4000c1e1500 */
[----:B0-----:R-:W-:-:S02]  /*18170*/  PRMT R10, RZ, 0x7610, R10 ;  /* 0x00007610ff0a7816 */ /* 0x001fc4000000000a */
[----:B------:R-:W-:-:S04]  /*18180*/  PRMT R11, RZ, 0x7610, R11 ;  /* 0x00007610ff0b7816 */ /* 0x000fc8000000000b */
[----:B------:R3:W2:Y:S02]  /*18190*/  @P2 LDG.E.U16 R10, desc[UR6][R12.64] ;  /* 0x000000060c0a2981 */ /* 0x0006a4000c1e1500 */
[----:B---3--:R-:W-:Y:S02]  /*181a0*/  @P3 IMAD.MOV.U32 R13, RZ, RZ, R19 ;  /* 0x000000ffff0d3224 */ /* 0x008fe400078e0013 */
[----:B----4-:R-:W-:Y:S01]  /*181b0*/  @P3 IMAD.MOV.U32 R12, RZ, RZ, R18 ;  /* 0x000000ffff0c3224 */ /* 0x010fe200078e0012 */
[----:B------:R-:W3:Y:S04]  /*181c0*/  LDL R19, [R1+0xccc] ;  /* 0x000ccc0001137983 */ /* 0x000ee80000100800 */
[----:B------:R-:W3:Y:S04]  /*181d0*/  LDL R18, [R1+0xcd0] ;  /* 0x000cd00001127983 */ /* 0x000ee80000100800 */
[----:B------:R0:W4:Y:S02]  /*181e0*/  @P3 LDG.E.U16 R11, desc[UR6][R12.64] ;  /* 0x000000060c0b3981 */ /* 0x000124000c1e1500 */
[----:B0-----:R-:W-:-:S02]  /*181f0*/  PRMT R12, RZ, 0x7610, R12 ;  /* 0x00007610ff0c7816 */ /* 0x001fc4000000000c */
[----:B------:R-:W-:-:S04]  /*18200*/  PRMT R13, RZ, 0x7610, R13 ;  /* 0x00007610ff0d7816 */ /* 0x000fc8000000000d */
[----:B--2---:R0:W2:Y:S02]  /*18210*/  @P3 LDG.E.U16 R12, desc[UR6][R14.64] ;  /* 0x000000060e0c3981 */ /* 0x0040a4000c1e1500 */
[----:B0-----:R-:W-:Y:S02]  /*18220*/  @P1 IMAD.MOV.U32 R14, RZ, RZ, R2 ;  /* 0x000000ffff0e1224 */ /* 0x001fe400078e0002 */
[----:B------:R-:W-:Y:S01]  /*18230*/  @P1 IMAD.MOV.U32 R15, RZ, RZ, R20 ;  /* 0x000000ffff0f1224 */ /* 0x000fe200078e0014 */
[----:B------:R-:W4:Y:S04]  /*18240*/  LDL R2, [R1+0xc90] ;  /* 0x000c900001027983 */ /* 0x000f280000100800 */
[----:B------:R-:W2:Y:S04]  /*18250*/  LDL R20, [R1+0xc8c] ;  /* 0x000c8c0001147983 */ /* 0x000ea80000100800 */
[----:B------:R0:W3:Y:S01]  /*18260*/  @P1 LDG.E.U16 R13, desc[UR6][R14.64] ;  /* 0x000000060e0d1981 */ /* 0x0000e2000c1e1500 */
[----:B------:R-:W-:-:S02]  /*18270*/  ISETP.GT.AND P2, PT, R4, 0x71, PT ;  /* 0x000000710400780c */ /* 0x000fc40003f44270 */
[----:B------:R-:W-:Y:S02]  /*18280*/  ISETP.GT.AND P1, PT, R4, 0x75, PT ;  /* 0x000000750400780c */ /* 0x000fe40003f24270 */
[----:B0-----:R-:W-:Y:S02]  /*18290*/  PRMT R14, RZ, 0x7610, R14 ;  /* 0x00007610ff0e7816 */ /* 0x001fe4000000000e */
[----:B------:R-:W-:-:S07]  /*182a0*/  PRMT R15, RZ, 0x7610, R15 ;  /* 0x00007610ff0f7816 */ /* 0x000fce000000000f */
[----:B------:R0:W4:Y:S02]  /*182b0*/  @P2 LDG.E.U16 R14, desc[UR6][R16.64] ;  /* 0x00000006100e2981 */ /* 0x000124000c1e1500 */
[----:B0-----:R-:W-:Y:S02]  /*182c0*/  @P2 IMAD.MOV.U32 R16, RZ, RZ, R22 ;  /* 0x000000ffff102224 */ /* 0x001fe400078e0016 */
[----:B------:R-:W-:-:S05]  /*182d0*/  @P2 IMAD.MOV.U32 R17, RZ, RZ, R23 ;  /* 0x000000ffff112224 */ /* 0x000fca00078e0017 */
[----:B------:R0:W4:Y:S01]  /*182e0*/  @P2 LDG.E.U16 R15, desc[UR6][R16.64] ;  /* 0x00000006100f2981 */ /* 0x000122000c1e1500 */
[----:B------:R-:W-:-:S03]  /*182f0*/  ISETP.GT.AND P2, PT, R4, 0x79, PT ;  /* 0x000000790400780c */ /* 0x000fc60003f44270 */
[----:B---3--:R1:W-:Y:S04]  /*18300*/  STL [R1+0x237c], R13 ;  /* 0x00237c0d01007387 */ /* 0x0083e80000100800 */
[----:B------:R-:W3:Y:S04]  /*18310*/  LDL R27, [R1+0xc84] ;  /* 0x000c8400011b7983 */ /* 0x000ee80000100800 */
[----:B------:R-:W3:Y:S01]  /*18320*/  LDL R26, [R1+0xc88] ;  /* 0x000c8800011a7983 */ /* 0x000ee20000100800 */
[----:B0-----:R-:W-:-:S03]  /*18330*/  PRMT R16, RZ, 0x7610, R16 ;  /* 0x00007610ff107816 */ /* 0x001fc60000000010 */
[----:B------:R-:W3:Y:S04]  /*18340*/  LDL R23, [R1+0xc4c] ;  /* 0x000c4c0001177983 */ /* 0x000ee80000100800 */
[----:B------:R-:W3:Y:S04]  /*18350*/  LDL R22, [R1+0xc50] ;  /* 0x000c500001167983 */ /* 0x000ee80000100800 */
[----:B------:R-:W3:Y:S04]  /*18360*/  LDL R25, [R1+0xc44] ;  /* 0x000c440001197983 */ /* 0x000ee80000100800 */
[----:B------:R0:W3:Y:S04]  /*18370*/  @P1 LDG.E.U16 R16, desc[UR6][R18.64] ;  /* 0x0000000612101981 */ /* 0x0000e8000c1e1500 */
[----:B-1----:R-:W3:Y:S04]  /*18380*/  LDL R13, [R1+0xcfc] ;  /* 0x000cfc00010d7983 */ /* 0x002ee80000100800 */
[----:B------:R-:W3:Y:S04]  /*18390*/  LDL R31, [R1+0xcf4] ;  /* 0x000cf400011f7983 */ /* 0x000ee80000100800 */
[----:B------:R-:W3:Y:S01]  /*183a0*/  LDL R30, [R1+0xcf8] ;  /* 0x000cf800011e7983 */ /* 0x000ee20000100800 */
[----:B------:R-:W-:-:S02]  /*183b0*/  PRMT R17, RZ, 0x7610, R17 ;  /* 0x00007610ff117816 */ /* 0x000fc40000000011 */
[----:B------:R-:W-:Y:S01]  /*183c0*/  ISETP.GT.AND P3, PT, R4, 0x7d, PT ;  /* 0x0000007d0400780c */ /* 0x000fe20003f64270 */
[----:B------:R-:W3:Y:S04]  /*183d0*/  LDL R29, [R1+0xcb4] ;  /* 0x000cb400011d7983 */ /* 0x000ee80000100800 */
[----:B------:R-:W3:Y:S01]  /*183e0*/  LDL R28, [R1+0xcb8] ;  /* 0x000cb800011c7983 */ /* 0x000ee20000100800 */
[----:B0-----:R-:W-:-:S03]  /*183f0*/  @P1 IMAD.MOV.U32 R19, RZ, RZ, R24 ;  /* 0x000000ffff131224 */ /* 0x001fc600078e0018 */
[----:B------:R-:W3:Y:S01]  /*18400*/  LDL R24, [R1+0xc48] ;  /* 0x000c480001187983 */ /* 0x000ee20000100800 */
[----:B------:R-:W-:Y:S01]  /*18410*/  @P1 MOV R18, R21 ;  /* 0x0000001500121202 */ /* 0x000fe20000000f00 */
[----:B--2---:R-:W-:Y:S02]  /*18420*/  @P2 IMAD.MOV.U32 R21, RZ, RZ, R20 ;  /* 0x000000ffff152224 */ /* 0x004fe400078e0014 */
[----:B----4-:R-:W-:Y:S02]  /*18430*/  @P2 IMAD.MOV.U32 R20, RZ, RZ, R2 ;  /* 0x000000ffff142224 */ /* 0x010fe400078e0002 */
[----:B------:R-:W2:Y:S04]  /*18440*/  LDL R2, [R1+0xd00] ;  /* 0x000d000001027983 */ /* 0x000ea80000100800 */
[----:B------:R0:W4:Y:S02]  /*18450*/  @P1 LDG.E.U16 R17, desc[UR6][R18.64] ;  /* 0x0000000612111981 */ /* 0x000124000c1e1500 */
[----:B0-----:R-:W-:-:S06]  /*18460*/  PRMT R18, RZ, 0x7610, R18 ;  /* 0x00007610ff127816 */ /* 0x001fcc0000000012 */
[----:B------:R3:W4:Y:S01]  /*18470*/  @P2 LDG.E.U16 R18, desc[UR6][R20.64] ;  /* 0x0000000614122981 */ /* 0x000722000c1e1500 */
[----:B------:R-:W-:Y:S01]  /*18480*/  PRMT R19, RZ, 0x7610, R19 ;  /* 0x00007610ff137816 */ /* 0x000fe20000000013 */
[----:B---3--:R-:W-:Y:S02]  /*18490*/  @P2 IMAD.MOV.U32 R21, RZ, RZ, R27 ;  /* 0x000000ffff152224 */ /* 0x008fe400078e001b */
[----:B------:R-:W-:Y:S01]  /*184a0*/  @P2 IMAD.MOV.U32 R20, RZ, RZ, R26 ;  /* 0x000000ffff142224 */ /* 0x000fe200078e001a */
[----:B------:R-:W3:Y:S04]  /*184b0*/  LDL R27, [R1+0xcbc] ;  /* 0x000cbc00011b7983 */ /* 0x000ee80000100800 */
[----:B------:R-:W3:Y:S04]  /*184c0*/  LDL R26, [R1+0xcc0] ;  /* 0x000cc000011a7983 */ /* 0x000ee80000100800 */
[----:B------:R0:W4:Y:S01]  /*184d0*/  @P2 LDG.E.U16 R19, desc[UR6][R20.64] ;  /* 0x0000000614132981 */ /* 0x000122000c1e1500 */
[----:B------:R-:W-:-:S02]  /*184e0*/  ISETP.GT.AND P1, PT, R4, 0x72, PT ;  /* 0x000000720400780c */ /* 0x000fc40003f24270 */
[----:B0-----:R-:W-:Y:S02]  /*184f0*/  PRMT R20, RZ, 0x7610, R20 ;  /* 0x00007610ff147816 */ /* 0x001fe40000000014 */
[----:B------:R-:W-:-:S04]  /*18500*/  PRMT R21, RZ, 0x7610, R21 ;  /* 0x00007610ff157816 */ /* 0x000fc80000000015 */
[----:B------:R0:W4:Y:S02]  /*18510*/  @P3 LDG.E.U16 R20, desc[UR6][R22.64] ;  /* 0x0000000616143981 */ /* 0x000124000c1e1500 */
[----:B0-----:R-:W-:Y:S02]  /*18520*/  @P3 IMAD.MOV.U32 R22, RZ, RZ, R24 ;  /* 0x000000ffff163224 */ /* 0x001fe400078e0018 */
[----:B------:R-:W-:Y:S02]  /*18530*/  @P3 IMAD.MOV.U32 R23, RZ, RZ, R25 ;  /* 0x000000ffff173224 */ /* 0x000fe400078e0019 */
[----:B--2---:R-:W-:Y:S02]  /*18540*/  @P1 IMAD.MOV.U32 R24, RZ, RZ, R2 ;  /* 0x000000ffff181224 */ /* 0x004fe400078e0002 */
[----:B------:R-:W-:Y:S01]  /*18550*/  @P1 IMAD.MOV.U32 R25, RZ, RZ, R13 ;  /* 0x000000ffff191224 */ /* 0x000fe200078e000d */
[----:B------:R-:W-:Y:S01]  /*18560*/  ISETP.GT.AND P2, PT, R4, 0x76, PT ;  /* 0x000000760400780c */ /* 0x000fe20003f44270 */
[----:B------:R-:W2:Y:S04]  /*18570*/  LDL R13, [R1+0xc7c] ;  /* 0x000c7c00010d7983 */ /* 0x000ea80000100800 */
[----:B------:R0:W4:Y:S04]  /*18580*/  @P3 LDG.E.U16 R21, desc[UR6][R22.64] ;  /* 0x0000000616153981 */ /* 0x000128000c1e1500 */
[----:B------:R-:W2:Y:S01]  /*18590*/  LDL R2, [R1+0xc80] ;  /* 0x000c800001027983 */ /* 0x000ea20000100800 */
[----:B0-----:R-:W-:-:S02]  /*185a0*/  PRMT R22, RZ, 0x7610, R22 ;  /* 0x00007610ff167816 */ /* 0x001fc40000000016 */
[----:B------:R-:W-:-:S04]  /*185b0*/  PRMT R23, RZ, 0x7610, R23 ;  /* 0x00007610ff177816 */ /* 0x000fc80000000017 */
[----:B------:R0:W4:Y:S02]  /*185c0*/  @P1 LDG.E.U16 R22, desc[UR6][R24.64] ;  /* 0x0000000618161981 */ /* 0x000124000c1e1500 */
[----:B0-----:R-:W-:Y:S02]  /*185d0*/  @P1 IMAD.MOV.U32 R24, RZ, RZ, R30 ;  /* 0x000000ffff181224 */ /* 0x001fe400078e001e */
[----:B------:R-:W-:-:S05]  /*185e0*/  @P1 IMAD.MOV.U32 R25, RZ, RZ, R31 ;  /* 0x000000ffff191224 */ /* 0x000fca00078e001f */
[----:B------:R0:W2:Y:S02]  /*185f0*/  @P1 LDG.E.U16 R23, desc[UR6][R24.64] ;  /* 0x0000000618171981 */ /* 0x0000a4000c1e1500 */
[----:B0-----:R-:W-:-:S06]  /*18600*/  PRMT R24, RZ, 0x7610, R24 ;  /* 0x00007610ff187816 */ /* 0x001fcc0000000018 */
[----:B---3--:R0:W3:Y:S01]  /*18610*/  @P2 LDG.E.U16 R24, desc[UR6][R26.64] ;  /* 0x000000061a182981 */ /* 0x0080e2000c1e1500 */
[----:B------:R-:W-:Y:S01]  /*18620*/  PRMT R25, RZ, 0x7610, R25 ;  /* 0x00007610ff197816 */ /* 0x000fe20000000019 */
[----:B0-----:R-:W-:Y:S02]  /*18630*/  @P2 IMAD.MOV.U32 R26, RZ, RZ, R28 ;  /* 0x000000ffff1a2224 */ /* 0x001fe400078e001c */
[----:B------:R-:W-:-:S05]  /*18640*/  @P2 IMAD.MOV.U32 R27, RZ, RZ, R29 ;  /* 0x000000ffff1b2224 */ /* 0x000fca00078e001d */
[----:B------:R0:W3:Y:S04]  /*18650*/  @P2 LDG.E.U16 R25, desc[UR6][R26.64] ;  /* 0x000000061a192981 */ /* 0x0000e8000c1e1500 */
[----:B----4-:R-:W-:Y:S04]  /*18660*/  STL [R1+0x2380], R22 ;  /* 0x0023801601007387 */ /* 0x010fe80000100800 */
[----:B--2---:R1:W-:Y:S04]  /*18670*/  STL [R1+0x2384], R23 ;  /* 0x0023841701007387 */ /* 0x0043e80000100800 */
[----:B------:R-:W2:Y:S04]  /*18680*/  LDL R31, [R1+0xc74] ;  /* 0x000c7400011f7983 */ /* 0x000ea80000100800 */
[----:B-1----:R-:W4:Y:S04]  /*18690*/  LDL R23, [R1+0xc78] ;  /* 0x000c780001177983 */ /* 0x002f280000100800 */
[----:B---3--:R-:W-:Y:S04]  /*186a0*/  STL [R1+0x2388], R24 ;  /* 0x0023881801007387 */ /* 0x008fe80000100800 */
[----:B------:R-:W3:Y:S01]  /*186b0*/  LDL R30, [R1+0xc40] ;  /* 0x000c4000011e7983 */ /* 0x000ee20000100800 */
[----:B------:R-:W-:-:S02]  /*186c0*/  ISETP.GT.AND P1, PT, R4, 0x7a, PT ;  /* 0x0000007a0400780c */ /* 0x000fc40003f24270 */
[----:B0-----:R-:W-:-:S11]  /*186d0*/  PRMT R26, RZ, 0x7610, R26 ;  /* 0x00007610ff1a7816 */ /* 0x001fd6000000001a */
[----:B------:R-:W-:Y:S02]  /*186e0*/  @P1 IMAD.MOV.U32 R28, RZ, RZ, R2 ;  /* 0x000000ffff1c1224 */ /* 0x000fe400078e0002 */
[----:B------:R-:W-:-:S05]  /*186f0*/  @P1 IMAD.MOV.U32 R29, RZ, RZ, R13 ;  /* 0x000000ffff1d1224 */ /* 0x000fca00078e000d */
[----:B------:R2:W3:Y:S01]  /*18700*/  @P1 LDG.E.U16 R26, desc[UR6][R28.64] ;  /* 0x000000061c1a1981 */ /* 0x0004e2000c1e1500 */
[----:B------:R-:W-:Y:S02]  /*18710*/  ISETP.GT.AND P2, PT, R4, 0x7e, PT ;  /* 0x0000007e0400780c */ /* 0x000fe40003f44270 */
[----:B------:R-:W-:Y:S01]  /*18720*/  PRMT R27, RZ, 0x7610, R27 ;  /* 0x00007610ff1b7816 */ /* 0x000fe2000000001b */
[----:B------:R0:W-:Y:S04]  /*18730*/  STL [R1+0x238c], R25 ;  /* 0x00238c1901007387 */ /* 0x0001e80000100800 */
[----:B------:R-:W3:Y:S04]  /*18740*/  LDL R13, [R1+0xc34] ;  /* 0x000c3400010d7983 */ /* 0x000ee80000100800 */
[----:B------:R-:W3:Y:S01]  /*18750*/  LDL R2, [R1+0xc38] ;  /* 0x000c380001027983 */ /* 0x000ee20000100800 */
[----:B--2---:R-:W-:-:S02]  /*18760*/  @P1 IMAD.MOV.U32 R29, RZ, RZ, R31 ;  /* 0x000000ffff1d1224 */ /* 0x004fc400078e001f */
[----:B------:R-:W-:Y:S02]  /*18770*/  @P2 IMAD.MOV.U32 R31, RZ, RZ, R0 ;  /* 0x000000ffff1f2224 */ /* 0x000fe400078e0000 */
[----:B----4-:R-:W-:-:S05]  /*18780*/  @P1 IMAD.MOV.U32 R28, RZ, RZ, R23 ;  /* 0x000000ffff1c1224 */ /* 0x010fca00078e0017 */
[----:B------:R1:W2:Y:S02]  /*18790*/  @P1 LDG.E.U16 R27, desc[UR6][R28.64] ;  /* 0x000000061c1b1981 */ /* 0x0002a4000c1e1500 */
[----:B-1----:R-:W-:-:S06]  /*187a0*/  PRMT R28, RZ, 0x7610, R28 ;  /* 0x00007610ff1c7816 */ /* 0x002fcc000000001c */
[----:B---3--:R1:W3:Y:S01]  /*187b0*/  @P2 LDG.E.U16 R28, desc[UR6][R30.64] ;  /* 0x000000061e1c2981 */ /* 0x0082e2000c1e1500 */
[----:B------:R-:W-:-:S03]  /*187c0*/  PRMT R29, RZ, 0x7610, R29 ;  /* 0x00007610ff1d7816 */ /* 0x000fc6000000001d */
[----:B------:R-:W-:Y:S04]  /*187d0*/  STL [R1+0x2390], R26 ;  /* 0x0023901a01007387 */ /* 0x000fe80000100800 */
[----:B------:R-:W4:Y:S04]  /*187e0*/  LDL R56, [R1+0xde4] ;  /* 0x000de40001387983 */ /* 0x000f280000100800 */
[----:B------:R-:W4:Y:S01]  /*187f0*/  LDL R52, [R1+0xde8] ;  /* 0x000de80001347983 */ /* 0x000f220000100800 */
[----:B-1----:R-:W-:-:S03]  /*18800*/  @P2 IMAD.MOV.U32 R31, RZ, RZ, R13 ;  /* 0x000000ffff1f2224 */ /* 0x002fc600078e000d */
[----:B0-----:R-:W4:Y:S01]  /*18810*/  LDL R25, [R1+0xdac] ;  /* 0x000dac0001197983 */ /* 0x001f220000100800 */
[----:B------:R-:W-:-:S03]  /*18820*/  @P2 MOV R30, R2 ;  /* 0x00000002001e2202 */ /* 0x000fc60000000f00 */
[----:B------:R-:W4:Y:S04]  /*18830*/  LDL R23, [R1+0xdb0] ;  /* 0x000db00001177983 */ /* 0x000f280000100800 */
[----:B------:R4:W4:Y:S04]  /*18840*/  @P2 LDG.E.U16 R29, desc[UR6][R30.64] ;  /* 0x000000061e1d2981 */ /* 0x000928000c1e1500 */
[----:B--2---:R-:W-:Y:S04]  /*18850*/  STL [R1+0x2394], R27 ;  /* 0x0023941b01007387 */ /* 0x004fe80000100800 */
[----:B------:R-:W-:Y:S04]  /*18860*/  STL [R1+0x1590], R0 ;  /* 0x0015900001007387 */ /* 0x000fe80000100800 */
[----:B---3--:R0:W-:Y:S04]  /*18870*/  STL [R1+0x2398], R28 ;  /* 0x0023981c01007387 */ /* 0x0081e80000100800 */
[----:B------:R-:W2:Y:S04]  /*18880*/  LDL R13, [R1+0xda4] ;  /* 0x000da400010d7983 */ /* 0x000ea80000100800 */
[----:B------:R-:W3:Y:S01]  /*18890*/  LDL R2, [R1+0xda8] ;  /* 0x000da80001027983 */ /* 0x000ee20000100800 */
[----:B------:R-:W-:-:S02]  /*188a0*/  PRMT R50, RZ, 0x7610, R50 ;  /* 0x00007610ff327816 */ /* 0x000fc40000000032 */
[----:B------:R-:W-:Y:S02]  /*188b0*/  ISETP.GT.AND P1, PT, R4, 0x67, PT ;  /* 0x000000670400780c */ /* 0x000fe40003f24270 */
[----:B------:R-:W-:Y:S01]  /*188c0*/  PRMT R55, RZ, 0x7610, R55 ;  /* 0x00007610ff377816 */ /* 0x000fe20000000037 */
[----:B------:R-:W3:Y:S04]  /*188d0*/  LDL R54, [R1+0xd6c] ;  /* 0x000d6c0001367983 */ /* 0x000ee80000100800 */
[----:B0-----:R-:W3:Y:S04]  /*188e0*/  LDL R28, [R1+0xd70] ;  /* 0x000d7000011c7983 */ /* 0x001ee80000100800 */
[----:B------:R-:W3:Y:S01]  /*188f0*/  LDL.LU R0, [R1+0xc30] ;  /* 0x000c300001007983 */ /* 0x000ee20000300800 */
[----:B----4-:R-:W-:-:S02]  /*18900*/  @P0 IMAD.MOV.U32 R31, RZ, RZ, R56 ;  /* 0x000000ffff1f0224 */ /* 0x010fc400078e0038 */
[----:B------:R-:W-:-:S05]  /*18910*/  @P0 IMAD.MOV.U32 R30, RZ, RZ, R52 ;  /* 0x000000ffff1e0224 */ /* 0x000fca00078e0034 */
[----:B------:R0:W4:Y:S04]  /*18920*/  @P0 LDG.E.U16 R50, desc[UR6][R30.64] ;  /* 0x000000061e320981 */ /* 0x000128000c1e1500 */
[----:B------:R1:W-:Y:S04]  /*18930*/  STL [R1+0x239c], R29 ;  /* 0x00239c1d01007387 */ /* 0x0003e80000100800 */
[----:B------:R-:W4:Y:S01]  /*18940*/  LDL R52, [R1+0xd64] ;  /* 0x000d640001347983 */ /* 0x000f220000100800 */
[----:B0-----:R-:W-:Y:S02]  /*18950*/  @P1 IMAD.MOV.U32 R30, RZ, RZ, R23 ;  /* 0x000000ffff1e1224 */ /* 0x001fe400078e0017 */
[----:B------:R-:W-:Y:S01]  /*18960*/  @P1 IMAD.MOV.U32 R31, RZ, RZ, R25 ;  /* 0x000000ffff1f1224 */ /* 0x000fe200078e0019 */
[----:B-1----:R-:W-:-:S04]  /*18970*/  PRMT R29, RZ, 0x7610, R29 ;  /* 0x00007610ff1d7816 */ /* 0x002fc8000000001d */
[----:B------:R2:W4:Y:S02]  /*18980*/  @P1 LDG.E.U16 R55, desc[UR6][R30.64] ;  /* 0x000000061e371981 */ /* 0x000524000c1e1500 */
[----:B--2---:R-:W-:Y:S02]  /*18990*/  @P1 IMAD.MOV.U32 R31, RZ, RZ, R13 ;  /* 0x000000ffff1f1224 */ /* 0x004fe400078e000d */
[----:B---3--:R-:W-:-:S05]  /*189a0*/  @P1 IMAD.MOV.U32 R30, RZ, RZ, R2 ;  /* 0x000000ffff1e1224 */ /* 0x008fca00078e0002 */
[----:B------:R0:W2:Y:S01]  /*189b0*/  @P1 LDG.E.U16 R29, desc[UR6][R30.64] ;  /* 0x000000061e1d1981 */ /* 0x0000a2000c1e1500 */
[----:B------:R-:W-:-:S03]  /*189c0*/  ISETP.GT.AND P0, PT, R4, 0x6b, PT ;  /* 0x0000006b0400780c */ /* 0x000fc60003f04270 */
[----:B----4-:R1:W-:Y:S04]  /*189d0*/  STL [R1+0x43c], R50 ;  /* 0x00043c3201007387 */ /* 0x0103e80000100800 */
[----:B------:R-:W3:Y:S04]  /*189e0*/  LDL R25, [R1+0xd2c] ;  /* 0x000d2c0001197983 */ /* 0x000ee80000100800 */
[----:B------:R-:W4:Y:S04]  /*189f0*/  LDL R23, [R1+0xd30] ;  /* 0x000d300001177983 */ /* 0x000f280000100800 */
[----:B------:R-:W3:Y:S04]  /*18a00*/  LDL R13, [R1+0xd24] ;  /* 0x000d2400010d7983 */ /* 0x000ee80000100800 */
[----:B------:R-:W3:Y:S04]  /*18a10*/  LDL R2, [R1+0xd28] ;  /* 0x000d280001027983 */ /* 0x000ee80000100800 */
[----:B-1----:R-:W4:Y:S01]  /*18a20*/  LDL R50, [R1+0xd68] ;  /* 0x000d680001327983 */ /* 0x002f220000100800 */
[----:B0-----:R-:W-:-:S03]  /*18a30*/  @P0 IMAD.MOV.U32 R30, RZ, RZ, R28 ;  /* 0x000000ffff1e0224 */ /* 0x001fc600078e001c */
[----:B--2---:R0:W-:Y:S04]  /*18a40*/  STL [R1+0x42c], R29 ;  /* 0x00042c1d01007387 */ /* 0x0041e80000100800 */
[----:B------:R-:W2:Y:S04]  /*18a50*/  LDL R28, [R1+0xcf0] ;  /* 0x000cf000011c7983 */ /* 0x000ea80000100800 */
[----:B0-----:R-:W2:Y:S01]  /*18a60*/  LDL R29, [R1+0xcec] ;  /* 0x000cec00011d7983 */ /* 0x001ea20000100800 */
[----:B------:R-:W-:Y:S02]  /*18a70*/  PRMT R53, RZ, 0x7610, R53 ;  /* 0x00007610ff357816 */ /* 0x000fe40000000035 */
[----:B------:R-:W-:Y:S01]  /*18a80*/  ISETP.GT.AND P1, PT, R4, 0x6f, PT ;  /* 0x0000006f0400780c */ /* 0x000fe20003f24270 */
[----:B------:R-:W-:Y:S01]  /*18a90*/  @P0 IMAD.MOV.U32 R31, RZ, RZ, R54 ;  /* 0x000000ffff1f0224 */ /* 0x000fe200078e0036 */
[----:B------:R-:W-:-:S04]  /*18aa0*/  PRMT R49, RZ, 0x7610, R49 ;  /* 0x00007610ff317816 */ /* 0x000fc80000000031 */
[----:B------:R0:W2:Y:S01]  /*18ab0*/  @P0 LDG.E.U16 R53, desc[UR6][R30.64] ;  /* 0x000000061e350981 */ /* 0x0000a2000c1e1500 */
[----:B------:R-:W-:Y:S01]  /*18ac0*/  PRMT R38, RZ, 0x7610, R38 ;  /* 0x00007610ff267816 */ /* 0x000fe20000000026 */
[----:B0-----:R-:W-:Y:S02]  /*18ad0*/  @P0 IMAD.MOV.U32 R31, RZ, RZ, R52 ;  /* 0x000000ffff1f0224 */ /* 0x001fe400078e0034 */
[----:B----4-:R-:W-:-:S05]  /*18ae0*/  @P0 IMAD.MOV.U32 R30, RZ, RZ, R50 ;  /* 0x000000ffff1e0224 */ /* 0x010fca00078e0032 */
[----:B------:R0:W4:Y:S01]  /*18af0*/  @P0 LDG.E.U16 R49, desc[UR6][R30.64] ;  /* 0x000000061e310981 */ /* 0x000122000c1e1500 */
[----:B------:R-:W-:Y:S02]  /*18b00*/  PRMT R37, RZ, 0x7610, R37 ;  /* 0x00007610ff257816 */ /* 0x000fe40000000025 */
[----:B------:R-:W-:Y:S01]  /*18b10*/  ISETP.GT.AND P0, PT, R4, 0x73, PT ;  /* 0x000000730400780c */ /* 0x000fe20003f04270 */
[----:B0-----:R-:W-:Y:S02]  /*18b20*/  @P1 IMAD.MOV.U32 R30, RZ, RZ, R23 ;  /* 0x000000ffff1e1224 */ /* 0x001fe400078e0017 */
[----:B---3--:R-:W-:Y:S01]  /*18b30*/  @P1 IMAD.MOV.U32 R31, RZ, RZ, R25 ;  /* 0x000000ffff1f1224 */ /* 0x008fe200078e0019 */
[----:B------:R-:W-:Y:S01]  /*18b40*/  PRMT R26, RZ, 0x7610, R26 ;  /* 0x00007610ff1a7816 */ /* 0x000fe2000000001a */
[----:B------:R-:W3:Y:S04]  /*18b50*/  LDL R25, [R1+0xce4] ;  /* 0x000ce40001197983 */ /* 0x000ee80000100800 */
[----:B------:R0:W4:Y:S04]  /*18b60*/  @P1 LDG.E.U16 R38, desc[UR6][R30.64] ;  /* 0x000000061e261981 */ /* 0x000128000c1e1500 */
[----:B------:R-:W3:Y:S01]  /*18b70*/  LDL R23, [R1+0xce8] ;  /* 0x000ce80001177983 */ /* 0x000ee20000100800 */
[----:B0-----:R-:W-:-:S02]  /*18b80*/  @P1 IMAD.MOV.U32 R30, RZ, RZ, R2 ;  /* 0x000000ffff1e1224 */ /* 0x001fc400078e0002 */
[----:B------:R-:W-:Y:S01]  /*18b90*/  @P1 IMAD.MOV.U32 R31, RZ, RZ, R13 ;  /* 0x000000ffff1f1224 */ /* 0x000fe200078e000d */
[----:B------:R-:W3:Y:S04]  /*18ba0*/  LDL R2, [R1+0xcb0] ;  /* 0x000cb00001027983 */ /* 0x000ee80000100800 */
[----:B------:R-:W3:Y:S04]  /*18bb0*/  LDL R13, [R1+0xcac] ;  /* 0x000cac00010d7983 */ /* 0x000ee80000100800 */
[----:B------:R2:W3:Y:S02]  /*18bc0*/  @P1 LDG.E.U16 R37, desc[UR6][R30.64] ;  /* 0x000000061e251981 */ /* 0x0004e4000c1e1500 */
[----:B--2---:R-:W-:-:S02]  /*18bd0*/  @P0 IMAD.MOV.U32 R30, RZ, RZ, R28 ;  /* 0x000000ffff1e0224 */ /* 0x004fc400078e001c */
[----:B------:R-:W-:-:S05]  /*18be0*/  @P0 IMAD.MOV.U32 R31, RZ, RZ, R29 ;  /* 0x000000ffff1f0224 */ /* 0x000fca00078e001d */
[----:B------:R0:W2:Y:S01]  /*18bf0*/  @P0 LDG.E.U16 R26, desc[UR6][R30.64] ;  /* 0x000000061e1a0981 */ /* 0x0000a2000c1e1500 */
[----:B------:R-:W-:Y:S02]  /*18c00*/  ISETP.GT.AND P1, PT, R4, 0x77, PT ;  /* 0x000000770400780c */ /* 0x000fe40003f24270 */
[----:B------:R-:W-:Y:S01]  /*18c10*/  PRMT R44, RZ, 0x7610, R44 ;  /* 0x00007610ff2c7816 */ /* 0x000fe2000000002c */
[----:B----4-:R1:W-:Y:S04]  /*18c20*/  STL [R1+0x414], R38 ;  /* 0x0004142601007387 */ /* 0x0103e80000100800 */
[----:B-1----:R-:W4:Y:S04]  /*18c30*/  LDL R38, [R1+0xca4] ;  /* 0x000ca40001267983 */ /* 0x002f280000100800 */
[----:B------:R-:W-:Y:S04]  /*18c40*/  STL [R1+0x434], R55 ;  /* 0x0004343701007387 */ /* 0x000fe80000100800 */
[----:B---3--:R1:W-:Y:S04]  /*18c50*/  STL [R1+0x40c], R37 ;  /* 0x00040c2501007387 */ /* 0x0083e80000100800 */
[----:B------:R-:W3:Y:S04]  /*18c60*/  LDL R29, [R1+0xc6c] ;  /* 0x000c6c00011d7983 */ /* 0x000ee80000100800 */
[----:B------:R-:W3:Y:S04]  /*18c70*/  LDL R28, [R1+0xc70] ;  /* 0x000c7000011c7983 */ /* 0x000ee80000100800 */
[----:B-1----:R-:W3:Y:S01]  /*18c80*/  LDL R37, [R1+0xca8] ;  /* 0x000ca80001257983 */ /* 0x002ee20000100800 */
[----:B0-----:R-:W-:Y:S01]  /*18c90*/  @P0 MOV R31, R25 ;  /* 0x00000019001f0202 */ /* 0x001fe20000000f00 */
[----:B------:R-:W-:-:S05]  /*18ca0*/  @P0 IMAD.MOV.U32 R30, RZ, RZ, R23 ;  /* 0x000000ffff1e0224 */ /* 0x000fca00078e0017 */
[----:B------:R0:W3:Y:S02]  /*18cb0*/  @P0 LDG.E.U16 R44, desc[UR6][R30.64] ;  /* 0x000000061e2c0981 */ /* 0x0000e4000c1e1500 */
[----:B0-----:R-:W-:Y:S02]  /*18cc0*/  @P1 IMAD.MOV.U32 R31, RZ, RZ, R13 ;  /* 0x000000ffff1f1224 */ /* 0x001fe400078e000d */
[----:B------:R-:W-:Y:S01]  /*18cd0*/  @P1 IMAD.MOV.U32 R30, RZ, RZ, R2 ;  /* 0x000000ffff1e1224 */ /* 0x000fe200078e0002 */
[----:B------:R-:W-:-:S06]  /*18ce0*/  PRMT R43, RZ, 0x7610, R43 ;  /* 0x00007610ff2b7816 */ /* 0x000fcc000000002b */
[----:B------:R4:W3:Y:S04]  /*18cf0*/  @P1 LDG.E.U16 R43, desc[UR6][R30.64] ;  /* 0x000000061e2b1981 */ /* 0x0008e8000c1e1500 */
[----:B--2---:R0:W-:Y:S04]  /*18d00*/  STL [R1+0x404], R26 ;  /* 0x0004041a01007387 */ /* 0x0041e80000100800 */
[----:B------:R-:W2:Y:S04]  /*18d10*/  LDL R25, [R1+0xc68] ;  /* 0x000c680001197983 */ /* 0x000ea80000100800 */
[----:B------:R-:W2:Y:S04]  /*18d20*/  LDL R23, [R1+0xc2c] ;  /* 0x000c2c0001177983 */ /* 0x000ea80000100800 */
[----:B0-----:R-:W2:Y:S04]  /*18d30*/  LDL R26, [R1+0xc64] ;  /* 0x000c6400011a7983 */ /* 0x001ea80000100800 */
[----:B------:R-:W-:Y:S04]  /*18d40*/  STL [R1+0x424], R53 ;  /* 0x0004243501007387 */ /* 0x000fe80000100800 */
[----:B------:R-:W2:Y:S04]  /*18d50*/  LDL R13, [R1+0xc24] ;  /* 0x000c2400010d7983 */ /* 0x000ea80000100800 */
[----:B------:R-:W-:Y:S04]  /*18d60*/  STL [R1+0x41c], R49 ;  /* 0x00041c3101007387 */ /* 0x000fe80000100800 */
[----:B------:R-:W2:Y:S01]  /*18d70*/  LDL R2, [R1+0xc28] ;  /* 0x000c280001027983 */ /* 0x000ea20000100800 */
[----:B------:R-:W-:-:S02]  /*18d80*/  ISETP.GT.AND P0, PT, R4, 0x7b, PT ;  /* 0x0000007b0400780c */ /* 0x000fc40003f04270 */
[----:B------:R-:W-:Y:S02]  /*18d90*/  PRMT R32, RZ, 0x7610, R32 ;  /* 0x00007610ff207816 */ /* 0x000fe40000000020 */
[----:B------:R-:W-:Y:S02]  /*18da0*/  PRMT R27, RZ, 0x7610, R27 ;  /* 0x00007610ff1b7816 */ /* 0x000fe4000000001b */
[----:B------:R-:W-:Y:S02]  /*18db0*/  PRMT R24, RZ, 0x7610, R24 ;  /* 0x00007610ff187816 */ /* 0x000fe40000000018 */
[----:B------:R-:W-:Y:S01]  /*18dc0*/  PRMT R22, RZ, 0x7610, R22 ;  /* 0x00007610ff167816 */ /* 0x000fe20000000016 */
[----:B------:R-:W-:Y:S01]  /*18dd0*/  STL [R1+0x15cc], R0 ;  /* 0x0015cc0001007387 */ /* 0x000fe20000100800 */
[----:B----4-:R-:W-:Y:S02]  /*18de0*/  @P1 IMAD.MOV.U32 R31, RZ, RZ, R38 ;  /* 0x000000ffff1f1224 */ /* 0x010fe400078e0026 */
[----:B---3--:R-:W-:-:S05]  /*18df0*/  @P1 IMAD.MOV.U32 R30, RZ, RZ, R37 ;  /* 0x000000ffff1e1224 */ /* 0x008fca00078e0025 */
[----:B------:R0:W3:Y:S01]  /*18e00*/  @P1 LDG.E.U16 R32, desc[UR6][R30.64] ;  /* 0x000000061e201981 */ /* 0x0000e2000c1e1500 */
[----:B------:R-:W-:Y:S01]  /*18e10*/  ISETP.GT.AND P1, PT, R4, 0x7f, PT ;  /* 0x0000007f0400780c */ /* 0x000fe20003f24270 */
[----:B0-----:R-:W-:Y:S02]  /*18e20*/  @P0 IMAD.MOV.U32 R30, RZ, RZ, R28 ;  /* 0x000000ffff1e0224 */ /* 0x001fe400078e001c */
[----:B------:R-:W-:-:S05]  /*18e30*/  @P0 IMAD.MOV.U32 R31, RZ, RZ, R29 ;  /* 0x000000ffff1f0224 */ /* 0x000fca00078e001d */
[----:B------:R2:W4:Y:S04]  /*18e40*/  @P0 LDG.E.U16 R27, desc[UR6][R30.64] ;  /* 0x000000061e1b0981 */ /* 0x000528000c1e1500 */
[----:B------:R0:W-:Y:S04]  /*18e50*/  STL [R1+0x3f4], R43 ;  /* 0x0003f42b01007387 */ /* 0x0001e80000100800 */
[----:B0-----:R-:W4:Y:S04]  /*18e60*/  LDL.LU R43, [R1+0x49c] ;  /* 0x00049c00012b7983 */ /* 0x001f280000300800 */
[----:B------:R0:W-:Y:S04]  /*18e70*/  STL [R1+0x3fc], R44 ;  /* 0x0003fc2c01007387 */ /* 0x0001e80000100800 */
        /* <DEDUP_REMOVED lines=13> */
[----:B--2---:R-:W-:-:S02]  /*18f50*/  @P0 IMAD.MOV.U32 R30, RZ, RZ, R25 ;  /* 0x000000ffff1e0224 */ /* 0x004fc400078e0019 */
[----:B------:R-:W-:-:S05]  /*18f60*/  @P0 IMAD.MOV.U32 R31, RZ, RZ, R26 ;  /* 0x000000ffff1f0224 */ /* 0x000fca00078e001a */
[----:B------:R0:W2:Y:S02]  /*18f70*/  @P0 LDG.E.U16 R24, desc[UR6][R30.64] ;  /* 0x000000061e180981 */ /* 0x0000a4000c1e1500 */
[--C-:B0-----:R-:W-:Y:S02]  /*18f80*/  @P1 IMAD.MOV.U32 R30, RZ, RZ, R0.reuse ;  /* 0x000000ffff1e1224 */ /* 0x101fe400078e0000 */
[----:B------:R-:W-:Y:S01]  /*18f90*/  @P1 IMAD.MOV.U32 R31, RZ, RZ, R23 ;  /* 0x000000ffff1f1224 */ /* 0x000fe200078e0017 */
[----:B------:R-:W-:-:S04]  /*18fa0*/  PRMT R0, RZ, 0x7610, R0 ;  /* 0x00007610ff007816 */ /* 0x000fc80000000000 */
[----:B------:R0:W2:Y:S02]  /*18fb0*/  @P1 LDG.E.U16 R22, desc[UR6][R30.64] ;  /* 0x000000061e161981 */ /* 0x0000a4000c1e1500 */
[----:B0-----:R-:W-:Y:S02]  /*18fc0*/  @P1 IMAD.MOV.U32 R30, RZ, RZ, R2 ;  /* 0x000000ffff1e1224 */ /* 0x001fe400078e0002 */
[----:B------:R-:W-:Y:S01]  /*18fd0*/  @P1 IMAD.MOV.U32 R31, RZ, RZ, R13 ;  /* 0x000000ffff1f1224 */ /* 0x000fe200078e000d */
[----:B------:R-:W2:Y:S04]  /*18fe0*/  LDL.LU R2, [R1+0x178] ;  /* 0x0001780001027983 */ /* 0x000ea80000300800 */
[----:B------:R-:W2:Y:S04]  /*18ff0*/  @P1 LDG.E.U16 R0, desc[UR6][R30.64] ;  /* 0x000000061e001981 */ /* 0x000ea8000c1e1500 */
[----:B------:R-:W-:Y:S04]  /*19000*/  STL [R1+0x21fc], R31 ;  /* 0x0021fc1f01007387 */ /* 0x000fe80000100800 */
[----:B------:R-:W-:Y:S01]  /*19010*/  STL [R1+0x2204], R31 ;  /* 0x0022041f01007387 */ /* 0x000fe20000100800 */
[----:B------:R-:W0:Y:S01]  /*19020*/  S2R R3, SR_TID.X ;  /* 0x0000000000037919 */ /* 0x000e220000002100 */
[----:B------:R-:W1:Y:S01]  /*19030*/  S2R R38, SR_TID.X ;  /* 0x0000000000267919 */ /* 0x000e620000002100 */
[----:B------:R-:W-:Y:S06]  /*19040*/  BAR.SYNC.DEFER_BLOCKING 0x0 ;  /* 0x0000000000007b1d */ /* 0x000fec0000010000 */
[----:B---3--:R-:W-:Y:S04]  /*19050*/  STL [R1+0x3ec], R32 ;  /* 0x0003ec2001007387 */ /* 0x008fe80000100800 */
[----:B------:R-:W-:Y:S04]  /*19060*/  STL [R1+0x220c], R31 ;  /* 0x00220c1f01007387 */ /* 0x000fe80000100800 */
[----:B------:R-:W-:Y:S04]  /*19070*/  STL [R1+0x2214], R31 ;  /* 0x0022141f01007387 */ /* 0x000fe80000100800 */
[----:B------:R-:W-:Y:S04]  /*19080*/  STL [R1+0x221c], R31 ;  /* 0x00221c1f01007387 */ /* 0x000fe80000100800 */
[----:B----4-:R-:W-:Y:S04]  /*19090*/  STL [R1+0x3e4], R27 ;  /* 0x0003e41b01007387 */ /* 0x010fe80000100800 */
[----:B------:R-:W-:Y:S04]  /*190a0*/  STL [R1+0x2224], R31 ;  /* 0x0022241f01007387 */ /* 0x000fe80000100800 */
[----:B------:R-:W-:Y:S04]  /*190b0*/  STL [R1+0x222c], R31 ;  /* 0x00222c1f01007387 */ /* 0x000fe80000100800 */
[----:B------:R-:W-:Y:S04]  /*190c0*/  STL [R1+0x2234], R31 ;  /* 0x0022341f01007387 */ /* 0x000fe80000100800 */
[----:B------:R-:W-:Y:S01]  /*190d0*/  STL [R1+0x223c], R31 ;  /* 0x00223c1f01007387 */ /* 0x000fe20000100800 */
[----:B0-----:R-:W-:-:S02]  /*190e0*/  LOP3.LUT R3, R3, 0x1f, RZ, 0xc0, !PT ;  /* 0x0000001f03037812 */ /* 0x001fc400078ec0ff */
[----:B-1----:R-:W-:-:S03]  /*190f0*/  LOP3.LUT R37, R38, 0x1f, RZ, 0xc0, !PT ;  /* 0x0000001f26257812 */ /* 0x002fc600078ec0ff */
[----:B------:R-:W-:Y:S01]  /*19100*/  IMAD.SHL.U32 R3, R3, 0x2, RZ ;  /* 0x0000000203037824 */ /* 0x000fe200078e00ff */
[----:B------:R-:W-:-:S04]  /*19110*/  LOP3.LUT R38, R38, 0x1f, RZ, 0xc0, !PT ;  /* 0x0000001f26267812 */ /* 0x000fc800078ec0ff */
[C---:B------:R-:W-:Y:S02]  /*19120*/  LOP3.LUT R13, R38.reuse, 0x20, RZ, 0xfc, !PT ;  /* 0x00000020260d7812 */ /* 0x040fe400078efcff */
[-C--:B------:R-:W-:Y:S02]  /*19130*/  ISETP.GE.AND P0, PT, R38, R4.reuse, PT ;  /* 0x000000042600720c */ /* 0x080fe40003f06270 */
[----:B------:R-:W-:Y:S01]  /*19140*/  ISETP.GE.AND P1, PT, R13, R4, PT ;  /* 0x000000040d00720c */ /* 0x000fe20003f26270 */
[----:B------:R0:W-:Y:S04]  /*19150*/  STS.U16 [R3+UR4+0x400], R52 ;  /* 0x0004003403007988 */ /* 0x0001e80008000404 */
[----:B------:R1:W-:Y:S04]  /*19160*/  STS.U16 [R3+UR4+0x440], R53 ;  /* 0x0004403503007988 */ /* 0x0003e80008000404 */
[----:B------:R-:W-:Y:S04]  /*19170*/  STS.U16 [R3+UR4+0x640], R54 ;  /* 0x0006403603007988 */ /* 0x000fe80008000404 */
[----:B------:R-:W-:Y:S04]  /*19180*/  STS.U16 [R3+UR4+0x840], R57 ;  /* 0x0008403903007988 */ /* 0x000fe80008000404 */
[----:B------:R-:W-:Y:S04]  /*19190*/  STS.U16 [R3+UR4+0xa40], R58 ;  /* 0x000a403a03007988 */ /* 0x000fe80008000404 */
[----:B------:R-:W-:Y:S04]  /*191a0*/  STS.U16 [R3+UR4+0xa00], R59 ;  /* 0x000a003b03007988 */ /* 0x000fe80008000404 */
[----:B------:R-:W-:Y:S04]  /*191b0*/  STS.U16 [R3+UR4+0xc00], R60 ;  /* 0x000c003c03007988 */ /* 0x000fe80008000404 */
[----:B------:R-:W-:Y:S04]  /*191c0*/  STS.U16 [R3+UR4], R43 ;  /* 0x0000002b03007988 */ /* 0x000fe80008000404 */
[----:B------:R-:W-:Y:S04]  /*191d0*/  STS.U16 [R3+UR4+0x40], R44 ;  /* 0x0000402c03007988 */ /* 0x000fe80008000404 */
[----:B------:R-:W-:Y:S04]  /*191e0*/  STS.U16 [R3+UR4+0x240], R49 ;  /* 0x0002403103007988 */ /* 0x000fe80008000404 */
[----:B------:R-:W-:Y:S04]  /*191f0*/  STS.U16 [R3+UR4+0x200], R50 ;  /* 0x0002003203007988 */ /* 0x000fe80008000404 */
[----:B------:R-:W-:Y:S04]  /*19200*/  STS.U16 [R3+UR4+0x600], R55 ;  /* 0x0006003703007988 */ /* 0x000fe80008000404 */
[----:B------:R-:W-:Y:S04]  /*19210*/  STS.U16 [R3+UR4+0x800], R56 ;  /* 0x0008003803007988 */ /* 0x000fe80008000404 */
[----:B------:R-:W-:Y:S04]  /*19220*/  STS.U16 [R3+UR4+0xc40], R61 ;  /* 0x000c403d03007988 */ /* 0x000fe80008000404 */
[----:B--2---:R-:W-:Y:S04]  /*19230*/  STL [R1+0x3dc], R24 ;  /* 0x0003dc1801007387 */ /* 0x004fe80000100800 */
[----:B------:R-:W-:Y:S04]  /*19240*/  STL [R1+0x2244], R31 ;  /* 0x0022441f01007387 */ /* 0x000fe80000100800 */
[----:B------:R-:W-:Y:S04]  /*19250*/  STL [R1+0x224c], R31 ;  /* 0x00224c1f01007387 */ /* 0x000fe80000100800 */
[----:B------:R-:W-:Y:S04]  /*19260*/  STL [R1+0x2254], R31 ;  /* 0x0022541f01007387 */ /* 0x000fe80000100800 */
[----:B------:R-:W-:Y:S04]  /*19270*/  STL [R1+0x225c], R31 ;  /* 0x00225c1f01007387 */ /* 0x000fe80000100800 */
[----:B------:R2:W-:Y:S04]  /*19280*/  STL [R1+0x3d4], R22 ;  /* 0x0003d41601007387 */ /* 0x0005e80000100800 */
[----:B------:R-:W-:Y:S04]  /*19290*/  STL [R1+0x2264], R31 ;  /* 0x0022641f01007387 */ /* 0x000fe80000100800 */
[----:B------:R-:W-:Y:S04]  /*192a0*/  STL [R1+0x226c], R31 ;  /* 0x00226c1f01007387 */ /* 0x000fe80000100800 */
[----:B------:R-:W-:Y:S04]  /*192b0*/  STL [R1+0x2274], R31 ;  /* 0x0022741f01007387 */ /* 0x000fe80000100800 */
[----:B------:R3:W-:Y:S04]  /*192c0*/  STL [R1+0x1ac], R0 ;  /* 0x0001ac0001007387 */ /* 0x0007e80000100800 */
        /* <DEDUP_REMOVED lines=67> */
[----:B0-----:R-:W4:Y:S04]  /*19700*/  LDL.LU R52, [R1+0x174] ;  /* 0x0001740001347983 */ /* 0x001f280000300800 */
[----:B-1----:R-:W4:Y:S01]  /*19710*/  LDL.LU R53, [R1+0x160] ;  /* 0x0001600001357983 */ /* 0x002f220000300800 */
[----:B--2---:R-:W-:-:S02]  /*19720*/  LOP3.LUT R22, R37, 0x60, RZ, 0xfc, !PT ;  /* 0x0000006025167812 */ /* 0x004fc400078efcff */
[----:B---3--:R-:W-:Y:S01]  /*19730*/  LOP3.LUT R0, R38, 0x40, RZ, 0xfc, !PT ;  /* 0x0000004026007812 */ /* 0x008fe200078efcff */
[----:B------:R-:W2:Y:S04]  /*19740*/  LDL.LU R54, [R1+0x15c] ;  /* 0x00015c0001367983 */ /* 0x000ea80000300800 */
[----:B------:R-:W3:Y:S04]  /*19750*/  LDL.LU R57, [R1+0x148] ;  /* 0x0001480001397983 */ /* 0x000ee80000300800 */
[----:B------:R-:W3:Y:S04]  /*19760*/  LDL.LU R58, [R1+0x144] ;  /* 0x00014400013a7983 */ /* 0x000ee80000300800 */
[----:B------:R-:W3:Y:S01]  /*19770*/  LDL.LU R59, [R1+0x130] ;  /* 0x00013000013b7983 */ /* 0x000ee20000300800 */
[----:B------:R-:W-:-:S02]  /*19780*/  ISETP.GE.AND P3, PT, R22, R4, PT ;  /* 0x000000041600720c */ /* 0x000fc40003f66270 */
[----:B------:R-:W-:Y:S01]  /*19790*/  ISETP.GE.AND P2, PT, R0, R4, PT ;  /* 0x000000040000720c */ /* 0x000fe20003f46270 */
[----:B------:R-:W3:Y:S04]  /*197a0*/  LDL.LU R60, [R1+0x12c] ;  /* 0x00012c00013c7983 */ /* 0x000ee80000300800 */
[----:B------:R-:W3:Y:S04]  /*197b0*/  LDL.LU R4, [R1+0x118] ;  /* 0x0001180001047983 */ /* 0x000ee80000300800 */
[----:B----4-:R-:W4:Y:S04]  /*197c0*/  LDL.LU R30, [R1+0x114] ;  /* 0x00011400011e7983 */ /* 0x010f280000300800 */
        /* <DEDUP_REMOVED lines=20> */
[----:B------:R0:W-:Y:S04]  /*19910*/  STS.U16 [R3+UR4+0xe40], R2 ;  /* 0x000e400203007988 */ /* 0x0001e80008000404 */
[----:B------:R-:W4:Y:S04]  /*19920*/  LDL.LU R61, [R1+0x10] ;  /* 0x00001000013d7983 */ /* 0x000f280000300800 */
[----:B0-----:R-:W4:Y:S04]  /*19930*/  LDL.LU R2, [R1+0xc] ;  /* 0x00000c0001027983 */ /* 0x001f280000300800 */
[----:B------:R0:W-:Y:S04]  /*19940*/  STS.U16 [R3+UR4+0xe00], R52 ;  /* 0x000e003403007988 */ /* 0x0001e80008000404 */
[----:B------:R1:W-:Y:S04]  /*19950*/  STS.U16 [R3+UR4+0x1000], R53 ;  /* 0x0010003503007988 */ /* 0x0003e80008000404 */
[----:B--2---:R2:W-:Y:S04]  /*19960*/  STS.U16 [R3+UR4+0x1040], R54 ;  /* 0x0010403603007988 */ /* 0x0045e80008000404 */
[----:B---3--:R3:W-:Y:S04]  /*19970*/  STS.U16 [R3+UR4+0x1240], R57 ;  /* 0x0012403903007988 */ /* 0x0087e80008000404 */
[----:B------:R3:W-:Y:S04]  /*19980*/  STS.U16 [R3+UR4+0x1200], R58 ;  /* 0x0012003a03007988 */ /* 0x0007e80008000404 */
[----:B------:R3:W-:Y:S04]  /*19990*/  STS.U16 [R3+UR4+0x1400], R59 ;  /* 0x0014003b03007988 */ /* 0x0007e80008000404 */
[----:B0-----:R-:W4:Y:S04]  /*199a0*/  LDL.LU R52, [R1+0x23bc] ;  /* 0x0023bc0001347983 */ /* 0x001f280000300800 */
[----:B-1----:R-:W4:Y:S04]  /*199b0*/  LDL.LU R53, [R1+0x23b8] ;  /* 0x0023b80001357983 */ /* 0x002f280000300800 */
[----:B--2---:R-:W2:Y:S04]  /*199c0*/  LDL.LU R54, [R1+0x23b4] ;  /* 0x0023b40001367983 */ /* 0x004ea80000300800 */
[----:B---3--:R-:W3:Y:S04]  /*199d0*/  LDL.LU R57, [R1+0x23b0] ;  /* 0x0023b00001397983 */ /* 0x008ee80000300800 */
[----:B------:R-:W3:Y:S04]  /*199e0*/  LDL.LU R58, [R1+0x23ac] ;  /* 0x0023ac00013a7983 */ /* 0x000ee80000300800 */
[----:B------:R-:W3:Y:S04]  /*199f0*/  LDL.LU R59, [R1+0x23a8] ;  /* 0x0023a800013b7983 */ /* 0x000ee80000300800 */
[----:B------:R0:W-:Y:S04]  /*19a00*/  STS.U16 [R3+UR4+0x1440], R60 ;  /* 0x0014403c03007988 */ /* 0x0001e80008000404 */
[----:B----4-:R1:W-:Y:S04]  /*19a10*/  STS.U16 [R3+UR4+0x2000], R23 ;  /* 0x0020001703007988 */ /* 0x0103e80008000404 */
[----:B------:R4:W-:Y:S04]  /*19a20*/  STS.U16 [R3+UR4+0x2040], R22 ;  /* 0x0020401603007988 */ /* 0x0009e80008000404 */
[----:B------:R4:W-:Y:S04]  /*19a30*/  STS.U16 [R3+UR4+0x2240], R13 ;  /* 0x0022400d03007988 */ /* 0x0009e80008000404 */
[----:B0-----:R-:W3:Y:S04]  /*19a40*/  LDL.LU R60, [R1+0x23a4] ;  /* 0x0023a400013c7983 */ /* 0x001ee80000300800 */
[----:B------:R0:W-:Y:S04]  /*19a50*/  STS.U16 [R3+UR4+0x2200], R32 ;  /* 0x0022002003007988 */ /* 0x0001e80008000404 */
[----:B------:R0:W-:Y:S04]  /*19a60*/  STS.U16 [R3+UR4+0x2400], R37 ;  /* 0x0024002503007988 */ /* 0x0001e80008000404 */
[----:B------:R0:W-:Y:S04]  /*19a70*/  STS.U16 [R3+UR4+0x2440], R38 ;  /* 0x0024402603007988 */ /* 0x0001e80008000404 */
[----:B-1----:R-:W3:Y:S04]  /*19a80*/  LDL.LU R23, [R1+0x494] ;  /* 0x0004940001177983 */ /* 0x002ee80000300800 */
[----:B----4-:R-:W4:Y:S04]  /*19a90*/  LDL.LU R22, [R1+0x490] ;  /* 0x0004900001167983 */ /* 0x010f280000300800 */
[----:B------:R-:W4:Y:S04]  /*19aa0*/  LDL.LU R13, [R1+0x474] ;  /* 0x00047400010d7983 */ /* 0x000f280000300800 */
[----:B0-----:R-:W4:Y:S04]  /*19ab0*/  LDL.LU R32, [R1+0x470] ;  /* 0x0004700001207983 */ /* 0x001f280000300800 */
[----:B------:R-:W4:Y:S04]  /*19ac0*/  LDL.LU R37, [R1+0x454] ;  /* 0x0004540001257983 */ /* 0x000f280000300800 */
[----:B------:R0:W-:Y:S04]  /*19ad0*/  STS.U16 [R3+UR4+0x2640], R43 ;  /* 0x0026402b03007988 */ /* 0x0001e80008000404 */
[----:B------:R-:W4:Y:S04]  /*19ae0*/  LDL.LU R38, [R1+0x450] ;  /* 0x0004500001267983 */ /* 0x000f280000300800 */
[----:B------:R1:W-:Y:S04]  /*19af0*/  STS.U16 [R3+UR4+0x2600], R44 ;  /* 0x0026002c03007988 */ /* 0x0003e80008000404 */
[----:B------:R1:W-:Y:S04]  /*19b00*/  STS.U16 [R3+UR4+0x2800], R49 ;  /* 0x0028003103007988 */ /* 0x0003e80008000404 */
[----:B------:R1:W-:Y:S04]  /*19b10*/  STS.U16 [R3+UR4+0x2840], R50 ;  /* 0x0028403203007988 */ /* 0x0003e80008000404 */
[----:B------:R1:W-:Y:S04]  /*19b20*/  STS.U16 [R3+UR4+0x2a40], R55 ;  /* 0x002a403703007988 */ /* 0x0003e80008000404 */
[----:B------:R1:W-:Y:S04]  /*19b30*/  STS.U16 [R3+UR4+0x2a00], R56 ;  /* 0x002a003803007988 */ /* 0x0003e80008000404 */
[----:B0-----:R-:W4:Y:S04]  /*19b40*/  LDL.LU R43, [R1+0x428] ;  /* 0x00042800012b7983 */ /* 0x001f280000300800 */
[----:B-1----:R-:W4:Y:S04]  /*19b50*/  LDL.LU R44, [R1+0x420] ;  /* 0x00042000012c7983 */ /* 0x002f280000300800 */
[----:B------:R-:W4:Y:S04]  /*19b60*/  LDL.LU R49, [R1+0x3e8] ;  /* 0x0003e80001317983 */ /* 0x000f280000300800 */
[----:B------:R-:W4:Y:S04]  /*19b70*/  LDL.LU R50, [R1+0x3e0] ;  /* 0x0003e00001327983 */ /* 0x000f280000300800 */
[----:B------:R-:W4:Y:S04]  /*19b80*/  LDL.LU R55, [R1+0x1a0] ;  /* 0x0001a00001377983 */ /* 0x000f280000300800 */
[----:B------:R0:W-:Y:S04]  /*19b90*/  STS.U16 [R3+UR4+0x2c00], R61 ;  /* 0x002c003d03007988 */ /* 0x0001e80008000404 */
[----:B------:R-:W4:Y:S04]  /*19ba0*/  LDL.LU R56, [R1+0x19c] ;  /* 0x00019c0001387983 */ /* 0x000f280000300800 */
[----:B------:R1:W-:Y:S04]  /*19bb0*/  STS.U16 [R3+UR4+0x2c40], R2 ;  /* 0x002c400203007988 */ /* 0x0003e80008000404 */
[----:B0-----:R-:W4:Y:S04]  /*19bc0*/  LDL.LU R61, [R1+0x188] ;  /* 0x00018800013d7983 */ /* 0x001f280000300800 */
[----:B-1----:R-:W4:Y:S04]  /*19bd0*/  LDL.LU R2, [R1+0x184] ;  /* 0x0001840001027983 */ /* 0x002f280000300800 */
[----:B------:R0:W-:Y:S04]  /*19be0*/  STS.U16 [R3+UR4+0x1840], R0 ;  /* 0x0018400003007988 */ /* 0x0001e80008000404 */
[----:B------:R-:W-:Y:S04]  /*19bf0*/  STS.U16 [R3+UR4+0x1640], R4 ;  /* 0x0016400403007988 */ /* 0x000fe80008000404 */
[----:B------:R-:W-:Y:S04]  /*19c00*/  STS.U16 [R3+UR4+0x1600], R30 ;  /* 0x0016001e03007988 */ /* 0x000fe80008000404 */
[----:B------:R-:W-:Y:S04]  /*19c10*/  STS.U16 [R3+UR4+0x1800], R31 ;  /* 0x0018001f03007988 */ /* 0x000fe80008000404 */
[----:B------:R-:W-:Y:S04]  /*19c20*/  STS.U16 [R3+UR4+0x1a40], R29 ;  /* 0x001a401d03007988 */ /* 0x000fe80008000404 */
[----:B------:R-:W-:Y:S04]  /*19c30*/  STS.U16 [R3+UR4+0x1a00], R28 ;  /* 0x001a001c03007988 */ /* 0x000fe80008000404 */
[----:B------:R-:W-:Y:S01]  /*19c40*/  STS.U16 [R3+UR4+0x1c00], R27 ;  /* 0x001c001b03007988 */ /* 0x000fe20008000404 */
[----:B0-----:R-:W-:-:S03]  /*19c50*/  LOP3.LUT R0, R3, 0x10, RZ, 0x3c, !PT ;  /* 0x0000001003007812 */ /* 0x001fc600078e3cff */
[----:B------:R-:W-:Y:S04]  /*19c60*/  STS.U16 [R3+UR4+0x1c40], R26 ;  /* 0x001c401a03007988 */ /* 0x000fe80008000404 */
        /* <DEDUP_REMOVED lines=17> */
[----:B--2---:R-:W-:Y:S04]  /*19d80*/  STS.U16 [R3+UR4+0x3000], R54 ;  /* 0x0030003603007988 */ /* 0x004fe80008000404 */
[----:B---3--:R-:W-:Y:S04]  /*19d90*/  STS.U16 [R3+UR4+0x2e00], R59 ;  /* 0x002e003b03007988 */ /* 0x008fe80008000404 */
[----:B------:R-:W-:Y:S04]  /*19da0*/  STS.U16 [R3+UR4+0x2e40], R60 ;  /* 0x002e403c03007988 */ /* 0x000fe80008000404 */
[----:B------:R-:W-:Y:S04]  /*19db0*/  STL [R1+0x2338], R60 ;  /* 0x0023383c01007387 */ /* 0x000fe80000100800 */
[----:B------:R-:W-:Y:S04]  /*19dc0*/  STS.U16 [R0+UR4+0x80], R23 ;  /* 0x0000801700007988 */ /* 0x000fe80008000404 */
[----:B----4-:R-:W-:Y:S04]  /*19dd0*/  STS.U16 [R0+UR4+0xc0], R22 ;  /* 0x0000c01600007988 */ /* 0x010fe80008000404 */
[----:B------:R-:W-:Y:S04]  /*19de0*/  STS.U16 [R0+UR4+0x2c0], R13 ;  /* 0x0002c00d00007988 */ /* 0x000fe80008000404 */
[----:B------:R-:W-:Y:S04]  /*19df0*/  STS.U16 [R0+UR4+0x280], R32 ;  /* 0x0002802000007988 */ /* 0x000fe80008000404 */
[----:B------:R-:W-:Y:S04]  /*19e00*/  STS.U16 [R0+UR4+0x480], R37 ;  /* 0x0004802500007988 */ /* 0x000fe80008000404 */
[----:B------:R-:W-:Y:S04]  /*19e10*/  STS.U16 [R0+UR4+0x4c0], R38 ;  /* 0x0004c02600007988 */ /* 0x000fe80008000404 */
[----:B------:R-:W-:Y:S04]  /*19e20*/  STL [R1+0x2340], R59 ;  /* 0x0023403b01007387 */ /* 0x000fe80000100800 */
[----:B------:R-:W-:Y:S04]  /*19e30*/  STL [R1+0x21e4], R54 ;  /* 0x0021e43601007387 */ /* 0x000fe80000100800 */
[----:B------:R-:W-:Y:S04]  /*19e40*/  STL [R1+0x21ec], R54 ;  /* 0x0021ec3601007387 */ /* 0x000fe80000100800 */
[----:B------:R-:W-:Y:S04]  /*19e50*/  STL [R1+0x21f4], R54 ;  /* 0x0021f43601007387 */ /* 0x000fe80000100800 */
[----:B------:R-:W-:Y:S04]  /*19e60*/  STL [R1+0x2344], R54 ;  /* 0x0023443601007387 */ /* 0x000fe80000100800 */
[----:B------:R-:W-:Y:S04]  /*19e70*/  STS.U16 [R0+UR4+0x6c0], R43 ;  /* 0x0006c02b00007988 */ /* 0x000fe80008000404 */
[----:B------:R-:W-:Y:S04]  /*19e80*/  STS.U16 [R0+UR4+0x680], R44 ;  /* 0x0006802c00007988 */ /* 0x000fe80008000404 */
[----:B------:R-:W-:Y:S04]  /*19e90*/  STS.U16 [R0+UR4+0x880], R49 ;  /* 0x0008803100007988 */ /* 0x000fe80008000404 */
[----:B------:R-:W-:Y:S04]  /*19ea0*/  STS.U16 [R0+UR4+0x8c0], R50 ;  /* 0x0008c03200007988 */ /* 0x000fe80008000404 */
[----:B------:R-:W-:Y:S04]  /*19eb0*/  STS.U16 [R0+UR4+0xac0], R55 ;  /* 0x000ac03700007988 */ /* 0x000fe80008000404 */
[----:B------:R-:W-:Y:S04]  /*19ec0*/  STL [R1+0x2348], R53 ;  /* 0x0023483501007387 */ /* 0x000fe80000100800 */
[----:B------:R-:W-:Y:S04]  /*19ed0*/  STS.U16 [R0+UR4+0xa80], R56 ;  /* 0x000a803800007988 */ /* 0x000fe80008000404 */
[----:B------:R-:W-:Y:S04]  /*19ee0*/  STL [R1+0x234c], R48 ;  /* 0x00234c3001007387 */ /* 0x000fe80000100800 */
[----:B------:R-:W-:Y:S04]  /*19ef0*/  STL [R1+0x2350], R47 ;  /* 0x0023502f01007387 */ /* 0x000fe80000100800 */
[----:B------:R-:W-:Y:S04]  /*19f00*/  STS.U16 [R0+UR4+0xc80], R61 ;  /* 0x000c803d00007988 */ /* 0x000fe80008000404 */
[----:B------:R0:W-:Y:S04]  /*19f10*/  STS.U16 [R0+UR4+0xcc0], R2 ;  /* 0x000cc00200007988 */ /* 0x0001e80008000404 */
[----:B0-----:R-:W2:Y:S04]  /*19f20*/  LDL.LU R2, [R1+0x170] ;  /* 0x0001700001027983 */ /* 0x001ea80000300800 */
[----:B------:R-:W3:Y:S04]  /*19f30*/  LDL.LU R3, [R1+0x16c] ;  /* 0x00016c0001037983 */ /* 0x000ee80000300800 */
        /* <DEDUP_REMOVED lines=29> */
[----:B--2---:R0:W-:Y:S04]  /*1a110*/  STS.U16 [R0+UR4+0xec0], R2 ;  /* 0x000ec00200007988 */ /* 0x0041e80008000404 */
[----:B---3--:R-:W-:Y:S04]  /*1a120*/  STS.U16 [R0+UR4+0xe80], R3 ;  /* 0x000e800300007988 */ /* 0x008fe80008000404 */
[----:B----4-:R-:W-:Y:S04]  /*1a130*/  STS.U16 [R0+UR4+0x1080], R5 ;  /* 0x0010800500007988 */ /* 0x010fe80008000404 */
[----:B------:R-:W-:Y:S04]  /*1a140*/  STS.U16 [R0+UR4+0x10c0], R47 ;  /* 0x0010c02f00007988 */ /* 0x000fe80008000404 */
[----:B------:R-:W-:Y:S04]  /*1a150*/  STS.U16 [R0+UR4+0x12c0], R48 ;  /* 0x0012c03000007988 */ /* 0x000fe80008000404 */
[----:B0-----:R-:W2:Y:S04]  /*1a160*/  LDL.LU R2, [R1+0x23a0] ;  /* 0x0023a00001027983 */ /* 0x001ea80000300800 */
        /* <DEDUP_REMOVED lines=12> */
[----:B------:R0:W-:Y:S04]  /*1a230*/  STS.U16 [R0+UR4+0x1e80], R24 ;  /* 0x001e801800007988 */ /* 0x0001e80008000404 */
[----:B------:R1:W-:Y:S04]  /*1a240*/  STS.U16 [R0+UR4+0x2080], R23 ;  /* 0x0020801700007988 */ /* 0x0003e80008000404 */
[----:B------:R3:W-:Y:S04]  /*1a250*/  STS.U16 [R0+UR4+0x20c0], R22 ;  /* 0x0020c01600007988 */ /* 0x0007e80008000404 */
[----:B------:R4:W-:Y:S04]  /*1a260*/  STS.U16 [R0+UR4+0x22c0], R13 ;  /* 0x0022c00d00007988 */ /* 0x0009e80008000404 */
[----:B------:R4:W-:Y:S04]  /*1a270*/  STS.U16 [R0+UR4+0x2280], R32 ;  /* 0x0022802000007988 */ /* 0x0009e80008000404 */
[----:B------:R4:W-:Y:S04]  /*1a280*/  STS.U16 [R0+UR4+0x2480], R37 ;  /* 0x0024802500007988 */ /* 0x0009e80008000404 */
[----:B0-----:R-:W2:Y:S04]  /*1a290*/  LDL.LU R24, [R1+0x48c] ;  /* 0x00048c0001187983 */ /* 0x001ea80000300800 */
[----:B-1----:R-:W2:Y:S04]  /*1a2a0*/  LDL.LU R23, [R1+0x488] ;  /* 0x0004880001177983 */ /* 0x002ea80000300800 */
[----:B---3--:R-:W3:Y:S04]  /*1a2b0*/  LDL.LU R22, [R1+0x46c] ;  /* 0x00046c0001167983 */ /* 0x008ee80000300800 */
[----:B----4-:R-:W4:Y:S04]  /*1a2c0*/  LDL.LU R13, [R1+0x468] ;  /* 0x00046800010d7983 */ /* 0x010f280000300800 */
        /* <DEDUP_REMOVED lines=17> */
[----:B-1----:R-:W4:Y:S01]  /*1a3e0*/  LDL.LU R61, [R1+0x17c] ;  /* 0x00017c00013d7983 */ /* 0x002f220000300800 */
[----:B------:R-:W0:Y:S03]  /*1a3f0*/  S2R R3, SR_TID.X ;  /* 0x0000000000037919 */ /* 0x000e260000002100 */
[----:B------:R-:W4:Y:S04]  /*1a400*/  LDL.LU R29, [R1+0x168] ;  /* 0x00016800011d7983 */ /* 0x000f280000300800 */
[----:B------:R-:W4:Y:S04]  /*1a410*/  LDL.LU R28, [R1+0x164] ;  /* 0x00016400011c7983 */ /* 0x000f280000300800 */
[----:B------:R-:W4:Y:S04]  /*1a420*/  LDL.LU R27, [R1+0x150] ;  /* 0x00015000011b7983 */ /* 0x000f280000300800 */
[----:B------:R-:W4:Y:S04]  /*1a430*/  LDL.LU R26, [R1+0x14c] ;  /* 0x00014c00011a7983 */ /* 0x000f280000300800 */
[----:B------:R-:W4:Y:S01]  /*1a440*/  LDL.LU R25, [R1+0x138] ;  /* 0x0001380001197983 */ /* 0x000f220000300800 */
[----:B0-----:R-:W-:-:S05]  /*1a450*/  LOP3.LUT R3, R3, 0x1f, RZ, 0xc0, !PT ;  /* 0x0000001f03037812 */ /* 0x001fca00078ec0ff */
[----:B------:R-:W-:Y:S01]  /*1a460*/  IMAD.SHL.U32 R3, R3, 0x2, RZ ;  /* 0x0000000203037824 */ /* 0x000fe200078e00ff */
[----:B--2---:R0:W-:Y:S04]  /*1a470*/  STS.U16 [R0+UR4+0x2cc0], R2 ;  /* 0x002cc00200007988 */ /* 0x0041e80008000404 */
        /* <DEDUP_REMOVED lines=19> */
[----:B------:R0:W-:Y:S04]  /*1a5b0*/  STS.U16 [R2+UR4+0x100], R24 ;  /* 0x0001001802007988 */ /* 0x0001e80008000404 */
[----:B------:R1:W-:Y:S04]  /*1a5c0*/  STS.U16 [R2+UR4+0x140], R23 ;  /* 0x0001401702007988 */ /* 0x0003e80008000404 */
[----:B---3--:R2:W-:Y:S04]  /*1a5d0*/  STS.U16 [R2+UR4+0x340], R22 ;  /* 0x0003401602007988 */ /* 0x0085e80008000404 */
[----:B----4-:R3:W-:Y:S04]  /*1a5e0*/  STS.U16 [R2+UR4+0x300], R13 ;  /* 0x0003000d02007988 */ /* 0x0107e80008000404 */
[----:B------:R4:W-:Y:S04]  /*1a5f0*/  STS.U16 [R2+UR4+0x500], R32 ;  /* 0x0005002002007988 */ /* 0x0009e80008000404 */
[----:B------:R4:W-:Y:S04]  /*1a600*/  STS.U16 [R2+UR4+0x540], R37 ;  /* 0x0005402502007988 */ /* 0x0009e80008000404 */
[----:B0-----:R-:W4:Y:S04]  /*1a610*/  LDL.LU R24, [R1+0x134] ;  /* 0x0001340001187983 */ /* 0x001f280000300800 */
[----:B-1----:R-:W4:Y:S04]  /*1a620*/  LDL.LU R23, [R1+0x120] ;  /* 0x0001200001177983 */ /* 0x002f280000300800 */
[----:B--2---:R-:W2:Y:S04]  /*1a630*/  LDL.LU R22, [R1+0x11c] ;  /* 0x00011c0001167983 */ /* 0x004ea80000300800 */
[----:B---3--:R-:W3:Y:S04]  /*1a640*/  LDL.LU R13, [R1+0x108] ;  /* 0x00010800010d7983 */ /* 0x008ee80000300800 */
[----:B----4-:R-:W4:Y:S04]  /*1a650*/  LDL.LU R32, [R1+0x104] ;  /* 0x0001040001207983 */ /* 0x010f280000300800 */
        /* <DEDUP_REMOVED lines=28> */
[----:B------:R-:W4:Y:S04]  /*1a820*/  LDL.LU R0, [R1] ;  /* 0x0000000001007983 */ /* 0x000f280000300800 */
        /* <DEDUP_REMOVED lines=11> */
[----:B------:R1:W-:Y:S04]  /*1a8e0*/  STS.U16 [R2+UR4+0x1500], R23 ;  /* 0x0015001702007988 */ /* 0x0003e80008000404 */
[----:B--2---:R2:W-:Y:S04]  /*1a8f0*/  STS.U16 [R2+UR4+0x1540], R22 ;  /* 0x0015401602007988 */ /* 0x0045e80008000404 */
[----:B---3--:R3:W-:Y:S04]  /*1a900*/  STS.U16 [R2+UR4+0x1740], R13 ;  /* 0x0017400d02007988 */ /* 0x0087e80008000404 */
[----:B----4-:R4:W-:Y:S04]  /*1a910*/  STS.U16 [R2+UR4+0x1700], R32 ;  /* 0x0017002002007988 */ /* 0x0109e80008000404 */
[----:B------:R4:W-:Y:S04]  /*1a920*/  STS.U16 [R2+UR4+0x1900], R37 ;  /* 0x0019002502007988 */ /* 0x0009e80008000404 */
[----:B0-----:R-:W4:Y:S04]  /*1a930*/  LDL.LU R24, [R1+0x2388] ;  /* 0x0023880001187983 */ /* 0x001f280000300800 */
[----:B-1----:R-:W4:Y:S04]  /*1a940*/  LDL.LU R23, [R1+0x2384] ;  /* 0x0023840001177983 */ /* 0x002f280000300800 */
[----:B--2---:R-:W2:Y:S04]  /*1a950*/  LDL.LU R22, [R1+0x2380] ;  /* 0x0023800001167983 */ /* 0x004ea80000300800 */
[----:B---3--:R-:W3:Y:S04]  /*1a960*/  LDL.LU R13, [R1+0x237c] ;  /* 0x00237c00010d7983 */ /* 0x008ee80000300800 */
[----:B----4-:R-:W4:Y:S04]  /*1a970*/  LDL.LU R32, [R1+0x2378] ;  /* 0x0023780001207983 */ /* 0x010f280000300800 */
[----:B------:R-:W2:Y:S04]  /*1a980*/  LDL.LU R37, [R1+0x2374] ;  /* 0x0023740001257983 */ /* 0x000ea80000300800 */
[----:B------:R0:W-:Y:S04]  /*1a990*/  STS.U16 [R2+UR4+0x1940], R38 ;  /* 0x0019402602007988 */ /* 0x0001e80008000404 */
[----:B------:R1:W-:Y:S04]  /*1a9a0*/  STS.U16 [R2+UR4+0x1b40], R43 ;  /* 0x001b402b02007988 */ /* 0x0003e80008000404 */
[----:B------:R1:W-:Y:S04]  /*1a9b0*/  STS.U16 [R2+UR4+0x1b00], R44 ;  /* 0x001b002c02007988 */ /* 0x0003e80008000404 */
[----:B------:R1:W-:Y:S04]  /*1a9c0*/  STS.U16 [R2+UR4+0x1d00], R49 ;  /* 0x001d003102007988 */ /* 0x0003e80008000404 */
[----:B------:R1:W-:Y:S04]  /*1a9d0*/  STS.U16 [R2+UR4+0x1d40], R50 ;  /* 0x001d403202007988 */ /* 0x0003e80008000404 */
[----:B------:R1:W-:Y:S04]  /*1a9e0*/  STS.U16 [R2+UR4+0x1f40], R55 ;  /* 0x001f403702007988 */ /* 0x0003e80008000404 */
[----:B0-----:R-:W3:Y:S04]  /*1a9f0*/  LDL.LU R38, [R1+0x2370] ;  /* 0x0023700001267983 */ /* 0x001ee80000300800 */
[----:B-1----:R-:W4:Y:S04]  /*1aa00*/  LDL.LU R43, [R1+0x236c] ;  /* 0x00236c00012b7983 */ /* 0x002f280000300800 */
[----:B------:R-:W2:Y:S04]  /*1aa10*/  LDL.LU R44, [R1+0x2368] ;  /* 0x00236800012c7983 */ /* 0x000ea80000300800 */
[----:B------:R-:W3:Y:S04]  /*1aa20*/  LDL.LU R49, [R1+0x2364] ;  /* 0x0023640001317983 */ /* 0x000ee80000300800 */
[----:B------:R-:W4:Y:S04]  /*1aa30*/  LDL.LU R50, [R1+0x2360] ;  /* 0x0023600001327983 */ /* 0x000f280000300800 */
[----:B------:R-:W2:Y:S04]  /*1aa40*/  LDL.LU R55, [R1+0x235c] ;  /* 0x00235c0001377983 */ /* 0x000ea80000300800 */
[----:B------:R0:W-:Y:S04]  /*1aa50*/  STS.U16 [R2+UR4+0x1f00], R56 ;  /* 0x001f003802007988 */ /* 0x0001e80008000404 */
[----:B------:R1:W-:Y:S04]  /*1aa60*/  STS.U16 [R2+UR4+0x2100], R61 ;  /* 0x0021003d02007988 */ /* 0x0003e80008000404 */
[----:B0-----:R-:W3:Y:S04]  /*1aa70*/  LDL.LU R56, [R1+0x2358] ;  /* 0x0023580001387983 */ /* 0x001ee80000300800 */
[----:B-1----:R-:W4:Y:S04]  /*1aa80*/  LDL.LU R61, [R1+0x2354] ;  /* 0x00235400013d7983 */ /* 0x002f280000300800 */
[----:B------:R-:W-:Y:S04]  /*1aa90*/  STS.U16 [R2+UR4+0x2140], R3 ;  /* 0x0021400302007988 */ /* 0x000fe80008000404 */
[----:B------:R-:W-:Y:S04]  /*1aaa0*/  STS.U16 [R2+UR4+0x2340], R5 ;  /* 0x0023400502007988 */ /* 0x000fe80008000404 */
[----:B------:R0:W-:Y:S04]  /*1aab0*/  STS.U16 [R2+UR4+0x2300], R47 ;  /* 0x0023002f02007988 */ /* 0x0001e80008000404 */
[----:B------:R1:W-:Y:S04]  /*1aac0*/  STS.U16 [R2+UR4+0x2500], R48 ;  /* 0x0025003002007988 */ /* 0x0003e80008000404 */
[----:B------:R1:W-:Y:S04]  /*1aad0*/  STS.U16 [R2+UR4+0x2540], R53 ;  /* 0x0025403502007988 */ /* 0x0003e80008000404 */
[----:B------:R1:W-:Y:S04]  /*1aae0*/  STS.U16 [R2+UR4+0x2740], R54 ;  /* 0x0027403602007988 */ /* 0x0003e80008000404 */
[----:B------:R1:W-:Y:S04]  /*1aaf0*/  STS.U16 [R2+UR4+0x2700], R59 ;  /* 0x0027003b02007988 */ /* 0x0003e80008000404 */
[----:B------:R-:W-:Y:S04]  /*1ab00*/  STS.U16 [R2+UR4+0x2900], R60 ;  /* 0x0029003c02007988 */ /* 0x000fe80008000404 */
[----:B------:R-:W-:Y:S04]  /*1ab10*/  STS.U16 [R2+UR4+0x2940], R4 ;  /* 0x0029400402007988 */ /* 0x000fe80008000404 */
[----:B0-----:R-:W2:Y:S04]  /*1ab20*/  LDL.LU R47, [R1+0x484] ;  /* 0x00048400012f7983 */ /* 0x001ea80000300800 */
[----:B-1----:R-:W2:Y:S04]  /*1ab30*/  LDL.LU R48, [R1+0x480] ;  /* 0x0004800001307983 */ /* 0x002ea80000300800 */
[----:B------:R-:W2:Y:S04]  /*1ab40*/  LDL.LU R53, [R1+0x464] ;  /* 0x0004640001357983 */ /* 0x000ea80000300800 */
[----:B------:R-:W2:Y:S04]  /*1ab50*/  LDL.LU R54, [R1+0x460] ;  /* 0x0004600001367983 */ /* 0x000ea80000300800 */
[----:B------:R0:W-:Y:S04]  /*1ab60*/  STS.U16 [R2+UR4+0x2b40], R30 ;  /* 0x002b401e02007988 */ /* 0x0001e80008000404 */
[----:B------:R-:W2:Y:S04]  /*1ab70*/  LDL.LU R59, [R1+0x444] ;  /* 0x00044400013b7983 */ /* 0x000ea80000300800 */
[----:B0-----:R-:W2:Y:S01]  /*1ab80*/  LDL.LU R30, [R1+0x440] ;  /* 0x00044000011e7983 */ /* 0x001ea20000300800 */
[----:B------:R-:W0:Y:S03]  /*1ab90*/  S2R R3, SR_TID.X ;  /* 0x0000000000037919 */ /* 0x000e260000002100 */
[----:B------:R1:W-:Y:S04]  /*1aba0*/  STS.U16 [R2+UR4+0x2b00], R31 ;  /* 0x002b001f02007988 */ /* 0x0003e80008000404 */
[----:B------:R0:W-:Y:S04]  /*1abb0*/  STS.U16 [R2+UR4+0x2d00], R0 ;  /* 0x002d000002007988 */ /* 0x0001e80008000404 */
[----:B------:R-:W2:Y:S04]  /*1abc0*/  LDL.LU R60, [R1+0x408] ;  /* 0x00040800013c7983 */ /* 0x000ea80000300800 */
[----:B-1----:R-:W2:Y:S04]  /*1abd0*/  LDL.LU R31, [R1+0x400] ;  /* 0x00040000011f7983 */ /* 0x002ea80000300800 */
[----:B------:R-:W2:Y:S04]  /*1abe0*/  LDL R5, [R1+0xc1c] ;  /* 0x000c1c0001057983 */ /* 0x000ea80000100800 */
[----:B------:R-:W2:Y:S04]  /*1abf0*/  LDL R4, [R1+0xc20] ;  /* 0x000c200001047983 */ /* 0x000ea80000100800 */
[----:B------:R-:W-:Y:S01]  /*1ac00*/  STL [R1+0x2164], R2 ;  /* 0x0021640201007387 */ /* 0x000fe20000100800 */
[----:B0-----:R-:W-:-:S05]  /*1ac10*/  LOP3.LUT R3, R3, 0x1f, RZ, 0xc0, !PT ;  /* 0x0000001f03037812 */ /* 0x001fca00078ec0ff */
[----:B------:R-:W-:-:S05]  /*1ac20*/  IMAD.SHL.U32 R3, R3, 0x2, RZ ;  /* 0x0000000203037824 */ /* 0x000fca00078e00ff */
[----:B------:R-:W-:Y:S01]  /*1ac30*/  LOP3.LUT R0, R3, 0x30, RZ, 0x3c, !PT ;  /* 0x0000003003007812 */ /* 0x000fe200078e3cff */
[----:B----4-:R-:W-:Y:S04]  /*1ac40*/  STS.U16 [R2+UR4+0x2d40], R61 ;  /* 0x002d403d02007988 */ /* 0x010fe80008000404 */
[----:B---3--:R-:W-:Y:S04]  /*1ac50*/  STS.U16 [R2+UR4+0x2f40], R56 ;  /* 0x002f403802007988 */ /* 0x008fe80008000404 */
[----:B--2---:R-:W-:Y:S04]  /*1ac60*/  STS.U16 [R2+UR4+0x2f00], R55 ;  /* 0x002f003702007988 */ /* 0x004fe80008000404 */
        /* <DEDUP_REMOVED lines=27> */
[----:B0-----:R-:W2:Y:S02]  /*1ae20*/  LDL.LU R30, [R1+0x233c] ;  /* 0x00233c00011e7983 */ /* 0x001ea40000300800 */
[----:B--2---:R-:W-:-:S06]  /*1ae30*/  PRMT R30, RZ, 0x7610, R30 ;  /* 0x00007610ff1e7816 */ /* 0x004fcc000000001e */
[----:B------:R-:W2:Y:S04]  /*1ae40*/  @!P0 LDG.E.U16 R30, desc[UR6][R4.64] ;  /* 0x00000006041e8981 */ /* 0x000ea8000c1e1500 */
[----:B------:R0:W-:Y:S04]  /*1ae50*/  STS.U16 [R0+UR4+0x7c0], R60 ;  /* 0x0007c03c00007988 */ /* 0x0001e80008000404 */
[----:B------:R1:W-:Y:S04]  /*1ae60*/  STS.U16 [R0+UR4+0x780], R31 ;  /* 0x0007801f00007988 */ /* 0x0003e80008000404 */
[----:B0-----:R-:W3:Y:S04]  /*1ae70*/  LDL.LU R60, [R1+0x2338] ;  /* 0x00233800013c7983 */ /* 0x001ee80000300800 */
[----:B-1----:R-:W4:Y:S04]  /*1ae80*/  LDL.LU R31, [R1+0x2334] ;  /* 0x00233400011f7983 */ /* 0x002f280000300800 */
[----:B--2---:R0:W-:Y:S04]  /*1ae90*/  STL [R1+0x15c], R30 ;  /* 0x00015c1e01007387 */ /* 0x0041e80000100800 */
[----:B0-----:R-:W2:Y:S04]  /*1aea0*/  LDL.LU R30, [R1+0x2330] ;  /* 0x00233000011e7983 */ /* 0x001ea80000300800 */
[----:B------:R-:W3:Y:S04]  /*1aeb0*/  LDL R4, [R1+0xc14] ;  /* 0x000c140001047983 */ /* 0x000ee80000100800 */
[----:B------:R-:W3:Y:S01]  /*1aec0*/  LDL R5, [R1+0xc18] ;  /* 0x000c180001057983 */ /* 0x000ee20000100800 */
[----:B----4-:R-:W-:-:S02]  /*1aed0*/  PRMT R31, RZ, 0x7610, R31 ;  /* 0x00007610ff1f7816 */ /* 0x010fc4000000001f */
[----:B---3--:R-:W-:-:S04]  /*1aee0*/  @!P1 LOP3.LUT R5, R5, R4, RZ, 0x3c, !PT ;  /* 0x0000000405059212 */ /* 0x008fc800078e3cff */
[----:B------:R-:W-:-:S04]  /*1aef0*/  @!P1 LOP3.LUT R4, R5, R4, RZ, 0x3c, !PT ;  /* 0x0000000405049212 */ /* 0x000fc800078e3cff */
[----:B------:R-:W-:-:S05]  /*1af00*/  @!P1 LOP3.LUT R5, R5, R4, RZ, 0x3c, !PT ;  /* 0x0000000405059212 */ /* 0x000fca00078e3cff */
[----:B------:R-:W3:Y:S04]  /*1af10*/  @!P1 LDG.E.U16 R31, desc[UR6][R4.64] ;  /* 0x00000006041f9981 */ /* 0x000ee8000c1e1500 */
[----:B---3--:R0:W-:Y:S04]  /*1af20*/  STL [R1+0x158], R31 ;  /* 0x0001581f01007387 */ /* 0x0081e80000100800 */
[----:B0-----:R-:W3:Y:S04]  /*1af30*/  LDL.LU R31, [R1+0x232c] ;  /* 0x00232c00011f7983 */ /* 0x001ee80000300800 */
[----:B------:R-:W4:Y:S04]  /*1af40*/  LDL R4, [R1+0xc0c] ;  /* 0x000c0c0001047983 */ /* 0x000f280000100800 */
[----:B------:R-:W4:Y:S01]  /*1af50*/  LDL R5, [R1+0xc10] ;  /* 0x000c100001057983 */ /* 0x000f220000100800 */
[----:B--2---:R-:W-:-:S02]  /*1af60*/  PRMT R30, RZ, 0x7610, R30 ;  /* 0x00007610ff1e7816 */ /* 0x004fc4000000001e */
[----:B----4-:R-:W-:-:S04]  /*1af70*/  @!P2 LOP3.LUT R5, R5, R4, RZ, 0x3c, !PT ;  /* 0x000000040505a212 */ /* 0x010fc800078e3cff */
[----:B------:R-:W-:-:S04]  /*1af80*/  @!P2 LOP3.LUT R4, R5, R4, RZ, 0x3c, !PT ;  /* 0x000000040504a212 */ /* 0x000fc800078e3cff */
[----:B------:R-:W-:-:S05]  /*1af90*/  @!P2 LOP3.LUT R5, R5, R4, RZ, 0x3c, !PT ;  /* 0x000000040505a212 */ /* 0x000fca00078e3cff */
[----:B------:R-:W2:Y:S04]  /*1afa0*/  @!P2 LDG.E.U16 R30, desc[UR6][R4.64] ;  /* 0x00000006041ea981 */ /* 0x000ea8000c1e1500 */
[----:B--2---:R0:W-:Y:S04]  /*1afb0*/  STL [R1+0x154], R30 ;  /* 0x0001541e01007387 */ /* 0x0041e80000100800 */
[----:B0-----:R-:W2:Y:S04]  /*1afc0*/  LDL.LU R30, [R1+0x2328] ;  /* 0x00232800011e7983 */ /* 0x001ea80000300800 */
[----:B------:R-:W4:Y:S04]  /*1afd0*/  LDL R4, [R1+0xc04] ;  /* 0x000c040001047983 */ /* 0x000f280000100800 */
[----:B------:R-:W4:Y:S01]  /*1afe0*/  LDL R5, [R1+0xc08] ;  /* 0x000c080001057983 */ /* 0x000f220000100800 */
[----:B---3--:R-:W-:-:S02]  /*1aff0*/  PRMT R31, RZ, 0x7610, R31 ;  /* 0x00007610ff1f7816 */ /* 0x008fc4000000001f */
[----:B----4-:R-:W-:-:S04]  /*1b000*/  @!P3 LOP3.LUT R5, R5, R4, RZ, 0x3c, !PT ;  /* 0x000000040505b212 */ /* 0x010fc800078e3cff */
        /* <DEDUP_REMOVED lines=367> */
[----:B------:R-:W-:-:S02]  /*1c700*/  PRMT R61, RZ, 0x7610, R61 ;  /* 0x00007610ff3d7816 */ /* 0x000fc4000000003d */
[----:B----4-:R-:W-:-:S04]  /*1c710*/  @!P0 LOP3.LUT R5, R5, R4, RZ, 0x3c, !PT ;  /* 0x0000000405058212 */ /* 0x010fc800078e3cff */
[----:B------:R-:W-:-:S04]  /*1c720*/  @!P0 LOP3.LUT R4, R5, R4, RZ, 0x3c, !PT ;  /* 0x0000000405048212 */ /* 0x000fc800078e3cff */
[----:B------:R-:W-:-:S05]  /*1c730*/  @!P0 LOP3.LUT R5, R5, R4, RZ, 0x3c, !PT ;  /* 0x0000000405058212 */ /* 0x000fca00078e3cff */
[----:B------:R0:W4:Y:S04]  /*1c740*/  @!P0 LDG.E.U16 R61, desc[UR6][R4.64] ;  /* 0x00000006043d8981 */ /* 0x000128000c1e1500 */
[----:B------:R-:W0:Y:S04]  /*1c750*/  LDL R4, [R1+0x694] ;  /* 0x0006940001047983 */ /* 0x000e280000100800 */
[----:B------:R-:W0:Y:S01]  /*1c760*/  LDL R5, [R1+0x698] ;  /* 0x0006980001057983 */ /* 0x000e220000100800 */
[----:B------:R-:W-:Y:S02]  /*1c770*/  PRMT R60, RZ, 0x7610, R60 ;  /* 0x00007610ff3c7816 */ /* 0x000fe4000000003c */
[----:B0-----:R-:W-:-:S04]  /*1c780*/  @!P1 LOP3.LUT R5, R5, R4, RZ, 0x3c, !PT ;  /* 0x0000000405059212 */ /* 0x001fc800078e3cff */
        /* <DEDUP_REMOVED lines=131> */
[----:B--2---:R-:W-:Y:S02]  /*1cfc0*/  PRMT R30, RZ, 0x7610, R30 ;  /* 0x00007610ff1e7816 */ /* 0x004fe4000000001e */
[----:B0-----:R-:W-:-:S04]  /*1cfd0*/  @!P0 LOP3.LUT R5, R5, R4, RZ, 0x3c, !PT ;  /* 0x0000000405058212 */ /* 0x001fc800078e3cff */
        /* <DEDUP_REMOVED lines=317> */
[----:B------:R0:W3:Y:S04]  /*1e3b0*/  @!P3 LDG.E.U16 R31, desc[UR6][R4.64] ;  /* 0x00000006041fb981 */ /* 0x0000e8000c1e1500 */
[----:B------:R-:W0:Y:S04]  /*1e3c0*/  LDL R4, [R1+0x77c] ;  /* 0x00077c0001047983 */ /* 0x000e280000100800 */
[----:B------:R-:W0:Y:S01]  /*1e3d0*/  LDL R5, [R1+0x780] ;  /* 0x0007800001057983 */ /* 0x000e220000100800 */
[----:B------:R-:W-:Y:S02]  /*1e3e0*/  PRMT R54, RZ, 0x7610, R54 ;  /* 0x00007610ff367816 */ /* 0x000fe40000000036 */
[----:B0-----:R-:W-:-:S04]  /*1e3f0*/  @!P0 LOP3.LUT R5, R5, R4, RZ, 0x3c, !PT ;  /* 0x0000000405058212 */ /* 0x001fc800078e3cff */
[----:B------:R-:W-:-:S04]  /*1e400*/  @!P0 LOP3.LUT R4, R5, R4, RZ, 0x3c, !PT ;  /* 0x0000000405048212 */ /* 0x000fc800078e3cff */
[----:B------:R-:W-:-:S05]  /*1e410*/  @!P0 LOP3.LUT R5, R5, R4, RZ, 0x3c, !PT ;  /* 0x0000000405058212 */ /* 0x000fca00078e3cff */
[----:B------:R-:W4:Y:S04]  /*1e420*/  @!P0 LDG.E.U16 R54, desc[UR6][R4.64] ;  /* 0x0000000604368981 */ /* 0x000f28000c1e1500 */
[----:B---3--:R0:W-:Y:S04]  /*1e430*/  STL [R1+0x28], R31 ;  /* 0x0000281f01007387 */ /* 0x0081e80000100800 */
[----:B0-----:R-:W3:Y:S04]  /*1e440*/  LDL R31, [R1+0x6f8] ;  /* 0x0006f800011f7983 */ /* 0x001ee80000100800 */
[----:B----4-:R0:W-:Y:S04]  /*1e450*/  STL [R1+0x24], R54 ;  /* 0x0000243601007387 */ /* 0x0101e80000100800 */
[----:B0-----:R-:W4:Y:S04]  /*1e460*/  LDL.LU R54, [R1+0x21f4] ;  /* 0x0021f40001367983 */ /* 0x001f280000300800 */
[----:B------:R-:W3:Y:S04]  /*1e470*/  LDL R4, [R1+0x774] ;  /* 0x0007740001047983 */ /* 0x000ee80000100800 */
[----:B------:R-:W3:Y:S01]  /*1e480*/  LDL R5, [R1+0x778] ;  /* 0x0007780001057983 */ /* 0x000ee20000100800 */
[----:B--2---:R-:W-:-:S02]  /*1e490*/  PRMT R30, RZ, 0x7610, R30 ;  /* 0x00007610ff1e7816 */ /* 0x004fc4000000001e */
[----:B---3--:R-:W-:-:S04]  /*1e4a0*/  @!P1 LOP3.LUT R5, R5, R4, RZ, 0x3c, !PT ;  /* 0x0000000405059212 */ /* 0x008fc800078e3cff */
[----:B------:R-:W-:-:S04]  /*1e4b0*/  @!P1 LOP3.LUT R4, R5, R4, RZ, 0x3c, !PT ;  /* 0x0000000405049212 */ /* 0x000fc800078e3cff */
[----:B------:R-:W-:-:S05]  /*1e4c0*/  @!P1 LOP3.LUT R5, R5, R4, RZ, 0x3c, !PT ;  /* 0x0000000405059212 */ /* 0x000fca00078e3cff */
[----:B------:R-:W2:Y:S04]  /*1e4d0*/  @!P1 LDG.E.U16 R30, desc[UR6][R4.64] ;  /* 0x00000006041e9981 */ /* 0x000ea8000c1e1500 */
        /* <DEDUP_REMOVED lines=26> */
[----:B------:R-:W3:Y:S01]  /*1e680*/  @!P0 LDG.E.U16 R54, desc[UR6][R4.64] ;  /* 0x0000000604368981 */ /* 0x000ee2000c1e1500 */
[----:B--2---:R-:W-:-:S03]  /*1e690*/  PRMT R30, RZ, 0x7610, R30 ;  /* 0x00007610ff1e7816 */ /* 0x004fc6000000001e */
[----:B---3--:R0:W-:Y:S04]  /*1e6a0*/  STL [R1+0xc], R54 ;  /* 0x00000c3601007387 */ /* 0x0081e80000100800 */
[----:B0-----:R-:W2:Y:S04]  /*1e6b0*/  LDL.LU R54, [R1+0x21e4] ;  /* 0x0021e40001367983 */ /* 0x001ea80000300800 */
[----:B------:R-:W3:Y:S01]  /*1e6c0*/  LDL R5, [R1+0x6f4] ;  /* 0x0006f40001057983 */ /* 0x000ee20000100800 */
[----:B------:R-:W-:Y:S01]  /*1e6d0*/  @!P1 IMAD.MOV.U32 R4, RZ, RZ, R31 ;  /* 0x000000ffff049224 */ /* 0x000fe200078e001f */
[----:B------:R-:W-:-:S02]  /*1e6e0*/  PRMT R3, RZ, 0x7610, R3 ;  /* 0x00007610ff037816 */ /* 0x000fc40000000003 */
[----:B------:R-:W4:Y:S04]  /*1e6f0*/  LDL R31, [R1+0x66c] ;  /* 0x00066c00011f7983 */ /* 0x000f280000100800 */
[----:B---3--:R0:W3:Y:S04]  /*1e700*/  @!P1 LDG.E.U16 R30, desc[UR6][R4.64] ;  /* 0x00000006041e9981 */ /* 0x0080e8000c1e1500 */
[----:B------:R-:W0:Y:S04]  /*1e710*/  LDL R4, [R1+0x6ec] ;  /* 0x0006ec0001047983 */ /* 0x000e280000100800 */
[----:B------:R-:W0:Y:S02]  /*1e720*/  LDL R5, [R1+0x6f0] ;  /* 0x0006f00001057983 */ /* 0x000e240000100800 */
[----:B0-----:R-:W-:-:S04]  /*1e730*/  @!P2 LOP3.LUT R5, R5, R4, RZ, 0x3c, !PT ;  /* 0x000000040505a212 */ /* 0x001fc800078e3cff */
[----:B------:R-:W-:-:S04]  /*1e740*/  @!P2 LOP3.LUT R4, R5, R4, RZ, 0x3c, !PT ;  /* 0x000000040504a212 */ /* 0x000fc800078e3cff */
[----:B------:R-:W-:-:S05]  /*1e750*/  @!P2 LOP3.LUT R5, R5, R4, RZ, 0x3c, !PT ;  /* 0x000000040505a212 */ /* 0x000fca00078e3cff */
[----:B------:R-:W2:Y:S04]  /*1e760*/  @!P2 LDG.E.U16 R3, desc[UR6][R4.64] ;  /* 0x000000060403a981 */ /* 0x000ea8000c1e1500 */
[----:B---3--:R0:W-:Y:S04]  /*1e770*/  STL [R1+0x8], R30 ;  /* 0x0000081e01007387 */ /* 0x0081e80000100800 */
[----:B0-----:R-:W3:Y:S04]  /*1e780*/  LDL R30, [R1+0x670] ;  /* 0x00067000011e7983 */ /* 0x001ee80000100800 */
[----:B--2---:R-:W-:Y:S04]  /*1e790*/  STL [R1+0x4], R3 ;  /* 0x0000040301007387 */ /* 0x004fe80000100800 */
[----:B------:R-:W2:Y:S04]  /*1e7a0*/  LDL R4, [R1+0x6e4] ;  /* 0x0006e40001047983 */ /* 0x000ea80000100800 */
[----:B------:R-:W2:Y:S01]  /*1e7b0*/  LDL R5, [R1+0x6e8] ;  /* 0x0006e80001057983 */ /* 0x000ea20000100800 */
[----:B------:R-:W-:-:S02]  /*1e7c0*/  PRMT R2, RZ, 0x7610, R2 ;  /* 0x00007610ff027816 */ /* 0x000fc40000000002 */
[----:B--2---:R-:W-:-:S04]  /*1e7d0*/  @!P3 LOP3.LUT R5, R5, R4, RZ, 0x3c, !PT ;  /* 0x000000040505b212 */ /* 0x004fc800078e3cff */
[----:B------:R-:W-:-:S04]  /*1e7e0*/  @!P3 LOP3.LUT R4, R5, R4, RZ, 0x3c, !PT ;  /* 0x000000040504b212 */ /* 0x000fc800078e3cff */
[----:B------:R-:W-:-:S05]  /*1e7f0*/  @!P3 LOP3.LUT R5, R5, R4, RZ, 0x3c, !PT ;  /* 0x000000040505b212 */ /* 0x000fca00078e3cff */
[----:B------:R0:W2:Y:S04]  /*1e800*/  @!P3 LDG.E.U16 R2, desc[UR6][R4.64] ;  /* 0x000000060402b981 */ /* 0x0000a8000c1e1500 */
[----:B------:R-:W0:Y:S04]  /*1e810*/  LDL R4, [R1+0x67c] ;  /* 0x00067c0001047983 */ /* 0x000e280000100800 */
[----:B------:R-:W0:Y:S01]  /*1e820*/  LDL R5, [R1+0x680] ;  /* 0x0006800001057983 */ /* 0x000e220000100800 */
[----:B------:R-:W-:Y:S02]  /*1e830*/  PRMT R56, RZ, 0x7610, R56 ;  /* 0x00007610ff387816 */ /* 0x000fe40000000038 */
[----:B0-----:R-:W-:-:S04]  /*1e840*/  @!P0 LOP3.LUT R5, R5, R4, RZ, 0x3c, !PT ;  /* 0x0000000405058212 */ /* 0x001fc800078e3cff */
[----:B------:R-:W-:-:S04]  /*1e850*/  @!P0 LOP3.LUT R4, R5, R4, RZ, 0x3c, !PT ;  /* 0x0000000405048212 */ /* 0x000fc800078e3cff */
[----:B------:R-:W-:Y:S01]  /*1e860*/  @!P0 LOP3.LUT R5, R5, R4, RZ, 0x3c, !PT ;  /* 0x0000000405058212 */ /* 0x000fe200078e3cff */
[----:B--2---:R-:W-:Y:S04]  /*1e870*/  STL [R1+0x2168], R2 ;  /* 0x0021680201007387 */ /* 0x004fe80000100800 */
[----:B------:R0:W2:Y:S04]  /*1e880*/  @!P0 LDG.E.U16 R56, desc[UR6][R4.64] ;  /* 0x0000000604388981 */ /* 0x0000a8000c1e1500 */
[----:B------:R-:W0:Y:S04]  /*1e890*/  LDL R4, [R1+0x674] ;  /* 0x0006740001047983 */ /* 0x000e280000100800 */
[----:B------:R-:W0:Y:S01]  /*1e8a0*/  LDL R5, [R1+0x678] ;  /* 0x0006780001057983 */ /* 0x000e220000100800 */
[----:B------:R-:W-:-:S02]  /*1e8b0*/  PRMT R54, RZ, 0x7610, R54 ;  /* 0x00007610ff367816 */ /* 0x000fc40000000036 */
[----:B0-----:R-:W-:-:S04]  /*1e8c0*/  @!P1 LOP3.LUT R5, R5, R4, RZ, 0x3c, !PT ;  /* 0x0000000405059212 */ /* 0x001fc800078e3cff */
[----:B------:R-:W-:-:S04]  /*1e8d0*/  @!P1 LOP3.LUT R4, R5, R4, RZ, 0x3c, !PT ;  /* 0x0000000405049212 */ /* 0x000fc800078e3cff */
[----:B------:R-:W-:-:S05]  /*1e8e0*/  @!P1 LOP3.LUT R5, R5, R4, RZ, 0x3c, !PT ;  /* 0x0000000405059212 */ /* 0x000fca00078e3cff */
[----:B------:R3:W4:Y:S01]  /*1e8f0*/  @!P1 LDG.E.U16 R54, desc[UR6][R4.64] ;  /* 0x0000000604369981 */ /* 0x000722000c1e1500 */
[----:B------:R-:W-:-:S03]  /*1e900*/  PRMT R52, RZ, 0x7610, R52 ;  /* 0x00007610ff347816 */ /* 0x000fc60000000034 */
[----:B--2---:R0:W-:Y:S01]  /*1e910*/  STL [R1+0x216c], R56 ;  /* 0x00216c3801007387 */ /* 0x0041e20000100800 */
[----:B---3--:R-:W-:Y:S02]  /*1e920*/  @!P2 IMAD.MOV.U32 R4, RZ, RZ, R30 ;  /* 0x000000ffff04a224 */ /* 0x008fe400078e001e */
[----:B----4-:R-:W-:Y:S01]  /*1e930*/  @!P2 IMAD.MOV.U32 R5, RZ, RZ, R31 ;  /* 0x000000ffff05a224 */ /* 0x010fe200078e001f */
[----:B0-----:R-:W2:Y:S04]  /*1e940*/  LDL R56, [R1+0x600] ;  /* 0x0006000001387983 */ /* 0x001ea80000100800 */
[----:B------:R-:W3:Y:S04]  /*1e950*/  @!P2 LDG.E.U16 R52, desc[UR6][R4.64] ;  /* 0x000000060434a981 */ /* 0x000ee8000c1e1500 */
[----:B------:R0:W-:Y:S04]  /*1e960*/  STL [R1+0x2170], R54 ;  /* 0x0021703601007387 */ /* 0x0001e80000100800 */
[----:B------:R-:W4:Y:S04]  /*1e970*/  LDL R4, [R1+0x664] ;  /* 0x0006640001047983 */ /* 0x000f280000100800 */
[----:B------:R-:W4:Y:S01]  /*1e980*/  LDL R5, [R1+0x668] ;  /* 0x0006680001057983 */ /* 0x000f220000100800 */
[----:B------:R-:W-:-:S03]  /*1e990*/  PRMT R50, RZ, 0x7610, R50 ;  /* 0x00007610ff327816 */ /* 0x000fc60000000032 */
[----:B------:R-:W2:Y:S04]  /*1e9a0*/  LDL R31, [R1+0x5ec] ;  /* 0x0005ec00011f7983 */ /* 0x000ea80000100800 */
[----:B------:R-:W2:Y:S04]  /*1e9b0*/  LDL R30, [R1+0x5f0] ;  /* 0x0005f000011e7983 */ /* 0x000ea80000100800 */
[----:B0-----:R-:W2:Y:S04]  /*1e9c0*/  LDL R54, [R1+0x5f8] ;  /* 0x0005f80001367983 */ /* 0x001ea80000100800 */
[----:B---3--:R0:W-:Y:S04]  /*1e9d0*/  STL [R1+0x2174], R52 ;  /* 0x0021743401007387 */ /* 0x0081e80000100800 */
[----:B0-----:R-:W3:Y:S01]  /*1e9e0*/  LDL R52, [R1+0x5f4] ;  /* 0x0005f40001347983 */ /* 0x001ee20000100800 */
[----:B----4-:R-:W-:-:S04]  /*1e9f0*/  @!P3 LOP3.LUT R5, R5, R4, RZ, 0x3c, !PT ;  /* 0x000000040505b212 */ /* 0x010fc800078e3cff */
[----:B------:R-:W-:-:S04]  /*1ea00*/  @!P3 LOP3.LUT R4, R5, R4, RZ, 0x3c, !PT ;  /* 0x000000040504b212 */ /* 0x000fc800078e3cff */
[----:B------:R-:W-:-:S05]  /*1ea10*/  @!P3 LOP3.LUT R5, R5, R4, RZ, 0x3c, !PT ;  /* 0x000000040505b212 */ /* 0x000fca00078e3cff */
[----:B------:R2:W4:Y:S04]  /*1ea20*/  @!P3 LDG.E.U16 R50, desc[UR6][R4.64] ;  /* 0x000000060432b981 */ /* 0x000528000c1e1500 */
[----:B------:R-:W3:Y:S01]  /*1ea30*/  LDL R5, [R1+0x5fc] ;  /* 0x0005fc0001057983 */ /* 0x000ee20000100800 */
[----:B------:R-:W-:Y:S02]  /*1ea40*/  PRMT R40, RZ, 0x7610, R40 ;  /* 0x00007610ff287816 */ /* 0x000fe40000000028 */
[----:B--2---:R-:W-:Y:S02]  /*1ea50*/  @!P0 MOV R4, R56 ;  /* 0x0000003800048202 */ /* 0x004fe40000000f00 */
[----:B------:R-:W-:-:S03]  /*1ea60*/  PRMT R38, RZ, 0x7610, R38 ;  /* 0x00007610ff267816 */ /* 0x000fc60000000026 */
[----:B---3--:R0:W2:Y:S02]  /*1ea70*/  @!P0 LDG.E.U16 R40, desc[UR6][R4.64] ;  /* 0x0000000604288981 */ /* 0x0080a4000c1e1500 */
[----:B0-----:R-:W-:Y:S02]  /*1ea80*/  @!P1 IMAD.MOV.U32 R4, RZ, RZ, R54 ;  /* 0x000000ffff049224 */ /* 0x001fe400078e0036 */
[----:B------:R-:W-:-:S05]  /*1ea90*/  @!P1 IMAD.MOV.U32 R5, RZ, RZ, R52 ;  /* 0x000000ffff059224 */ /* 0x000fca00078e0034 */
[----:B------:R-:W3:Y:S04]  /*1eaa0*/  @!P1 LDG.E.U16 R38, desc[UR6][R4.64] ;  /* 0x0000000604269981 */ /* 0x000ee8000c1e1500 */
[----:B----4-:R0:W-:Y:S04]  /*1eab0*/  STL [R1+0x2178], R50 ;  /* 0x0021783201007387 */ /* 0x0101e80000100800 */
[----:B------:R-:W4:Y:S04]  /*1eac0*/  LDL R56, [R1+0x57c] ;  /* 0x00057c0001387983 */ /* 0x000f280000100800 */
[----:B0-----:R-:W4:Y:S04]  /*1ead0*/  LDL R50, [R1+0x580] ;  /* 0x0005800001327983 */ /* 0x001f280000100800 */
[----:B--2---:R0:W-:Y:S04]  /*1eae0*/  STL [R1+0x217c], R40 ;  /* 0x00217c2801007387 */ /* 0x0041e80000100800 */
[----:B0-----:R-:W2:Y:S04]  /*1eaf0*/  LDL R40, [R1+0x5e8] ;  /* 0x0005e80001287983 */ /* 0x001ea80000100800 */
[----:B---3--:R0:W-:Y:S01]  /*1eb00*/  STL [R1+0x2180], R38 ;  /* 0x0021802601007387 */ /* 0x0081e20000100800 */
[----:B------:R-:W-:Y:S01]  /*1eb10*/  PRMT R17, RZ, 0x7610, R17 ;  /* 0x00007610ff117816 */ /* 0x000fe20000000011 */
[----:B------:R-:W-:-:S02]  /*1eb20*/  @!P2 IMAD.MOV.U32 R4, RZ, RZ, R30 ;  /* 0x000000ffff04a224 */ /* 0x000fc400078e001e */
[----:B------:R-:W-:Y:S01]  /*1eb30*/  @!P2 IMAD.MOV.U32 R5, RZ, RZ, R31 ;  /* 0x000000ffff05a224 */ /* 0x000fe200078e001f */
[----:B------:R-:W-:Y:S01]  /*1eb40*/  PRMT R16, RZ, 0x7610, R16 ;  /* 0x00007610ff107816 */ /* 0x000fe20000000010 */
[----:B------:R-:W3:Y:S04]  /*1eb50*/  LDL R54, [R1+0x574] ;  /* 0x0005740001367983 */ /* 0x000ee80000100800 */
[----:B------:R2:W4:Y:S04]  /*1eb60*/  @!P2 LDG.E.U16 R17, desc[UR6][R4.64] ;  /* 0x000000060411a981 */ /* 0x000528000c1e1500 */
[----:B------:R-:W3:Y:S04]  /*1eb70*/  LDL R52, [R1+0x578] ;  /* 0x0005780001347983 */ /* 0x000ee80000100800 */
[----:B0-----:R-:W4:Y:S04]  /*1eb80*/  LDL R38, [R1+0x5e4] ;  /* 0x0005e40001267983 */ /* 0x001f280000100800 */
[----:B------:R-:W3:Y:S04]  /*1eb90*/  LDL R31, [R1+0x56c] ;  /* 0x00056c00011f7983 */ /* 0x000ee80000100800 */
[----:B------:R-:W3:Y:S01]  /*1eba0*/  LDL R30, [R1+0x570] ;  /* 0x00057000011e7983 */ /* 0x000ee20000100800 */
[----:B--2---:R-:W-:-:S02]  /*1ebb0*/  @!P3 IMAD.MOV.U32 R4, RZ, RZ, R40 ;  /* 0x000000ffff04b224 */ /* 0x004fc400078e0028 */
[----:B----4-:R-:W-:-:S05]  /*1ebc0*/  @!P3 IMAD.MOV.U32 R5, RZ, RZ, R38 ;  /* 0x000000ffff05b224 */ /* 0x010fca00078e0026 */
[----:B------:R0:W2:Y:S04]  /*1ebd0*/  @!P3 LDG.E.U16 R16, desc[UR6][R4.64] ;  /* 0x000000060410b981 */ /* 0x0000a8000c1e1500 */
[----:B------:R-:W-:Y:S01]  /*1ebe0*/  STL [R1+0x2184], R17 ;  /* 0x0021841101007387 */ /* 0x000fe20000100800 */
[----:B0-----:R-:W-:Y:S01]  /*1ebf0*/  @!P0 IMAD.MOV.U32 R4, RZ, RZ, R50 ;  /* 0x000000ffff048224 */ /* 0x001fe200078e0032 */
[----:B------:R-:W-:Y:S01]  /*1ec00*/  PRMT R15, RZ, 0x7610, R15 ;  /* 0x00007610ff0f7816 */ /* 0x000fe2000000000f */
[----:B------:R-:W-:Y:S01]  /*1ec10*/  @!P0 IMAD.MOV.U32 R5, RZ, RZ, R56 ;  /* 0x000000ffff058224 */ /* 0x000fe200078e0038 */
[----:B------:R-:W-:-:S04]  /*1ec20*/  PRMT R14, RZ, 0x7610, R14 ;  /* 0x00007610ff0e7816 */ /* 0x000fc8000000000e */
[----:B------:R3:W4:Y:S04]  /*1ec30*/  @!P0 LDG.E.U16 R15, desc[UR6][R4.64] ;  /* 0x00000006040f8981 */ /* 0x000728000c1e1500 */
[----:B--2---:R0:W-:Y:S04]  /*1ec40*/  STL [R1+0x2188], R16 ;  /* 0x0021881001007387 */ /* 0x0041e80000100800 */
[----:B------:R-:W2:Y:S04]  /*1ec50*/  LDL R50, [R1+0x564] ;  /* 0x0005640001327983 */ /* 0x000ea80000100800 */
[----:B------:R-:W4:Y:S01]  /*1ec60*/  LDL R40, [R1+0x568] ;  /* 0x0005680001287983 */ /* 0x000f220000100800 */
[----:B---3--:R-:W-:-:S02]  /*1ec70*/  @!P1 IMAD.MOV.U32 R4, RZ, RZ, R52 ;  /* 0x000000ffff049224 */ /* 0x008fc400078e0034 */
[----:B------:R-:W-:Y:S01]  /*1ec80*/  @!P1 IMAD.MOV.U32 R5, RZ, RZ, R54 ;  /* 0x000000ffff059224 */ /* 0x000fe200078e0036 */
[----:B------:R-:W-:Y:S02]  /*1ec90*/  PRMT R13, RZ, 0x7610, R13 ;  /* 0x00007610ff0d7816 */ /* 0x000fe4000000000d */
[----:B------:R-:W-:Y:S01]  /*1eca0*/  PRMT R12, RZ, 0x7610, R12 ;  /* 0x00007610ff0c7816 */ /* 0x000fe2000000000c */
[----:B------:R-:W3:Y:S04]  /*1ecb0*/  LDL R38, [R1+0x146c] ;  /* 0x00146c0001267983 */ /* 0x000ee80000100800 */
[----:B------:R1:W3:Y:S04]  /*1ecc0*/  @!P1 LDG.E.U16 R14, desc[UR6][R4.64] ;  /* 0x00000006040e9981 */ /* 0x0002e8000c1e1500 */
[----:B0-----:R-:W3:Y:S01]  /*1ecd0*/  LDL R16, [R1+0x1478] ;  /* 0x0014780001107983 */ /* 0x001ee20000100800 */
[----:B-1----:R-:W-:-:S02]  /*1ece0*/  @!P2 IMAD.MOV.U32 R4, RZ, RZ, R30 ;  /* 0x000000ffff04a224 */ /* 0x002fc400078e001e */
[----:B------:R-:W-:-:S05]  /*1ecf0*/  @!P2 IMAD.MOV.U32 R5, RZ, RZ, R31 ;  /* 0x000000ffff05a224 */ /* 0x000fca00078e001f */
[----:B------:R2:W3:Y:S02]  /*1ed00*/  @!P2 LDG.E.U16 R13, desc[UR6][R4.64] ;  /* 0x00000006040da981 */ /* 0x0004e4000c1e1500 */
[----:B--2---:R-:W-:Y:S02]  /*1ed10*/  @!P3 IMAD.MOV.U32 R5, RZ, RZ, R50 ;  /* 0x000000ffff05b224 */ /* 0x004fe400078e0032 */
[----:B----4-:R-:W-:-:S05]  /*1ed20*/  @!P3 IMAD.MOV.U32 R4, RZ, RZ, R40 ;  /* 0x000000ffff04b224 */ /* 0x010fca00078e0028 */
[----:B------:R0:W2:Y:S04]  /*1ed30*/  @!P3 LDG.E.U16 R12, desc[UR6][R4.64] ;  /* 0x00000006040cb981 */ /* 0x0000a8000c1e1500 */
[----:B------:R1:W-:Y:S04]  /*1ed40*/  STL [R1+0x218c], R15 ;  /* 0x00218c0f01007387 */ /* 0x0003e80000100800 */
[----:B---3--:R3:W-:Y:S04]  /*1ed50*/  STL [R1+0x2190], R14 ;  /* 0x0021900e01007387 */ /* 0x0087e80000100800 */
[----:B------:R-:W4:Y:S04]  /*1ed60*/  LDL R31, [R1+0x1474] ;  /* 0x00147400011f7983 */ /* 0x000f280000100800 */
[----:B------:R-:W4:Y:S04]  /*1ed70*/  LDL R30, [R1+0x1480] ;  /* 0x00148000011e7983 */ /* 0x000f280000100800 */
[----:B------:R-:W4:Y:S04]  /*1ed80*/  LDL R17, [R1+0x147c] ;  /* 0x00147c0001117983 */ /* 0x000f280000100800 */
[----:B-1----:R-:W4:Y:S01]  /*1ed90*/  LDL R15, [R1+0x1488] ;  /* 0x00148800010f7983 */ /* 0x002f220000100800 */
[----:B0-----:R-:W-:-:S03]  /*1eda0*/  @!P0 IMAD.MOV.U32 R4, RZ, RZ, R16 ;  /* 0x000000ffff048224 */ /* 0x001fc600078e0010 */
[----:B------:R0:W-:Y:S01]  /*1edb0*/  STL [R1+0x2194], R13 ;  /* 0x0021940d01007387 */ /* 0x0001e20000100800 */
[----:B------:R-:W-:Y:S01]  /*1edc0*/  PRMT R11, RZ, 0x7610, R11 ;  /* 0x00007610ff0b7816 */ /* 0x000fe2000000000b */
[----:B------:R-:W-:Y:S01]  /*1edd0*/  @!P0 IMAD.MOV.U32 R5, RZ, RZ, R38 ;  /* 0x000000ffff058224 */ /* 0x000fe200078e0026 */
[----:B------:R-:W-:-:S04]  /*1ede0*/  PRMT R10, RZ, 0x7610, R10 ;  /* 0x00007610ff0a7816 */ /* 0x000fc8000000000a */
[----:B------:R4:W4:Y:S04]  /*1edf0*/  @!P0 LDG.E.U16 R11, desc[UR6][R4.64] ;  /* 0x00000006040b8981 */ /* 0x000928000c1e1500 */
[----:B--2---:R1:W-:Y:S04]  /*1ee00*/  STL [R1+0x2198], R12 ;  /* 0x0021980c01007387 */ /* 0x0043e80000100800 */
[----:B------:R-:W2:Y:S04]  /*1ee10*/  LDL R16, [R1+0x1484] ;  /* 0x0014840001107983 */ /* 0x000ea80000100800 */
[----:B---3--:R-:W3:Y:S01]  /*1ee20*/  LDL R14, [R1+0x1490] ;  /* 0x00149000010e7983 */ /* 0x008ee20000100800 */
[----:B----4-:R-:W-:-:S02]  /*1ee30*/  @!P1 IMAD.MOV.U32 R4, RZ, RZ, R30 ;  /* 0x000000ffff049224 */ /* 0x010fc400078e001e */
[----:B------:R-:W-:Y:S01]  /*1ee40*/  @!P1 IMAD.MOV.U32 R5, RZ, RZ, R31 ;  /* 0x000000ffff059224 */ /* 0x000fe200078e001f */
[----:B------:R-:W-:Y:S02]  /*1ee50*/  PRMT R9, RZ, 0x7610, R9 ;  /* 0x00007610ff097816 */ /* 0x000fe40000000009 */
[----:B------:R-:W-:Y:S01]  /*1ee60*/  PRMT R8, RZ, 0x7610, R8 ;  /* 0x00007610ff087816 */ /* 0x000fe20000000008 */
[----:B0-----:R-:W4:Y:S04]  /*1ee70*/  LDL R13, [R1+0x14ec] ;  /* 0x0014ec00010d7983 */ /* 0x001f280000100800 */
[----:B------:R0:W4:Y:S04]  /*1ee80*/  @!P1 LDG.E.U16 R10, desc[UR6][R4.64] ;  /* 0x00000006040a9981 */ /* 0x000128000c1e1500 */
[----:B-1----:R-:W4:Y:S01]  /*1ee90*/  LDL R12, [R1+0x14f8] ;  /* 0x0014f800010c7983 */ /* 0x002f220000100800 */
[----:B0-----:R-:W-:Y:S01]  /*1eea0*/  @!P2 MOV R4, R15 ;  /* 0x0000000f0004a202 */ /* 0x001fe20000000f00 */
[----:B------:R-:W-:-:S05]  /*1eeb0*/  @!P2 IMAD.MOV.U32 R5, RZ, RZ, R17 ;  /* 0x000000ffff05a224 */ /* 0x000fca00078e0011 */
[----:B------:R2:W4:Y:S02]  /*1eec0*/  @!P2 LDG.E.U16 R9, desc[UR6][R4.64] ;  /* 0x000000060409a981 */ /* 0x000524000c1e1500 */
[----:B--2---:R-:W-:Y:S02]  /*1eed0*/  @!P3 IMAD.MOV.U32 R5, RZ, RZ, R16 ;  /* 0x000000ffff05b224 */ /* 0x004fe400078e0010 */
[----:B---3--:R-:W-:-:S05]  /*1eee0*/  @!P3 IMAD.MOV.U32 R4, RZ, RZ, R14 ;  /* 0x000000ffff04b224 */ /* 0x008fca00078e000e */
[----:B------:R0:W2:Y:S04]  /*1eef0*/  @!P3 LDG.E.U16 R8, desc[UR6][R4.64] ;  /* 0x000000060408b981 */ /* 0x0000a8000c1e1500 */
[----:B------:R1:W-:Y:S04]  /*1ef00*/  STL [R1+0x219c], R11 ;  /* 0x00219c0b01007387 */ /* 0x0003e80000100800 */
[----:B----4-:R3:W-:Y:S04]  /*1ef10*/  STL [R1+0x21a0], R10 ;  /* 0x0021a00a01007387 */ /* 0x0107e80000100800 */
[----:B------:R-:W4:Y:S04]  /*1ef20*/  LDL R15, [R1+0x14f4] ;  /* 0x0014f400010f7983 */ /* 0x000f280000100800 */
[----:B-1----:R-:W4:Y:S04]  /*1ef30*/  LDL R11, [R1+0x1508] ;  /* 0x00150800010b7983 */ /* 0x002f280000100800 */
[----:B---3--:R-:W3:Y:S04]  /*1ef40*/  LDL R10, [R1+0x1500] ;  /* 0x00150000010a7983 */ /* 0x008ee80000100800 */
[----:B------:R1:W-:Y:S04]  /*1ef50*/  STL [R1+0x21a4], R9 ;  /* 0x0021a40901007387 */ /* 0x0003e80000100800 */
[----:B------:R-:W3:Y:S01]  /*1ef60*/  LDL R14, [R1+0x14fc] ;  /* 0x0014fc00010e7983 */ /* 0x000ee20000100800 */
[----:B0-----:R-:W-:-:S02]  /*1ef70*/  @!P0 IMAD.MOV.U32 R4, RZ, RZ, R12 ;  /* 0x000000ffff048224 */ /* 0x001fc400078e000c */
[----:B------:R-:W-:Y:S01]  /*1ef80*/  @!P0 IMAD.MOV.U32 R5, RZ, RZ, R13 ;  /* 0x000000ffff058224 */ /* 0x000fe200078e000d */
[----:B------:R-:W-:Y:S02]  /*1ef90*/  PRMT R7, RZ, 0x7610, R7 ;  /* 0x00007610ff077816 */ /* 0x000fe40000000007 */
[----:B------:R-:W-:-:S04]  /*1efa0*/  PRMT R6, RZ, 0x7610, R6 ;  /* 0x00007610ff067816 */ /* 0x000fc80000000006 */
[----:B------:R4:W3:Y:S04]  /*1efb0*/  @!P0 LDG.E.U16 R7, desc[UR6][R4.64] ;  /* 0x0000000604078981 */ /* 0x0008e8000c1e1500 */
[----:B--2---:R-:W-:Y:S04]  /*1efc0*/  STL [R1+0x21a8], R8 ;  /* 0x0021a80801007387 */ /* 0x004fe80000100800 */
[----:B------:R-:W2:Y:S04]  /*1efd0*/  LDL R13, [R1+0x1504] ;  /* 0x00150400010d7983 */ /* 0x000ea80000100800 */
[----:B------:R-:W2:Y:S01]  /*1efe0*/  LDL R12, [R1+0x1510] ;  /* 0x00151000010c7983 */ /* 0x000ea20000100800 */
[----:B----4-:R-:W-:-:S03]  /*1eff0*/  @!P1 IMAD.MOV.U32 R5, RZ, RZ, R15 ;  /* 0x000000ffff059224 */ /* 0x010fc600078e000f */
[----:B-1----:R-:W4:Y:S01]  /*1f000*/  LDL R9, [R1+0xbe0] ;  /* 0x000be00001097983 */ /* 0x002f220000100800 */
[----:B---3--:R-:W-:-:S05]  /*1f010*/  @!P1 IMAD.MOV.U32 R4, RZ, RZ, R10 ;  /* 0x000000ffff049224 */ /* 0x008fca00078e000a */
[----:B------:R0:W3:Y:S01]  /*1f020*/  @!P1 LDG.E.U16 R6, desc[UR6][R4.64] ;  /* 0x0000000604069981 */ /* 0x0000e2000c1e1500 */
[----:B------:R-:W-:Y:S02]  /*1f030*/  @!P2 IMAD.MOV.U32 R30, RZ, RZ, R11 ;  /* 0x000000ffff1ea224 */ /* 0x000fe400078e000b */
[----:B------:R-:W-:Y:S01]  /*1f040*/  @!P2 IMAD.MOV.U32 R31, RZ, RZ, R14 ;  /* 0x000000ffff1fa224 */ /* 0x000fe200078e000e */
[----:B0-----:R-:W-:-:S06]  /*1f050*/  PRMT R5, RZ, 0x7610, R5 ;  /* 0x00007610ff057816 */ /* 0x001fcc0000000005 */
[----:B------:R2:W4:Y:S01]  /*1f060*/  @!P2 LDG.E.U16 R5, desc[UR6][R30.64] ;  /* 0x000000061e05a981 */ /* 0x000522000c1e1500 */
[----:B------:R-:W-:Y:S01]  /*1f070*/  PRMT R4, RZ, 0x7610, R4 ;  /* 0x00007610ff047816 */ /* 0x000fe20000000004 */
[----:B--2---:R-:W-:Y:S02]  /*1f080*/  @!P3 IMAD.MOV.U32 R31, RZ, RZ, R13 ;  /* 0x000000ffff1fb224 */ /* 0x004fe400078e000d */
[----:B------:R-:W-:-:S05]  /*1f090*/  @!P3 IMAD.MOV.U32 R30, RZ, RZ, R12 ;  /* 0x000000ffff1eb224 */ /* 0x000fca00078e000c */
[----:B------:R-:W2:Y:S04]  /*1f0a0*/  @!P3 LDG.E.U16 R4, desc[UR6][R30.64] ;  /* 0x000000061e04b981 */ /* 0x000ea8000c1e1500 */
[----:B------:R0:W-:Y:S04]  /*1f0b0*/  STL [R1+0x21ac], R7 ;  /* 0x0021ac0701007387 */ /* 0x0001e80000100800 */
[----:B------:R-:W2:Y:S04]  /*1f0c0*/  LDL R10, [R1+0xbdc] ;  /* 0x000bdc00010a7983 */ /* 0x000ea80000100800 */
[----:B0-----:R-:W2:Y:S04]  /*1f0d0*/  LDL R7, [R1+0xbd8] ;  /* 0x000bd80001077983 */ /* 0x001ea80000100800 */
[----:B---3--:R-:W-:Y:S04]  /*1f0e0*/  STL [R1+0x21b0], R6 ;  /* 0x0021b00601007387 */ /* 0x008fe80000100800 */
[----:B------:R-:W3:Y:S04]  /*1f0f0*/  LDL R8, [R1+0xbd4] ;  /* 0x000bd40001087983 */ /* 0x000ee80000100800 */
[----:B------:R-:W3:Y:S04]  /*1f100*/  LDL R11, [R1+0xbd0] ;  /* 0x000bd000010b7983 */ /* 0x000ee80000100800 */
[----:B----4-:R0:W-:Y:S04]  /*1f110*/  STL [R1+0x21b4], R5 ;  /* 0x0021b40501007387 */ /* 0x0101e80000100800 */
[----:B------:R-:W4:Y:S04]  /*1f120*/  LDL R12, [R1+0xbcc] ;  /* 0x000bcc00010c7983 */ /* 0x000f280000100800 */
[----:B0-----:R-:W4:Y:S04]  /*1f130*/  LDL R5, [R1+0xbc8] ;  /* 0x000bc80001057983 */ /* 0x001f280000100800 */
[----:B--2---:R-:W-:Y:S04]  /*1f140*/  STL [R1+0x21b8], R4 ;  /* 0x0021b80401007387 */ /* 0x004fe80000100800 */
[----:B------:R-:W2:Y:S01]  /*1f150*/  LDL R6, [R1+0xbc4] ;  /* 0x000bc40001067983 */ /* 0x000ea20000100800 */
[----:B------:R-:W-:Y:S01]  /*1f160*/  PRMT R36, RZ, 0x7610, R36 ;  /* 0x00007610ff247816 */ /* 0x000fe20000000024 */
[----:B------:R-:W-:-:S02]  /*1f170*/  @!P0 IMAD.MOV.U32 R30, RZ, RZ, R9 ;  /* 0x000000ffff1e8224 */ /* 0x000fc400078e0009 */
[----:B------:R-:W-:Y:S01]  /*1f180*/  @!P0 IMAD.MOV.U32 R31, RZ, RZ, R10 ;  /* 0x000000ffff1f8224 */ /* 0x000fe200078e000a */
[----:B------:R-:W-:Y:S02]  /*1f190*/  PRMT R34, RZ, 0x7610, R34 ;  /* 0x00007610ff227816 */ /* 0x000fe40000000022 */
[----:B------:R-:W-:Y:S01]  /*1f1a0*/  PRMT R32, RZ, 0x7610, R32 ;  /* 0x00007610ff207816 */ /* 0x000fe20000000020 */
[----:B------:R-:W2:Y:S04]  /*1f1b0*/  LDL R10, [R1+0xb5c] ;  /* 0x000b5c00010a7983 */ /* 0x000ea80000100800 */
[----:B------:R0:W2:Y:S04]  /*1f1c0*/  @!P0 LDG.E.U16 R36, desc[UR6][R30.64] ;  /* 0x000000061e248981 */ /* 0x0000a8000c1e1500 */
[----:B------:R-:W2:Y:S01]  /*1f1d0*/  LDL R9, [R1+0xb60] ;  /* 0x000b600001097983 */ /* 0x000ea20000100800 */
[----:B0-----:R-:W-:-:S02]  /*1f1e0*/  @!P1 IMAD.MOV.U32 R30, RZ, RZ, R7 ;  /* 0x000000ffff1e9224 */ /* 0x001fc400078e0007 */
[----:B---3--:R-:W-:-:S05]  /*1f1f0*/  @!P1 IMAD.MOV.U32 R31, RZ, RZ, R8 ;  /* 0x000000ffff1f9224 */ /* 0x008fca00078e0008 */
[----:B------:R0:W3:Y:S02]  /*1f200*/  @!P1 LDG.E.U16 R34, desc[UR6][R30.64] ;  /* 0x000000061e229981 */ /* 0x0000e4000c1e1500 */
[----:B0-----:R-:W-:Y:S02]  /*1f210*/  @!P2 IMAD.MOV.U32 R30, RZ, RZ, R11 ;  /* 0x000000ffff1ea224 */ /* 0x001fe400078e000b */
[----:B----4-:R-:W-:-:S05]  /*1f220*/  @!P2 IMAD.MOV.U32 R31, RZ, RZ, R12 ;  /* 0x000000ffff1fa224 */ /* 0x010fca00078e000c */
[----:B------:R0:W4:Y:S01]  /*1f230*/  @!P2 LDG.E.U16 R32, desc[UR6][R30.64] ;  /* 0x000000061e20a981 */ /* 0x000122000c1e1500 */
[----:B------:R-:W-:Y:S01]  /*1f240*/  PRMT R33, RZ, 0x7610, R33 ;  /* 0x00007610ff217816 */ /* 0x000fe20000000021 */
[----:B0-----:R-:W-:Y:S01]  /*1f250*/  @!P3 IMAD.MOV.U32 R30, RZ, RZ, R5 ;  /* 0x000000ffff1eb224 */ /* 0x001fe200078e0005 */
[----:B--2---:R-:W-:-:S05]  /*1f260*/  @!P3 MOV R31, R6 ;  /* 0x00000006001fb202 */ /* 0x004fca0000000f00 */
[----:B------:R0:W2:Y:S04]  /*1f270*/  @!P3 LDG.E.U16 R33, desc[UR6][R30.64] ;  /* 0x000000061e21b981 */ /* 0x0000a8000c1e1500 */
[----:B------:R-:W-:Y:S04]  /*1f280*/  STL [R1+0x21bc], R36 ;  /* 0x0021bc2401007387 */ /* 0x000fe80000100800 */
[----:B------:R-:W2:Y:S04]  /*1f290*/  LDL R8, [R1+0xb54] ;  /* 0x000b540001087983 */ /* 0x000ea80000100800 */
[----:B------:R-:W2:Y:S01]  /*1f2a0*/  LDL R7, [R1+0xb58] ;  /* 0x000b580001077983 */ /* 0x000ea20000100800 */
[----:B------:R-:W-:-:S03]  /*1f2b0*/  PRMT R35, RZ, 0x7610, R35 ;  /* 0x00007610ff237816 */ /* 0x000fc60000000023 */
[----:B---3--:R-:W-:Y:S04]  /*1f2c0*/  STL [R1+0x21c0], R34 ;  /* 0x0021c02201007387 */ /* 0x008fe80000100800 */
[----:B------:R-:W3:Y:S04]  /*1f2d0*/  LDL R12, [R1+0xb4c] ;  /* 0x000b4c00010c7983 */ /* 0x000ee80000100800 */
[----:B------:R-:W3:Y:S01]  /*1f2e0*/  LDL R11, [R1+0xb50] ;  /* 0x000b5000010b7983 */ /* 0x000ee20000100800 */
[----:B0-----:R-:W-:Y:S02]  /*1f2f0*/  @!P0 IMAD.MOV.U32 R30, RZ, RZ, R9 ;  /* 0x000000ffff1e8224 */ /* 0x001fe400078e0009 */
[----:B------:R-:W-:-:S05]  /*1f300*/  @!P0 IMAD.MOV.U32 R31, RZ, RZ, R10 ;  /* 0x000000ffff1f8224 */ /* 0x000fca00078e000a */
[----:B------:R0:W3:Y:S04]  /*1f310*/  @!P0 LDG.E.U16 R35, desc[UR6][R30.64] ;  /* 0x000000061e238981 */ /* 0x0000e8000c1e1500 */
[----:B----4-:R1:W-:Y:S04]  /*1f320*/  STL [R1+0x21c4], R32 ;  /* 0x0021c42001007387 */ /* 0x0103e80000100800 */
[----:B------:R-:W4:Y:S04]  /*1f330*/  LDL R6, [R1+0xb44] ;  /* 0x000b440001067983 */ /* 0x000f280000100800 */
[----:B------:R-:W4:Y:S04]  /*1f340*/  LDL R5, [R1+0xb48] ;  /* 0x000b480001057983 */ /* 0x000f280000100800 */
[----:B--2---:R-:W-:Y:S04]  /*1f350*/  STL [R1+0x21c8], R33 ;  /* 0x0021c82101007387 */ /* 0x004fe80000100800 */
[----:B------:R-:W2:Y:S04]  /*1f360*/  LDL R10, [R1+0xadc] ;  /* 0x000adc00010a7983 */ /* 0x000ea80000100800 */
[----:B------:R-:W2:Y:S01]  /*1f370*/  LDL R9, [R1+0xae0] ;  /* 0x000ae00001097983 */ /* 0x000ea20000100800 */
[----:B------:R-:W-:Y:S01]  /*1f380*/  PRMT R37, RZ, 0x7610, R37 ;  /* 0x00007610ff257816 */ /* 0x000fe20000000025 */
[----:B0-----:R-:W-:-:S02]  /*1f390*/  @!P1 IMAD.MOV.U32 R30, RZ, RZ, R7 ;  /* 0x000000ffff1e9224 */ /* 0x001fc400078e0007 */
[----:B------:R-:W-:Y:S01]  /*1f3a0*/  @!P1 IMAD.MOV.U32 R31, RZ, RZ, R8 ;  /* 0x000000ffff1f9224 */ /* 0x000fe200078e0008 */
[----:B------:R-:W-:-:S04]  /*1f3b0*/  PRMT R39, RZ, 0x7610, R39 ;  /* 0x00007610ff277816 */ /* 0x000fc80000000027 */
[----:B------:R3:W2:Y:S02]  /*1f3c0*/  @!P1 LDG.E.U16 R37, desc[UR6][R30.64] ;  /* 0x000000061e259981 */ /* 0x0006a4000c1e1500 */
[----:B---3--:R-:W-:Y:S02]  /*1f3d0*/  @!P2 IMAD.MOV.U32 R30, RZ, RZ, R11 ;  /* 0x000000ffff1ea224 */ /* 0x008fe400078e000b */
[----:B------:R-:W-:-:S05]  /*1f3e0*/  @!P2 IMAD.MOV.U32 R31, RZ, RZ, R12 ;  /* 0x000000ffff1fa224 */ /* 0x000fca00078e000c */
[----:B------:R4:W3:Y:S01]  /*1f3f0*/  @!P2 LDG.E.U16 R39, desc[UR6][R30.64] ;  /* 0x000000061e27a981 */ /* 0x0008e2000c1e1500 */
[----:B------:R-:W-:-:S03]  /*1f400*/  PRMT R41, RZ, 0x7610, R41 ;  /* 0x00007610ff297816 */ /* 0x000fc60000000029 */
[----:B------:R-:W-:Y:S04]  /*1f410*/  STL [R1+0x21cc], R35 ;  /* 0x0021cc2301007387 */ /* 0x000fe80000100800 */
[----:B------:R-:W3:Y:S04]  /*1f420*/  LDL R8, [R1+0xad4] ;  /* 0x000ad40001087983 */ /* 0x000ee80000100800 */
[----:B------:R-:W3:Y:S01]  /*1f430*/  LDL R7, [R1+0xad8] ;  /* 0x000ad80001077983 */ /* 0x000ee20000100800 */
[----:B----4-:R-:W-:Y:S02]  /*1f440*/  @!P3 IMAD.MOV.U32 R30, RZ, RZ, R5 ;  /* 0x000000ffff1eb224 */ /* 0x010fe400078e0005 */
[----:B------:R-:W-:-:S05]  /*1f450*/  @!P3 IMAD.MOV.U32 R31, RZ, RZ, R6 ;  /* 0x000000ffff1fb224 */ /* 0x000fca00078e0006 */
[----:B------:R2:W4:Y:S01]  /*1f460*/  @!P3 LDG.E.U16 R41, desc[UR6][R30.64] ;  /* 0x000000061e29b981 */ /* 0x000522000c1e1500 */
[----:B------:R-:W-:Y:S01]  /*1f470*/  PRMT R43, RZ, 0x7610, R43 ;  /* 0x00007610ff2b7816 */ /* 0x000fe2000000002b */
[----:B--2---:R-:W-:Y:S02]  /*1f480*/  @!P0 IMAD.MOV.U32 R31, RZ, RZ, R10 ;  /* 0x000000ffff1f8224 */ /* 0x004fe400078e000a */
[----:B------:R-:W-:-:S05]  /*1f490*/  @!P0 IMAD.MOV.U32 R30, RZ, RZ, R9 ;  /* 0x000000ffff1e8224 */ /* 0x000fca00078e0009 */
[----:B------:R0:W2:Y:S04]  /*1f4a0*/  @!P0 LDG.E.U16 R43, desc[UR6][R30.64] ;  /* 0x000000061e2b8981 */ /* 0x0000a8000c1e1500 */
[----:B------:R-:W-:Y:S04]  /*1f4b0*/  STL [R1+0x21d0], R37 ;  /* 0x0021d02501007387 */ /* 0x000fe80000100800 */
[----:B-1----:R-:W2:Y:S04]  /*1f4c0*/  LDL R32, [R1+0xacc] ;  /* 0x000acc0001207983 */ /* 0x002ea80000100800 */
[----:B------:R-:W2:Y:S01]  /*1f4d0*/  LDL R17, [R1+0xad0] ;  /* 0x000ad00001117983 */ /* 0x000ea20000100800 */
[----:B------:R-:W-:-:S03]  /*1f4e0*/  PRMT R45, RZ, 0x7610, R45 ;  /* 0x00007610ff2d7816 */ /* 0x000fc6000000002d */
[----:B---3--:R-:W-:Y:S04]  /*1f4f0*/  STL [R1+0x21d4], R39 ;  /* 0x0021d42701007387 */ /* 0x008fe80000100800 */
[----:B------:R-:W3:Y:S04]  /*1f500*/  LDL R16, [R1+0xac4] ;  /* 0x000ac40001107983 */ /* 0x000ee80000100800 */
[----:B------:R-:W3:Y:S04]  /*1f510*/  LDL R5, [R1+0xac8] ;  /* 0x000ac80001057983 */ /* 0x000ee80000100800 */
[----:B------:R-:W3:Y:S04]  /*1f520*/  LDL R15, [R1+0xa5c] ;  /* 0x000a5c00010f7983 */ /* 0x000ee80000100800 */
[----:B------:R-:W3:Y:S01]  /*1f530*/  LDL R6, [R1+0xa60] ;  /* 0x000a600001067983 */ /* 0x000ee20000100800 */
[----:B0-----:R-:W-:-:S02]  /*1f540*/  @!P1 IMAD.MOV.U32 R30, RZ, RZ, R7 ;  /* 0x000000ffff1e9224 */ /* 0x001fc400078e0007 */
[----:B------:R-:W-:-:S05]  /*1f550*/  @!P1 IMAD.MOV.U32 R31, RZ, RZ, R8 ;  /* 0x000000ffff1f9224 */ /* 0x000fca00078e0008 */
[----:B------:R0:W3:Y:S04]  /*1f560*/  @!P1 LDG.E.U16 R45, desc[UR6][R30.64] ;  /* 0x000000061e2d9981 */ /* 0x0000e8000c1e1500 */
[----:B----4-:R-:W-:Y:S04]  /*1f570*/  STL [R1+0x21d8], R41 ;  /* 0x0021d82901007387 */ /* 0x010fe80000100800 */
[----:B------:R-:W4:Y:S04]  /*1f580*/  LDL R14, [R1+0xa54] ;  /* 0x000a5400010e7983 */ /* 0x000f280000100800 */
[----:B------:R-:W4:Y:S04]  /*1f590*/  LDL R13, [R1+0xa58] ;  /* 0x000a5800010d7983 */ /* 0x000f280000100800 */
[----:B------:R-:W4:Y:S04]  /*1f5a0*/  LDL R12, [R1+0xa4c] ;  /* 0x000a4c00010c7983 */ /* 0x000f280000100800 */
[----:B------:R-:W4:Y:S04]  /*1f5b0*/  LDL R11, [R1+0xa50] ;  /* 0x000a5000010b7983 */ /* 0x000f280000100800 */
[----:B--2---:R-:W-:Y:S04]  /*1f5c0*/  STL [R1+0x21dc], R43 ;  /* 0x0021dc2b01007387 */ /* 0x004fe80000100800 */
[----:B------:R-:W2:Y:S04]  /*1f5d0*/  LDL R10, [R1+0xa44] ;  /* 0x000a4400010a7983 */ /* 0x000ea80000100800 */
[----:B------:R-:W2:Y:S04]  /*1f5e0*/  LDL R9, [R1+0xa48] ;  /* 0x000a480001097983 */ /* 0x000ea80000100800 */
[----:B------:R-:W2:Y:S04]  /*1f5f0*/  LDL R8, [R1+0x152c] ;  /* 0x00152c0001087983 */ /* 0x000ea80000100800 */
[----:B------:R-:W2:Y:S01]  /*1f600*/  LDL R7, [R1+0x1538] ;  /* 0x0015380001077983 */ /* 0x000ea20000100800 */
[----:B------:R-:W-:Y:S01]  /*1f610*/  PRMT R47, RZ, 0x7610, R47 ;  /* 0x00007610ff2f7816 */ /* 0x000fe2000000002f */
[----:B0-----:R-:W-:-:S02]  /*1f620*/  @!P2 IMAD.MOV.U32 R30, RZ, RZ, R17 ;  /* 0x000000ffff1ea224 */ /* 0x001fc400078e0011 */
[----:B------:R-:W-:Y:S01]  /*1f630*/  @!P2 IMAD.MOV.U32 R31, RZ, RZ, R32 ;  /* 0x000000ffff1fa224 */ /* 0x000fe200078e0020 */
[----:B------:R-:W-:-:S04]  /*1f640*/  PRMT R49, RZ, 0x7610, R49 ;  /* 0x00007610ff317816 */ /* 0x000fc80000000031 */
[----:B------:R3:W2:Y:S01]  /*1f650*/  @!P2 LDG.E.U16 R47, desc[UR6][R30.64] ;  /* 0x000000061e2fa981 */ /* 0x0006a2000c1e1500 */
[----:B------:R-:W-:Y:S01]  /*1f660*/  PRMT R51, RZ, 0x7610, R51 ;  /* 0x00007610ff337816 */ /* 0x000fe20000000033 */
[----:B---3--:R-:W-:Y:S02]  /*1f670*/  @!P3 IMAD.MOV.U32 R30, RZ, RZ, R5 ;  /* 0x000000ffff1eb224 */ /* 0x008fe400078e0005 */
[----:B------:R-:W-:-:S05]  /*1f680*/  @!P3 IMAD.MOV.U32 R31, RZ, RZ, R16 ;  /* 0x000000ffff1fb224 */ /* 0x000fca00078e0010 */
[----:B------:R0:W3:Y:S01]  /*1f690*/  @!P3 LDG.E.U16 R49, desc[UR6][R30.64] ;  /* 0x000000061e31b981 */ /* 0x0000e2000c1e1500 */
[----:B------:R-:W-:Y:S01]  /*1f6a0*/  PRMT R53, RZ, 0x7610, R53 ;  /* 0x00007610ff357816 */ /* 0x000fe20000000035 */
[----:B0-----:R-:W-:Y:S02]  /*1f6b0*/  @!P0 IMAD.MOV.U32 R30, RZ, RZ, R6 ;  /* 0x000000ffff1e8224 */ /* 0x001fe400078e0006 */
[----:B------:R-:W-:-:S05]  /*1f6c0*/  @!P0 IMAD.MOV.U32 R31, RZ, RZ, R15 ;  /* 0x000000ffff1f8224 */ /* 0x000fca00078e000f */
[----:B------:R4:W3:Y:S04]  /*1f6d0*/  @!P0 LDG.E.U16 R51, desc[UR6][R30.64] ;  /* 0x000000061e338981 */ /* 0x0008e8000c1e1500 */
[----:B------:R-:W-:Y:S04]  /*1f6e0*/  STL [R1+0x21e0], R45 ;  /* 0x0021e02d01007387 */ /* 0x000fe80000100800 */
[----:B------:R-:W3:Y:S04]  /*1f6f0*/  LDL R5, [R1+0x1540] ;  /* 0x0015400001057983 */ /* 0x000ee80000100800 */
[----:B------:R-:W3:Y:S01]  /*1f700*/  LDL R6, [R1+0x1534] ;  /* 0x0015340001067983 */ /* 0x000ee20000100800 */
[----:B------:R-:W-:-:S02]  /*1f710*/  PRMT R55, RZ, 0x7610, R55 ;  /* 0x00007610ff377816 */ /* 0x000fc40000000037 */
[----:B------:R-:W-:Y:S02]  /*1f720*/  PRMT R57, RZ, 0x7610, R57 ;  /* 0x00007610ff397816 */ /* 0x000fe40000000039 */
[----:B------:R-:W-:Y:S02]  /*1f730*/  PRMT R2, RZ, 0x7610, R2 ;  /* 0x00007610ff027816 */ /* 0x000fe40000000002 */
[----:B------:R-:W-:Y:S01]  /*1f740*/  PRMT R4, RZ, 0x7610, R4 ;  /* 0x00007610ff047816 */ /* 0x000fe20000000004 */
[----:B------:R-:W3:Y:S04]  /*1f750*/  LDL.LU R17, [R1+0x544] ;  /* 0x0005440001117983 */ /* 0x000ee80000300800 */
[----:B------:R-:W3:Y:S01]  /*1f760*/  LDL.LU R38, [R1+0x540] ;  /* 0x0005400001267983 */ /* 0x000ee20000300800 */
[----:B----4-:R-:W-:Y:S01]  /*1f770*/  @!P1 MOV R30, R13 ;  /* 0x0000000d001e9202 */ /* 0x010fe20000000f00 */
[----:B------:R-:W-:-:S02]  /*1f780*/  @!P1 IMAD.MOV.U32 R31, RZ, RZ, R14 ;  /* 0x000000ffff1f9224 */ /* 0x000fc400078e000e */
[----:B------:R-:W4:Y:S04]  /*1f790*/  LDL.LU R40, [R1+0x53c] ;  /* 0x00053c0001287983 */ /* 0x000f280000300800 */
[----:B------:R-:W4:Y:S04]  /*1f7a0*/  LDL.LU R50, [R1+0x538] ;  /* 0x0005380001327983 */ /* 0x000f280000300800 */
[----:B------:R-:W4:Y:S04]  /*1f7b0*/  LDL.LU R52, [R1+0x534] ;  /* 0x0005340001347983 */ /* 0x000f280000300800 */
[----:B------:R-:W4:Y:S04]  /*1f7c0*/  LDL.LU R54, [R1+0x530] ;  /* 0x0005300001367983 */ /* 0x000f280000300800 */
[----:B------:R0:W4:Y:S02]  /*1f7d0*/  @!P1 LDG.E.U16 R53, desc[UR6][R30.64] ;  /* 0x000000061e359981 */ /* 0x000124000c1e1500 */
[----:B0-----:R-:W-:-:S02]  /*1f7e0*/  @!P2 IMAD.MOV.U32 R30, RZ, RZ, R11 ;  /* 0x000000ffff1ea224 */ /* 0x001fc400078e000b */
[----:B------:R-:W-:-:S05]  /*1f7f0*/  @!P2 IMAD.MOV.U32 R31, RZ, RZ, R12 ;  /* 0x000000ffff1fa224 */ /* 0x000fca00078e000c */
[----:B------:R2:W4:Y:S02]  /*1f800*/  @!P2 LDG.E.U16 R55, desc[UR6][R30.64] ;  /* 0x000000061e37a981 */ /* 0x000524000c1e1500 */
[----:B--2---:R-:W-:Y:S02]  /*1f810*/  @!P3 IMAD.MOV.U32 R31, RZ, RZ, R10 ;  /* 0x000000ffff1fb224 */ /* 0x004fe400078e000a */
[----:B------:R-:W-:-:S05]  /*1f820*/  @!P3 IMAD.MOV.U32 R30, RZ, RZ, R9 ;  /* 0x000000ffff1eb224 */ /* 0x000fca00078e0009 */
[----:B------:R0:W2:Y:S02]  /*1f830*/  @!P3 LDG.E.U16 R57, desc[UR6][R30.64] ;  /* 0x000000061e39b981 */ /* 0x0000a4000c1e1500 */
[----:B0-----:R-:W-:Y:S02]  /*1f840*/  @!P0 IMAD.MOV.U32 R30, RZ, RZ, R7 ;  /* 0x000000ffff1e8224 */ /* 0x001fe400078e0007 */
[----:B------:R-:W-:-:S05]  /*1f850*/  @!P0 IMAD.MOV.U32 R31, RZ, RZ, R8 ;  /* 0x000000ffff1f8224 */ /* 0x000fca00078e0008 */
[----:B------:R3:W4:Y:S02]  /*1f860*/  @!P0 LDG.E.U16 R2, desc[UR6][R30.64] ;  /* 0x000000061e028981 */ /* 0x000724000c1e1500 */
[----:B---3--:R-:W-:Y:S02]  /*1f870*/  @!P1 IMAD.MOV.U32 R30, RZ, RZ, R5 ;  /* 0x000000ffff1e9224 */ /* 0x008fe400078e0005 */
[----:B------:R-:W-:-:S05]  /*1f880*/  @!P1 IMAD.MOV.U32 R31, RZ, RZ, R6 ;  /* 0x000000ffff1f9224 */ /* 0x000fca00078e0006 */
[----:B------:R-:W3:Y:S04]  /*1f890*/  @!P1 LDG.E.U16 R4, desc[UR6][R30.64] ;  /* 0x000000061e049981 */ /* 0x000ee8000c1e1500 */
[----:B----4-:R0:W-:Y:S04]  /*1f8a0*/  STL [R1+0x164], R2 ;  /* 0x0001640201007387 */ /* 0x0101e80000100800 */
[----:B0-----:R-:W4:Y:S04]  /*1f8b0*/  LDL.LU R2, [R1+0x52c] ;  /* 0x00052c0001027983 */ /* 0x001f280000300800 */
[----:B------:R-:W2:Y:S04]  /*1f8c0*/  LDL.LU R56, [R1+0x528] ;  /* 0x0005280001387983 */ /* 0x000ea80000300800 */
        /* <DEDUP_REMOVED lines=21> */
[----:B------:R-:W2:Y:S04]  /*1fa20*/  LDL.LU R43, [R1+0x524] ;  /* 0x00052400012b7983 */ /* 0x000ea80000300800 */
[----:B------:R-:W2:Y:S04]  /*1fa30*/  LDL.LU R41, [R1+0x520] ;  /* 0x0005200001297983 */ /* 0x000ea80000300800 */
[----:B---3--:R0:W-:Y:S04]  /*1fa40*/  STL [R1+0x160], R4 ;  /* 0x0001600401007387 */ /* 0x0081e80000100800 */
[----:B------:R-:W3:Y:S04]  /*1fa50*/  LDL.LU R39, [R1+0x51c] ;  /* 0x00051c0001277983 */ /* 0x000ee80000300800 */
[----:B------:R-:W3:Y:S04]  /*1fa60*/  LDL.LU R37, [R1+0x518] ;  /* 0x0005180001257983 */ /* 0x000ee80000300800 */
[----:B------:R-:W3:Y:S04]  /*1fa70*/  LDL.LU R35, [R1+0x514] ;  /* 0x0005140001237983 */ /* 0x000ee80000300800 */
[----:B------:R-:W3:Y:S04]  /*1fa80*/  LDL.LU R33, [R1+0x510] ;  /* 0x0005100001217983 */ /* 0x000ee80000300800 */
[----:B------:R-:W3:Y:S04]  /*1fa90*/  LDL.LU R32, [R1+0x50c] ;  /* 0x00050c0001207983 */ /* 0x000ee80000300800 */
[----:B------:R-:W3:Y:S04]  /*1faa0*/  LDL.LU R34, [R1+0x508] ;  /* 0x0005080001227983 */ /* 0x000ee80000300800 */
[----:B------:R-:W3:Y:S04]  /*1fab0*/  LDL.LU R36, [R1+0x504] ;  /* 0x0005040001247983 */ /* 0x000ee80000300800 */
[----:B------:R-:W-:Y:S04]  /*1fac0*/  STS.U16 [R0+UR4+0x980], R17 ;  /* 0x0009801100007988 */ /* 0x000fe80008000404 */
[----:B0-----:R-:W3:Y:S04]  /*1fad0*/  LDL.LU R4, [R1+0x500] ;  /* 0x0005000001047983 */ /* 0x001ee80000300800 */
[----:B------:R-:W-:Y:S04]  /*1fae0*/  STS.U16 [R0+UR4+0x9c0], R38 ;  /* 0x0009c02600007988 */ /* 0x000fe80008000404 */
[----:B------:R-:W3:Y:S04]  /*1faf0*/  LDL.LU R5, [R1+0x4fc] ;  /* 0x0004fc0001057983 */ /* 0x000ee80000300800 */
        /* <DEDUP_REMOVED lines=8> */
[----:B------:R-:W3:Y:S04]  /*1fb80*/  LDL.LU R10, [R1+0x4e8] ;  /* 0x0004e800010a7983 */ /* 0x000ee80000300800 */
[----:B----4-:R0:W-:Y:S04]  /*1fb90*/  STS.U16 [R0+UR4+0xfc0], R2 ;  /* 0x000fc00200007988 */ /* 0x0101e80008000404 */
[----:B0-----:R-:W4:Y:S04]  /*1fba0*/  LDL.LU R2, [R1+0x4e0] ;  /* 0x0004e00001027983 */ /* 0x001f280000300800 */
[----:B--2---:R0:W-:Y:S04]  /*1fbb0*/  STS.U16 [R0+UR4+0xf80], R56 ;  /* 0x000f803800007988 */ /* 0x0041e80008000404 */
[----:B------:R-:W2:Y:S04]  /*1fbc0*/  LDL.LU R11, [R1+0x4dc] ;  /* 0x0004dc00010b7983 */ /* 0x000ea80000300800 */
        /* <DEDUP_REMOVED lines=10> */
[----:B------:R-:W-:Y:S04]  /*1fc70*/  STS.U16 [R0+UR4+0x1180], R43 ;  /* 0x0011802b00007988 */ /* 0x000fe80008000404 */
[----:B------:R-:W-:Y:S04]  /*1fc80*/  STS.U16 [R0+UR4+0x11c0], R41 ;  /* 0x0011c02900007988 */ /* 0x000fe80008000404 */
[----:B---3--:R-:W-:Y:S04]  /*1fc90*/  STS.U16 [R0+UR4+0x13c0], R39 ;  /* 0x0013c02700007988 */ /* 0x008fe80008000404 */
[----:B------:R-:W3:Y:S04]  /*1fca0*/  LDL.LU R54, [R1+0x4b0] ;  /* 0x0004b00001367983 */ /* 0x000ee80000300800 */
[----:B------:R-:W-:Y:S04]  /*1fcb0*/  STS.U16 [R0+UR4+0x1380], R37 ;  /* 0x0013802500007988 */ /* 0x000fe80008000404 */
[----:B------:R-:W-:Y:S04]  /*1fcc0*/  STS.U16 [R0+UR4+0x1580], R35 ;  /* 0x0015802300007988 */ /* 0x000fe80008000404 */
[----:B------:R-:W-:Y:S04]  /*1fcd0*/  STS.U16 [R0+UR4+0x15c0], R33 ;  /* 0x0015c02100007988 */ /* 0x000fe80008000404 */
[----:B------:R-:W-:Y:S04]  /*1fce0*/  STS.U16 [R0+UR4+0x17c0], R32 ;  /* 0x0017c02000007988 */ /* 0x000fe80008000404 */
[----:B------:R-:W-:Y:S04]  /*1fcf0*/  STS.U16 [R0+UR4+0x1780], R34 ;  /* 0x0017802200007988 */ /* 0x000fe80008000404 */
[----:B------:R-:W-:Y:S04]  /*1fd00*/  STS.U16 [R0+UR4+0x1980], R36 ;  /* 0x0019802400007988 */ /* 0x000fe80008000404 */
[----:B------:R-:W-:Y:S04]  /*1fd10*/  STS.U16 [R0+UR4+0x19c0], R4 ;  /* 0x0019c00400007988 */ /* 0x000fe80008000404 */
[----:B0-----:R-:W3:Y:S04]  /*1fd20*/  LDL.LU R56, [R1+0x4ac] ;  /* 0x0004ac0001387983 */ /* 0x001ee80000300800 */
[----:B------:R-:W-:Y:S04]  /*1fd30*/  STS.U16 [R0+UR4+0x1bc0], R5 ;  /* 0x001bc00500007988 */ /* 0x000fe80008000404 */
[----:B------:R-:W-:Y:S04]  /*1fd40*/  STS.U16 [R0+UR4+0x1b80], R6 ;  /* 0x001b800600007988 */ /* 0x000fe80008000404 */
[----:B------:R-:W-:Y:S04]  /*1fd50*/  STS.U16 [R0+UR4+0x1d80], R7 ;  /* 0x001d800700007988 */ /* 0x000fe80008000404 */
[----:B------:R-:W-:Y:S04]  /*1fd60*/  STS.U16 [R0+UR4+0x1dc0], R8 ;  /* 0x001dc00800007988 */ /* 0x000fe80008000404 */
[----:B------:R-:W-:Y:S04]  /*1fd70*/  STS.U16 [R0+UR4+0x1fc0], R9 ;  /* 0x001fc00900007988 */ /* 0x000fe80008000404 */
[----:B------:R-:W-:Y:S04]  /*1fd80*/  STS.U16 [R0+UR4+0x1f80], R10 ;  /* 0x001f800a00007988 */ /* 0x000fe80008000404 */
[----:B----4-:R0:W-:Y:S04]  /*1fd90*/  STS.U16 [R0+UR4+0x2180], R2 ;  /* 0x0021800200007988 */ /* 0x0101e80008000404 */
        /* <DEDUP_REMOVED lines=17> */
[----:B------:R-:W2:Y:S04]  /*1feb0*/  LDL.LU R10, [R1+0x3d4] ;  /* 0x0003d400010a7983 */ /* 0x000ea80000300800 */
[----:B------:R1:W-:Y:S04]  /*1fec0*/  STS.U16 [R0+UR4+0x23c0], R12 ;  /* 0x0023c00c00007988 */ /* 0x0003e80008000404 */
[----:B------:R1:W-:Y:S04]  /*1fed0*/  STS.U16 [R0+UR4+0x2380], R13 ;  /* 0x0023800d00007988 */ /* 0x0003e80008000404 */
[----:B------:R1:W-:Y:S04]  /*1fee0*/  STS.U16 [R0+UR4+0x2580], R14 ;  /* 0x0025800e00007988 */ /* 0x0003e80008000404 */
[----:B------:R1:W-:Y:S04]  /*1fef0*/  STS.U16 [R0+UR4+0x25c0], R15 ;  /* 0x0025c00f00007988 */ /* 0x0003e80008000404 */
[----:B------:R1:W-:Y:S04]  /*1ff00*/  STS.U16 [R0+UR4+0x27c0], R16 ;  /* 0x0027c01000007988 */ /* 0x0003e80008000404 */
[----:B0-----:R-:W2:Y:S04]  /*1ff10*/  LDL.LU R11, [R1+0x1ac] ;  /* 0x0001ac00010b7983 */ /* 0x001ea80000300800 */
[----:B-1----:R-:W2:Y:S04]  /*1ff20*/  LDL.LU R12, [R1+0x15c] ;  /* 0x00015c00010c7983 */ /* 0x002ea80000300800 */
[----:B------:R-:W2:Y:S04]  /*1ff30*/  LDL.LU R13, [R1+0x158] ;  /* 0x00015800010d7983 */ /* 0x000ea80000300800 */
[----:B------:R-:W2:Y:S04]  /*1ff40*/  LDL.LU R14, [R1+0x154] ;  /* 0x00015400010e7983 */ /* 0x000ea80000300800 */
[----:B------:R-:W2:Y:S04]  /*1ff50*/  LDL.LU R15, [R1+0x150] ;  /* 0x00015000010f7983 */ /* 0x000ea80000300800 */
[----:B------:R0:W-:Y:S04]  /*1ff60*/  STS.U16 [R0+UR4+0x2780], R17 ;  /* 0x0027801100007988 */ /* 0x0001e80008000404 */
[----:B------:R-:W2:Y:S04]  /*1ff70*/  LDL.LU R16, [R1+0x14c] ;  /* 0x00014c0001107983 */ /* 0x000ea80000300800 */
[----:B------:R1:W-:Y:S04]  /*1ff80*/  STS.U16 [R0+UR4+0x2980], R38 ;  /* 0x0029802600007988 */ /* 0x0003e80008000404 */
[----:B------:R1:W-:Y:S04]  /*1ff90*/  STS.U16 [R0+UR4+0x29c0], R40 ;  /* 0x0029c02800007988 */ /* 0x0003e80008000404 */
[----:B------:R1:W-:Y:S04]  /*1ffa0*/  STS.U16 [R0+UR4+0x2bc0], R50 ;  /* 0x002bc03200007988 */ /* 0x0003e80008000404 */
[----:B------:R1:W-:Y:S04]  /*1ffb0*/  STS.U16 [R0+UR4+0x2b80], R52 ;  /* 0x002b803400007988 */ /* 0x0003e80008000404 */
[----:B---3--:R3:W-:Y:S04]  /*1ffc0*/  STS.U16 [R0+UR4+0x2d80], R54 ;  /* 0x002d803600007988 */ /* 0x0087e80008000404 */
[----:B0-----:R-:W2:Y:S04]  /*1ffd0*/  LDL.LU R17, [R1+0x148] ;  /* 0x0001480001117983 */ /* 0x001ea80000300800 */
[----:B-1----:R-:W2:Y:S04]  /*1ffe0*/  LDL.LU R38, [R1+0x144] ;  /* 0x0001440001267983 */ /* 0x002ea80000300800 */
[----:B------:R-:W2:Y:S04]  /*1fff0*/  LDL.LU R40, [R1+0x140] ;  /* 0x0001400001287983 */ /* 0x000ea80000300800 */
[----:B------:R-:W2:Y:S04]  /*20000*/  LDL.LU R50, [R1+0x13c] ;  /* 0x00013c0001327983 */ /* 0x000ea80000300800 */
[----:B------:R-:W2:Y:S04]  /*20010*/  LDL.LU R52, [R1+0x138] ;  /* 0x0001380001347983 */ /* 0x000ea80000300800 */
[----:B------:R0:W-:Y:S04]  /*20020*/  STS.U16 [R0+UR4+0x2dc0], R56 ;  /* 0x002dc03800007988 */ /* 0x0001e80008000404 */
[----:B---3--:R-:W3:Y:S04]  /*20030*/  LDL.LU R54, [R1+0x134] ;  /* 0x0001340001367983 */ /* 0x008ee80000300800 */
[----:B0-----:R-:W3:Y:S04]  /*20040*/  LDL.LU R56, [R1+0x130] ;  /* 0x0001300001387983 */ /* 0x001ee80000300800 */
[----:B----4-:R0:W-:Y:S04]  /*20050*/  STS.U16 [R0+UR4+0x2fc0], R2 ;  /* 0x002fc00200007988 */ /* 0x0101e80008000404 */
[----:B0-----:R-:W4:Y:S01]  /*20060*/  LDL.LU R2, [R1+0x12c] ;  /* 0x00012c0001027983 */ /* 0x001f220000300800 */
[----:B------:R-:W0:Y:S03]  /*20070*/  S2R R3, SR_TID.X ;  /* 0x0000000000037919 */ /* 0x000e260000002100 */
[----:B------:R-:W-:Y:S04]  /*20080*/  STL [R1+0x2068], R0 ;  /* 0x0020680001007387 */ /* 0x000fe80000100800 */
[----:B------:R1:W-:Y:S04]  /*20090*/  STS.U16 [R0+UR4+0x2f80], R43 ;  /* 0x002f802b00007988 */ /* 0x0003e80008000404 */
[----:B------:R-:W4:Y:S04]  /*200a0*/  LDL.LU R45, [R1+0x128] ;  /* 0x00012800012d7983 */ /* 0x000f280000300800 */
[----:B------:R1:W-:Y:S04]  /*200b0*/  STS.U16 [R0+UR4+0x3180], R41 ;  /* 0x0031802900007988 */ /* 0x0003e80008000404 */
[----:B------:R0:W-:Y:S04]  /*200c0*/  STS.U16 [R0+UR4+0x31c0], R39 ;  /* 0x0031c02700007988 */ /* 0x0001e80008000404 */
[----:B------:R0:W-:Y:S04]  /*200d0*/  STS.U16 [R0+UR4+0x33c0], R37 ;  /* 0x0033c02500007988 */ /* 0x0001e80008000404 */
[----:B------:R0:W-:Y:S04]  /*200e0*/  STS.U16 [R0+UR4+0x3380], R35 ;  /* 0x0033802300007988 */ /* 0x0001e80008000404 */
[----:B------:R0:W-:Y:S04]  /*200f0*/  STS.U16 [R0+UR4+0x3580], R33 ;  /* 0x0035802100007988 */ /* 0x0001e80008000404 */
[----:B-1----:R-:W4:Y:S04]  /*20100*/  LDL.LU R43, [R1+0x124] ;  /* 0x00012400012b7983 */ /* 0x002f280000300800 */
[----:B------:R-:W4:Y:S04]  /*20110*/  LDL.LU R41, [R1+0x120] ;  /* 0x0001200001297983 */ /* 0x000f280000300800 */
[----:B0-----:R-:W4:Y:S04]  /*20120*/  LDL.LU R39, [R1+0x11c] ;  /* 0x00011c0001277983 */ /* 0x001f280000300800 */
[----:B------:R-:W4:Y:S04]  /*20130*/  LDL.LU R37, [R1+0x118] ;  /* 0x0001180001257983 */ /* 0x000f280000300800 */
        /* <DEDUP_REMOVED lines=10> */
[----:B------:R-:W4:Y:S01]  /*201e0*/  LDL.LU R36, [R1+0x104] ;  /* 0x0001040001247983 */ /* 0x000f220000300800 */
[----:B------:R-:W-:-:S03]  /*201f0*/  LOP3.LUT R3, R3, 0x1f, RZ, 0xc0, !PT ;  /* 0x0000001f03037812 */ /* 0x000fc600078ec0ff */
[----:B------:R-:W4:Y:S04]  /*20200*/  LDL.LU R4, [R1+0x100] ;  /* 0x0001000001047983 */ /* 0x000f280000300800 */
[----:B------:R-:W4:Y:S01]  /*20210*/  LDL.LU R5, [R1+0xfc] ;  /* 0x0000fc0001057983 */ /* 0x000f220000300800 */
[----:B------:R-:W-:-:S03]  /*20220*/  IMAD.SHL.U32 R3, R3, 0x2, RZ ;  /* 0x0000000203037824 */ /* 0x000fc600078e00ff */
[----:B------:R0:W-:Y:S04]  /*20230*/  STS.U16 [R0+UR4+0x3b80], R7 ;  /* 0x003b800700007988 */ /* 0x0001e80008000404 */
[----:B------:R-:W4:Y:S04]  /*20240*/  LDL.LU R6, [R1+0xf8] ;  /* 0x0000f80001067983 */ /* 0x000f280000300800 */
[----:B------:R1:W-:Y:S04]  /*20250*/  STS.U16 [R0+UR4+0x3d80], R8 ;  /* 0x003d800800007988 */ /* 0x0003e80008000404 */
[----:B------:R1:W-:Y:S04]  /*20260*/  STS.U16 [R0+UR4+0x3dc0], R9 ;  /* 0x003dc00900007988 */ /* 0x0003e80008000404 */
[----:B--2---:R2:W-:Y:S04]  /*20270*/  STS.U16 [R0+UR4+0x3fc0], R10 ;  /* 0x003fc00a00007988 */ /* 0x0045e80008000404 */
[----:B------:R2:W-:Y:S04]  /*20280*/  STS.U16 [R0+UR4+0x3f80], R11 ;  /* 0x003f800b00007988 */ /* 0x0005e80008000404 */
[----:B------:R2:W-:Y:S04]  /*20290*/  STS.U16 [R3+UR4+0x4000], R12 ;  /* 0x0040000c03007988 */ /* 0x0005e80008000404 */
[----:B0-----:R-:W4:Y:S04]  /*202a0*/  LDL.LU R7, [R1+0xf4] ;  /* 0x0000f40001077983 */ /* 0x001f280000300800 */
[----:B-1----:R-:W4:Y:S04]  /*202b0*/  LDL.LU R8, [R1+0xf0] ;  /* 0x0000f00001087983 */ /* 0x002f280000300800 */
[----:B------:R-:W4:Y:S04]  /*202c0*/  LDL.LU R9, [R1+0xec] ;  /* 0x0000ec0001097983 */ /* 0x000f280000300800 */
[----:B--2---:R-:W2:Y:S04]  /*202d0*/  LDL.LU R10, [R1+0xe8] ;  /* 0x0000e800010a7983 */ /* 0x004ea80000300800 */
[----:B------:R-:W2:Y:S04]  /*202e0*/  LDL.LU R11, [R1+0xe4] ;  /* 0x0000e400010b7983 */ /* 0x000ea80000300800 */
[----:B------:R0:W-:Y:S04]  /*202f0*/  STS.U16 [R3+UR4+0x4040], R13 ;  /* 0x0040400d03007988 */ /* 0x0001e80008000404 */
        /* <DEDUP_REMOVED lines=9> */
[----:B------:R-:W3:Y:S04]  /*20390*/  LDL.LU R16, [R1+0xd0] ;  /* 0x0000d00001107983 */ /* 0x000ee80000300800 */
[----:B------:R-:W3:Y:S04]  /*203a0*/  LDL.LU R17, [R1+0xcc] ;  /* 0x0000cc0001117983 */ /* 0x000ee80000300800 */
[----:B------:R0:W-:Y:S04]  /*203b0*/  STS.U16 [R3+UR4+0x4480], R40 ;  /* 0x0044802803007988 */ /* 0x0001e80008000404 */
[----:B------:R-:W3:Y:S04]  /*203c0*/  LDL.LU R38, [R1+0xc8] ;  /* 0x0000c80001267983 */ /* 0x000ee80000300800 */
[----:B------:R1:W-:Y:S04]  /*203d0*/  STS.U16 [R3+UR4+0x4800], R50 ;  /* 0x0048003203007988 */ /* 0x0003e80008000404 */
[----:B------:R1:W-:Y:S04]  /*203e0*/  STS.U16 [R3+UR4+0x4840], R52 ;  /* 0x0048403403007988 */ /* 0x0003e80008000404 */
[----:B------:R1:W-:Y:S04]  /*203f0*/  STS.U16 [R3+UR4+0x4880], R54 ;  /* 0x0048803603007988 */ /* 0x0003e80008000404 */
[----:B------:R1:W-:Y:S04]  /*20400*/  STS.U16 [R3+UR4+0x48c0], R56 ;  /* 0x0048c03803007988 */ /* 0x0003e80008000404 */
[----:B0-----:R-:W3:Y:S04]  /*20410*/  LDL.LU R40, [R1+0xc4] ;  /* 0x0000c40001287983 */ /* 0x001ee80000300800 */
[----:B-1----:R-:W3:Y:S04]  /*20420*/  LDL.LU R50, [R1+0xc0] ;  /* 0x0000c00001327983 */ /* 0x002ee80000300800 */
[----:B------:R-:W3:Y:S04]  /*20430*/  LDL.LU R52, [R1+0xbc] ;  /* 0x0000bc0001347983 */ /* 0x000ee80000300800 */
[----:B------:R-:W3:Y:S04]  /*20440*/  LDL.LU R54, [R1+0xb8] ;  /* 0x0000b80001367983 */ /* 0x000ee80000300800 */
[----:B------:R-:W3:Y:S04]  /*20450*/  LDL.LU R56, [R1+0x14] ;  /* 0x0000140001387983 */ /* 0x000ee80000300800 */
[----:B----4-:R0:W-:Y:S04]  /*20460*/  STS.U16 [R3+UR4+0x4c40], R2 ;  /* 0x004c400203007988 */ /* 0x0101e80008000404 */
[----:B0-----:R-:W4:Y:S04]  /*20470*/  LDL.LU R2, [R1+0x10] ;  /* 0x0000100001027983 */ /* 0x001f280000300800 */
[----:B--2---:R0:W-:Y:S04]  /*20480*/  STS.U16 [R3+UR4+0x6000], R13 ;  /* 0x0060000d03007988 */ /* 0x0041e80008000404 */
[----:B------:R1:W-:Y:S04]  /*20490*/  STS.U16 [R3+UR4+0x6040], R14 ;  /* 0x0060400e03007988 */ /* 0x0003e80008000404 */
[----:B---3--:R2:W-:Y:S04]  /*204a0*/  STS.U16 [R3+UR4+0x6080], R15 ;  /* 0x0060800f03007988 */ /* 0x0085e80008000404 */
[----:B------:R3:W-:Y:S04]  /*204b0*/  STS.U16 [R3+UR4+0x60c0], R16 ;  /* 0x0060c01003007988 */ /* 0x0007e80008000404 */
[----:B------:R3:W-:Y:S04]  /*204c0*/  STS.U16 [R3+UR4+0x6440], R17 ;  /* 0x0064401103007988 */ /* 0x0007e80008000404 */
[----:B------:R3:W-:Y:S04]  /*204d0*/  STS.U16 [R3+UR4+0x6400], R38 ;  /* 0x0064002603007988 */ /* 0x0007e80008000404 */
[----:B0-----:R-:W4:Y:S04]  /*204e0*/  LDL.LU R13, [R1+0xb4] ;  /* 0x0000b400010d7983 */ /* 0x001f280000300800 */
[----:B-1----:R-:W4:Y:S04]  /*204f0*/  LDL.LU R14, [R1+0xb0] ;  /* 0x0000b000010e7983 */ /* 0x002f280000300800 */
[----:B--2---:R-:W2:Y:S04]  /*20500*/  LDL.LU R15, [R1+0xac] ;  /* 0x0000ac00010f7983 */ /* 0x004ea80000300800 */
[----:B---3--:R-:W3:Y:S04]  /*20510*/  LDL.LU R16, [R1+0xa8] ;  /* 0x0000a80001107983 */ /* 0x008ee80000300800 */
        /* <DEDUP_REMOVED lines=14> */
[----:B------:R0:W-:Y:S02]  /*20600*/  STS.U16 [R3+UR4+0x5c80], R12 ;  /* 0x005c800c03007988 */ /* 0x0001e40008000404 */
[----:B0-----:R-:W0:Y:S02]  /*20610*/  S2R R12, SR_TID.X ;  /* 0x00000000000c7919 */ /* 0x001e240000002100 */
[----:B------:R1:W-:Y:S04]  /*20620*/  STS.U16 [R3+UR4+0x4c00], R45 ;  /* 0x004c002d03007988 */ /* 0x0003e80008000404 */
[----:B------:R1:W-:Y:S04]  /*20630*/  STS.U16 [R3+UR4+0x4cc0], R43 ;  /* 0x004cc02b03007988 */ /* 0x0003e80008000404 */
[----:B------:R1:W-:Y:S04]  /*20640*/  STS.U16 [R3+UR4+0x4c80], R41 ;  /* 0x004c802903007988 */ /* 0x0003e80008000404 */
[----:B------:R0:W-:Y:S04]  /*20650*/  STS.U16 [R3+UR4+0x5000], R39 ;  /* 0x0050002703007988 */ /* 0x0001e80008000404 */
[----:B------:R0:W-:Y:S04]  /*20660*/  STS.U16 [R3+UR4+0x5040], R37 ;  /* 0x0050402503007988 */ /* 0x0001e80008000404 */
[----:B------:R0:W-:Y:S04]  /*20670*/  STS.U16 [R3+UR4+0x5080], R35 ;  /* 0x0050802303007988 */ /* 0x0001e80008000404 */
[----:B-1----:R-:W4:Y:S04]  /*20680*/  LDL.LU R45, [R1+0x84] ;  /* 0x00008400012d7983 */ /* 0x002f280000300800 */
[----:B------:R-:W4:Y:S04]  /*20690*/  LDL.LU R43, [R1+0x80] ;  /* 0x00008000012b7983 */ /* 0x000f280000300800 */
        /* <DEDUP_REMOVED lines=10> */
[----:B------:R1:W-:Y:S04]  /*20740*/  STS.U16 [R3+UR4+0x5840], R6 ;  /* 0x0058400603007988 */ /* 0x0003e80008000404 */
[----:B0-----:R-:W4:Y:S04]  /*20750*/  LDL.LU R33, [R1+0x6c] ;  /* 0x00006c0001217983 */ /* 0x001f280000300800 */
[----:B------:R0:W-:Y:S04]  /*20760*/  STS.U16 [R3+UR4+0x5880], R7 ;  /* 0x0058800703007988 */ /* 0x0001e80008000404 */
[----:B------:R-:W-:Y:S04]  /*20770*/  STS.U16 [R3+UR4+0x58c0], R8 ;  /* 0x0058c00803007988 */ /* 0x000fe80008000404 */
[----:B------:R-:W-:Y:S04]  /*20780*/  STS.U16 [R3+UR4+0x5c40], R9 ;  /* 0x005c400903007988 */ /* 0x000fe80008000404 */
[----:B------:R-:W-:Y:S04]  /*20790*/  STS.U16 [R3+UR4+0x5c00], R10 ;  /* 0x005c000a03007988 */ /* 0x000fe80008000404 */
[----:B------:R-:W-:Y:S04]  /*207a0*/  STS.U16 [R3+UR4+0x5cc0], R11 ;  /* 0x005cc00b03007988 */ /* 0x000fe80008000404 */
[----:B------:R-:W-:Y:S04]  /*207b0*/  STS.U16 [R3+UR4+0x6c40], R61 ;  /* 0x006c403d03007988 */ /* 0x000fe80008000404 */
[----:B------:R-:W-:Y:S01]  /*207c0*/  STS.U16 [R3+UR4+0x6c00], R60 ;  /* 0x006c003c03007988 */ /* 0x000fe20008000404 */
[----:B------:R-:W-:-:S03]  /*207d0*/  LOP3.LUT R12, R12, 0x1f, RZ, 0xc0, !PT ;  /* 0x0000001f0c0c7812 */ /* 0x000fc600078ec0ff */
        /* <DEDUP_REMOVED lines=18> */
[----:B-1----:R-:W4:Y:S04]  /*20900*/  LDL.LU R32, [R1+0x68] ;  /* 0x0000680001207983 */ /* 0x002f280000300800 */
[----:B------:R-:W4:Y:S04]  /*20910*/  LDL.LU R34, [R1+0x64] ;  /* 0x0000640001227983 */ /* 0x000f280000300800 */
[----:B------:R-:W4:Y:S04]  /*20920*/  LDL.LU R36, [R1+0x60] ;  /* 0x0000600001247983 */ /* 0x000f280000300800 */
[----:B------:R-:W4:Y:S04]  /*20930*/  LDL.LU R4, [R1+0x5c] ;  /* 0x00005c0001047983 */ /* 0x000f280000300800 */
[----:B------:R-:W4:Y:S04]  /*20940*/  LDL.LU R5, [R1+0x58] ;  /* 0x0000580001057983 */ /* 0x000f280000300800 */
[----:B------:R-:W4:Y:S04]  /*20950*/  LDL.LU R6, [R1+0x54] ;  /* 0x0000540001067983 */ /* 0x000f280000300800 */
[----:B0-----:R-:W4:Y:S01]  /*20960*/  LDL.LU R7, [R1+0x50] ;  /* 0x0000500001077983 */ /* 0x001f220000300800 */
[----:B--2---:R-:W-:-:S03]  /*20970*/  IMAD.SHL.U32 R3, R12, 0x2, RZ ;  /* 0x000000020c037824 */ /* 0x004fc600078e00ff */
[----:B------:R-:W2:Y:S04]  /*20980*/  LDL.LU R8, [R1+0x4c] ;  /* 0x00004c0001087983 */ /* 0x000ea80000300800 */
[----:B------:R-:W2:Y:S04]  /*20990*/  LDL.LU R9, [R1+0x48] ;  /* 0x0000480001097983 */ /* 0x000ea80000300800 */
[----:B------:R-:W2:Y:S04]  /*209a0*/  LDL.LU R10, [R1+0x44] ;  /* 0x00004400010a7983 */ /* 0x000ea80000300800 */
[----:B------:R-:W2:Y:S01]  /*209b0*/  LDL.LU R11, [R1+0x40] ;  /* 0x00004000010b7983 */ /* 0x000ea20000300800 */
[----:B------:R-:W-:-:S03]  /*209c0*/  LOP3.LUT R3, R3, 0x10, RZ, 0x3c, !PT ;  /* 0x0000001003037812 */ /* 0x000fc600078e3cff */
[----:B------:R-:W2:Y:S04]  /*209d0*/  LDL.LU R12, [R1+0x3c] ;  /* 0x00003c00010c7983 */ /* 0x000ea80000300800 */
[----:B------:R0:W-:Y:S04]  /*209e0*/  STS.U16 [R3+UR4+0x4100], R13 ;  /* 0x0041000d03007988 */ /* 0x0001e80008000404 */
[----:B------:R1:W-:Y:S04]  /*209f0*/  STS.U16 [R3+UR4+0x4140], R14 ;  /* 0x0041400e03007988 */ /* 0x0003e80008000404 */
[----:B------:R1:W-:Y:S04]  /*20a00*/  STS.U16 [R3+UR4+0x4180], R15 ;  /* 0x0041800f03007988 */ /* 0x0003e80008000404 */
[----:B---3--:R3:W-:Y:S04]  /*20a10*/  STS.U16 [R3+UR4+0x41c0], R16 ;  /* 0x0041c01003007988 */ /* 0x0087e80008000404 */
[----:B------:R3:W-:Y:S04]  /*20a20*/  STS.U16 [R3+UR4+0x4540], R17 ;  /* 0x0045401103007988 */ /* 0x0007e80008000404 */
[----:B------:R3:W-:Y:S04]  /*20a30*/  STS.U16 [R3+UR4+0x4500], R38 ;  /* 0x0045002603007988 */ /* 0x0007e80008000404 */
[----:B0-----:R-:W2:Y:S04]  /*20a40*/  LDL.LU R13, [R1+0x38] ;  /* 0x00003800010d7983 */ /* 0x001ea80000300800 */
[----:B-1----:R-:W2:Y:S04]  /*20a50*/  LDL.LU R14, [R1+0x34] ;  /* 0x00003400010e7983 */ /* 0x002ea80000300800 */
[----:B------:R-:W2:Y:S04]  /*20a60*/  LDL.LU R15, [R1+0x30] ;  /* 0x00003000010f7983 */ /* 0x000ea80000300800 */
        /* <DEDUP_REMOVED lines=15> */
[----:B------:R0:W-:Y:S04]  /*20b60*/  STS.U16 [R3+UR4+0x4d40], R45 ;  /* 0x004d402d03007988 */ /* 0x0001e80008000404 */
        /* <DEDUP_REMOVED lines=10> */
[----:B------:R-:W4:Y:S04]  /*20c10*/  LDL.LU R35, [R1+0x21cc] ;  /* 0x0021cc0001237983 */ /* 0x000f280000300800 */
[----:B------:R0:W-:Y:S04]  /*20c20*/  STS.U16 [R3+UR4+0x5180], R33 ;  /* 0x0051802103007988 */ /* 0x0001e80008000404 */
        /* <DEDUP_REMOVED lines=14> */
[----:B--2---:R1:W-:Y:S04]  /*20d10*/  STS.U16 [R3+UR4+0x5980], R8 ;  /* 0x0059800803007988 */ /* 0x0043e80008000404 */
[----:B------:R2:W-:Y:S04]  /*20d20*/  STS.U16 [R3+UR4+0x59c0], R9 ;  /* 0x0059c00903007988 */ /* 0x0005e80008000404 */
[----:B------:R2:W-:Y:S04]  /*20d30*/  STS.U16 [R3+UR4+0x5d40], R10 ;  /* 0x005d400a03007988 */ /* 0x0005e80008000404 */
[----:B------:R2:W-:Y:S04]  /*20d40*/  STS.U16 [R3+UR4+0x5d00], R11 ;  /* 0x005d000b03007988 */ /* 0x0005e80008000404 */
[----:B------:R2:W-:Y:S04]  /*20d50*/  STS.U16 [R3+UR4+0x5dc0], R12 ;  /* 0x005dc00c03007988 */ /* 0x0005e80008000404 */
[----:B0-----:R-:W4:Y:S04]  /*20d60*/  LDL.LU R7, [R1+0x21ac] ;  /* 0x0021ac0001077983 */ /* 0x001f280000300800 */
[----:B-1----:R-:W4:Y:S04]  /*20d70*/  LDL.LU R8, [R1+0x21a8] ;  /* 0x0021a80001087983 */ /* 0x002f280000300800 */
[----:B--2---:R-:W2:Y:S04]  /*20d80*/  LDL.LU R9, [R1+0x21a4] ;  /* 0x0021a40001097983 */ /* 0x004ea80000300800 */
[----:B------:R-:W2:Y:S04]  /*20d90*/  LDL.LU R10, [R1+0x21a0] ;  /* 0x0021a000010a7983 */ /* 0x000ea80000300800 */
[----:B------:R-:W2:Y:S04]  /*20da0*/  LDL.LU R11, [R1+0x219c] ;  /* 0x00219c00010b7983 */ /* 0x000ea80000300800 */
        /* <DEDUP_REMOVED lines=11> */
[----:B------:R-:W2:Y:S04]  /*20e60*/  LDL.LU R17, [R1+0x2184] ;  /* 0x0021840001117983 */ /* 0x000ea80000300800 */
[----:B------:R-:W3:Y:S04]  /*20e70*/  LDL.LU R38, [R1+0x2180] ;  /* 0x0021800001267983 */ /* 0x000ee80000300800 */
[----:B------:R0:W-:Y:S04]  /*20e80*/  STS.U16 [R3+UR4+0x6500], R40 ;  /* 0x0065002803007988 */ /* 0x0001e80008000404 */
[----:B------:R1:W-:Y:S04]  /*20e90*/  STS.U16 [R3+UR4+0x65c0], R50 ;  /* 0x0065c03203007988 */ /* 0x0003e80008000404 */
[----:B------:R1:W-:Y:S04]  /*20ea0*/  STS.U16 [R3+UR4+0x6580], R52 ;  /* 0x0065803403007988 */ /* 0x0003e80008000404 */
[----:B------:R1:W-:Y:S04]  /*20eb0*/  STS.U16 [R3+UR4+0x6900], R54 ;  /* 0x0069003603007988 */ /* 0x0003e80008000404 */
[----:B------:R1:W-:Y:S04]  /*20ec0*/  STS.U16 [R3+UR4+0x6940], R56 ;  /* 0x0069403803007988 */ /* 0x0003e80008000404 */
[----:B0-----:R-:W2:Y:S04]  /*20ed0*/  LDL.LU R40, [R1+0x217c] ;  /* 0x00217c0001287983 */ /* 0x001ea80000300800 */
[----:B-1----:R-:W3:Y:S04]  /*20ee0*/  LDL.LU R50, [R1+0x2178] ;  /* 0x0021780001327983 */ /* 0x002ee80000300800 */
[----:B------:R-:W2:Y:S04]  /*20ef0*/  LDL.LU R52, [R1+0x2174] ;  /* 0x0021740001347983 */ /* 0x000ea80000300800 */
[----:B------:R-:W3:Y:S04]  /*20f00*/  LDL.LU R54, [R1+0x2170] ;  /* 0x0021700001367983 */ /* 0x000ee80000300800 */
[----:B------:R-:W2:Y:S04]  /*20f10*/  LDL.LU R56, [R1+0x216c] ;  /* 0x00216c0001387983 */ /* 0x000ea80000300800 */
[----:B----4-:R0:W-:Y:S04]  /*20f20*/  STS.U16 [R3+UR4+0x6980], R2 ;  /* 0x0069800203007988 */ /* 0x0101e80008000404 */
[----:B0-----:R-:W4:Y:S04]  /*20f30*/  LDL.LU R2, [R1+0x2168] ;  /* 0x0021680001027983 */ /* 0x001f280000300800 */
[----:B----4-:R0:W-:Y:S04]  /*20f40*/  STS.U16 [R3+UR4+0x69c0], R2 ;  /* 0x0069c00203007988 */ /* 0x0101e80008000404 */
[----:B--2---:R-:W-:Y:S04]  /*20f50*/  STS.U16 [R3+UR4+0x6d40], R56 ;  /* 0x006d403803007988 */ /* 0x004fe80008000404 */
[----:B---3--:R-:W-:Y:S04]  /*20f60*/  STS.U16 [R3+UR4+0x6d00], R54 ;  /* 0x006d003603007988 */ /* 0x008fe80008000404 */
        /* <DEDUP_REMOVED lines=17> */
[----:B0-----:R-:W2:Y:S04]  /*21080*/  LDL.LU R2, [R1+0x2164] ;  /* 0x0021640001027983 */ /* 0x001ea80000300800 */
[----:B------:R0:W-:Y:S04]  /*21090*/  STS.U16 [R3+UR4+0x7d80], R4 ;  /* 0x007d800403007988 */ /* 0x0001e80008000404 */
[----:B-1----:R-:W3:Y:S04]  /*210a0*/  LDL R5, [R1+0xbc0] ;  /* 0x000bc00001057983 */ /* 0x002ee80000100800 */
[----:B0-----:R-:W3:Y:S01]  /*210b0*/  LDL R4, [R1+0xbbc] ;  /* 0x000bbc0001047983 */ /* 0x001ee20000100800 */
[----:B------:R-:W-:-:S03]  /*210c0*/  PRMT R31, RZ, 0x7610, R31 ;  /* 0x00007610ff1f7816 */ /* 0x000fc6000000001f */
[----:B------:R-:W4:Y:S01]  /*210d0*/  LDL.LU R3, [R1+0x1544] ;  /* 0x0015440001037983 */ /* 0x000f220000300800 */
[----:B---3--:R-:W-:-:S04]  /*210e0*/  @!P0 LOP3.LUT R5, R5, R4, RZ, 0x3c, !PT ;  /* 0x0000000405058212 */ /* 0x008fc800078e3cff */
[----:B------:R-:W-:-:S04]  /*210f0*/  @!P0 LOP3.LUT R4, R5, R4, RZ, 0x3c, !PT ;  /* 0x0000000405048212 */ /* 0x000fc800078e3cff */
[----:B------:R-:W-:-:S05]  /*21100*/  @!P0 LOP3.LUT R5, R5, R4, RZ, 0x3c, !PT ;  /* 0x0000000405058212 */ /* 0x000fca00078e3cff */
[----:B------:R-:W3:Y:S04]  /*21110*/  @!P0 LDG.E.U16 R31, desc[UR6][R4.64] ;  /* 0x00000006041f8981 */ /* 0x000ee8000c1e1500 */
        /* <DEDUP_REMOVED lines=294> */
[----:B----4-:R0:W-:Y:S04]  /*22380*/  STL [R1+0x5c], R28 ;  /* 0x00005c1c01007387 */ /* 0x0101e80000100800 */
[----:B0-----:R-:W4:Y:S04]  /*22390*/  LDL R28, [R1+0x8c0] ;  /* 0x0008c000011c7983 */ /* 0x001f280000100800 */
        /* <DEDUP_REMOVED lines=35> */
[----:B------:R-:W2:Y:S01]  /*225d0*/  @!P3 LDG.E.U16 R2, desc[UR6][R4.64] ;  /* 0x000000060402b981 */ /* 0x000ea2000c1e1500 */
[----:B------:R-:W-:-:S03]  /*225e0*/  PRMT R24, RZ, 0x7610, R24 ;  /* 0x00007610ff187816 */ /* 0x000fc60000000018 */
[----:B--2---:R0:W-:Y:S04]  /*225f0*/  STL [R1+0x48], R2 ;  /* 0x0000480201007387 */ /* 0x0041e80000100800 */
[----:B0-----:R-:W2:Y:S04]  /*22600*/  LDL.LU R2, [R1+0x20d4] ;  /* 0x0020d40001027983 */ /* 0x001ea80000300800 */
[----:B------:R-:W4:Y:S01]  /*22610*/  LDL R5, [R1+0x8bc] ;  /* 0x0008bc0001057983 */ /* 0x000f220000100800 */
[----:B------:R-:W-:Y:S01]  /*22620*/  @!P0 IMAD.MOV.U32 R4, RZ, RZ, R28 ;  /* 0x000000ffff048224 */ /* 0x000fe200078e001c */
[----:B---3--:R-:W-:-:S02]  /*22630*/  PRMT R31, RZ, 0x7610, R31 ;  /* 0x00007610ff1f7816 */ /* 0x008fc4000000001f */
[----:B------:R-:W3:Y:S04]  /*22640*/  LDL R28, [R1+0x84c] ;  /* 0x00084c00011c7983 */ /* 0x000ee80000100800 */
[----:B----4-:R0:W4:Y:S04]  /*22650*/  @!P0 LDG.E.U16 R24, desc[UR6][R4.64] ;  /* 0x0000000604188981 */ /* 0x010128000c1e1500 */
[----:B------:R-:W0:Y:S04]  /*22660*/  LDL R4, [R1+0x8b4] ;  /* 0x0008b40001047983 */ /* 0x000e280000100800 */
[----:B------:R-:W0:Y:S02]  /*22670*/  LDL R5, [R1+0x8b8] ;  /* 0x0008b80001057983 */ /* 0x000e240000100800 */
        /* <DEDUP_REMOVED lines=8> */
[----:B------:R-:W3:Y:S04]  /*22700*/  LDL R4, [R1+0x8ac] ;  /* 0x0008ac0001047983 */ /* 0x000ee80000100800 */
[----:B------:R-:W3:Y:S01]  /*22710*/  LDL R5, [R1+0x8b0] ;  /* 0x0008b00001057983 */ /* 0x000ee20000100800 */
[----:B------:R-:W-:-:S02]  /*22720*/  PRMT R2, RZ, 0x7610, R2 ;  /* 0x00007610ff027816 */ /* 0x000fc40000000002 */
        /* <DEDUP_REMOVED lines=27> */
[----:B--2---:R-:W-:Y:S02]  /*228e0*/  PRMT R31, RZ, 0x7610, R31 ;  /* 0x00007610ff1f7816 */ /* 0x004fe4000000001f */
[----:B----4-:R-:W-:-:S04]  /*228f0*/  @!P1 LOP3.LUT R5, R5, R4, RZ, 0x3c, !PT ;  /* 0x0000000405059212 */ /* 0x010fc800078e3cff */
[----:B------:R-:W-:-:S04]  /*22900*/  @!P1 LOP3.LUT R4, R5, R4, RZ, 0x3c, !PT ;  /* 0x0000000405049212 */ /* 0x000fc800078e3cff */
[----:B------:R-:W-:-:S05]  /*22910*/  @!P1 LOP3.LUT R5, R5, R4, RZ, 0x3c, !PT ;  /* 0x0000000405059212 */ /* 0x000fca00078e3cff */
[----:B------:R0:W2:Y:S02]  /*22920*/  @!P1 LDG.E.U16 R29, desc[UR6][R4.64] ;  /* 0x00000006041d9981 */ /* 0x0000a4000c1e1500 */
[----:B0-----:R-:W-:Y:S02]  /*22930*/  @!P2 IMAD.MOV.U32 R4, RZ, RZ, R24 ;  /* 0x000000ffff04a224 */ /* 0x001fe400078e0018 */
[----:B------:R-:W-:-:S05]  /*22940*/  @!P2 IMAD.MOV.U32 R5, RZ, RZ, R28 ;  /* 0x000000ffff05a224 */ /* 0x000fca00078e001c */
[----:B------:R-:W4:Y:S04]  /*22950*/  @!P2 LDG.E.U16 R31, desc[UR6][R4.64] ;  /* 0x00000006041fa981 */ /* 0x000f28000c1e1500 */
[----:B--2---:R0:W-:Y:S04]  /*22960*/  STL [R1+0x30], R29 ;  /* 0x0000301d01007387 */ /* 0x0041e80000100800 */
[----:B------:R-:W2:Y:S04]  /*22970*/  LDL R28, [R1+0x824] ;  /* 0x00082400011c7983 */ /* 0x000ea80000100800 */
[----:B------:R-:W2:Y:S04]  /*22980*/  LDL R24, [R1+0x828] ;  /* 0x0008280001187983 */ /* 0x000ea80000100800 */
[----:B0-----:R-:W2:Y:S04]  /*22990*/  LDL R29, [R1+0x830] ;  /* 0x00083000011d7983 */ /* 0x001ea80000100800 */
[----:B----4-:R0:W-:Y:S04]  /*229a0*/  STL [R1+0x2c], R31 ;  /* 0x00002c1f01007387 */ /* 0x0101e80000100800 */
[----:B0-----:R-:W4:Y:S04]  /*229b0*/  LDL.LU R31, [R1+0x20c0] ;  /* 0x0020c000011f7983 */ /* 0x001f280000300800 */
[----:B------:R-:W2:Y:S04]  /*229c0*/  LDL R4, [R1+0x844] ;  /* 0x0008440001047983 */ /* 0x000ea80000100800 */
[----:B------:R-:W2:Y:S01]  /*229d0*/  LDL R5, [R1+0x848] ;  /* 0x0008480001057983 */ /* 0x000ea20000100800 */
[----:B---3--:R-:W-:-:S02]  /*229e0*/  PRMT R2, RZ, 0x7610, R2 ;  /* 0x00007610ff027816 */ /* 0x008fc40000000002 */
[----:B--2---:R-:W-:-:S04]  /*229f0*/  @!P3 LOP3.LUT R5, R5, R4, RZ, 0x3c, !PT ;  /* 0x000000040505b212 */ /* 0x004fc800078e3cff */
        /* <DEDUP_REMOVED lines=11> */
[----:B------:R0:W3:Y:S04]  /*22ab0*/  @!P0 LDG.E.U16 R31, desc[UR6][R4.64] ;  /* 0x00000006041f8981 */ /* 0x0000e8000c1e1500 */
[----:B------:R-:W0:Y:S04]  /*22ac0*/  LDL R4, [R1+0x834] ;  /* 0x0008340001047983 */ /* 0x000e280000100800 */
[----:B------:R-:W0:Y:S01]  /*22ad0*/  LDL R5, [R1+0x838] ;  /* 0x0008380001057983 */ /* 0x000e220000100800 */
[----:B--2---:R-:W-:Y:S02]  /*22ae0*/  PRMT R2, RZ, 0x7610, R2 ;  /* 0x00007610ff027816 */ /* 0x004fe40000000002 */
[----:B0-----:R-:W-:-:S04]  /*22af0*/  @!P1 LOP3.LUT R5, R5, R4, RZ, 0x3c, !PT ;  /* 0x0000000405059212 */ /* 0x001fc800078e3cff */
[----:B------:R-:W-:-:S04]  /*22b00*/  @!P1 LOP3.LUT R4, R5, R4, RZ, 0x3c, !PT ;  /* 0x0000000405049212 */ /* 0x000fc800078e3cff */
[----:B------:R-:W-:-:S05]  /*22b10*/  @!P1 LOP3.LUT R5, R5, R4, RZ, 0x3c, !PT ;  /* 0x0000000405059212 */ /* 0x000fca00078e3cff */
[----:B------:R-:W2:Y:S04]  /*22b20*/  @!P1 LDG.E.U16 R2, desc[UR6][R4.64] ;  /* 0x0000000604029981 */ /* 0x000ea8000c1e1500 */
[----:B---3--:R0:W-:Y:S04]  /*22b30*/  STL [R1+0x24], R31 ;  /* 0x0000241f01007387 */ /* 0x0081e80000100800 */
[----:B0-----:R-:W3:Y:S04]  /*22b40*/  LDL R31, [R1+0x7d8] ;  /* 0x0007d800011f7983 */ /* 0x001ee80000100800 */
[----:B--2---:R0:W-:Y:S04]  /*22b50*/  STL [R1+0x20], R2 ;  /* 0x0000200201007387 */ /* 0x0041e80000100800 */
[----:B0-----:R-:W2:Y:S04]  /*22b60*/  LDL.LU R2, [R1+0x20b8] ;  /* 0x0020b80001027983 */ /* 0x001ea80000300800 */
[----:B------:R-:W4:Y:S01]  /*22b70*/  LDL R5, [R1+0x82c] ;  /* 0x00082c0001057983 */ /* 0x000f220000100800 */
[----:B------:R-:W-:Y:S01]  /*22b80*/  PRMT R30, RZ, 0x7610, R30 ;  /* 0x00007610ff1e7816 */ /* 0x000fe2000000001e */
[----:B------:R-:W-:-:S02]  /*22b90*/  @!P2 IMAD.MOV.U32 R4, RZ, RZ, R29 ;  /* 0x000000ffff04a224 */ /* 0x000fc400078e001d */
[----:B------:R-:W3:Y:S01]  /*22ba0*/  LDL R29, [R1+0x7d0] ;  /* 0x0007d000011d7983 */ /* 0x000ee20000100800 */
[----:B--2---:R-:W-:-:S03]  /*22bb0*/  PRMT R2, RZ, 0x7610, R2 ;  /* 0x00007610ff027816 */ /* 0x004fc60000000002 */
[----:B----4-:R0:W2:Y:S02]  /*22bc0*/  @!P2 LDG.E.U16 R30, desc[UR6][R4.64] ;  /* 0x00000006041ea981 */ /* 0x0100a4000c1e1500 */
[----:B0-----:R-:W-:Y:S02]  /*22bd0*/  @!P3 IMAD.MOV.U32 R4, RZ, RZ, R24 ;  /* 0x000000ffff04b224 */ /* 0x001fe400078e0018 */
[----:B------:R-:W-:-:S05]  /*22be0*/  @!P3 IMAD.MOV.U32 R5, RZ, RZ, R28 ;  /* 0x000000ffff05b224 */ /* 0x000fca00078e001c */
[----:B------:R-:W4:Y:S04]  /*22bf0*/  @!P3 LDG.E.U16 R2, desc[UR6][R4.64] ;  /* 0x000000060402b981 */ /* 0x000f28000c1e1500 */
[----:B--2---:R0:W-:Y:S04]  /*22c00*/  STL [R1+0x1c], R30 ;  /* 0x00001c1e01007387 */ /* 0x0041e80000100800 */
[----:B0-----:R-:W2:Y:S04]  /*22c10*/  LDL.LU R30, [R1+0x20b4] ;  /* 0x0020b400011e7983 */ /* 0x001ea80000300800 */
[----:B------:R-:W3:Y:S04]  /*22c20*/  LDL R28, [R1+0x7c4] ;  /* 0x0007c400011c7983 */ /* 0x000ee80000100800 */
[----:B------:R-:W3:Y:S04]  /*22c30*/  LDL R24, [R1+0x7c8] ;  /* 0x0007c80001187983 */ /* 0x000ee80000100800 */
[----:B----4-:R0:W-:Y:S04]  /*22c40*/  STL [R1+0x18], R2 ;  /* 0x0000180201007387 */ /* 0x0101e80000100800 */
[----:B0-----:R-:W4:Y:S04]  /*22c50*/  LDL.LU R2, [R1+0x20b0] ;  /* 0x0020b00001027983 */ /* 0x001f280000300800 */
[----:B------:R-:W2:Y:S04]  /*22c60*/  LDL R4, [R1+0x7dc] ;  /* 0x0007dc0001047983 */ /* 0x000ea80000100800 */
[----:B------:R-:W2:Y:S01]  /*22c70*/  LDL R5, [R1+0x7e0] ;  /* 0x0007e00001057983 */ /* 0x000ea20000100800 */
[----:B------:R-:W-:-:S02]  /*22c80*/  PRMT R27, RZ, 0x7610, R27 ;  /* 0x00007610ff1b7816 */ /* 0x000fc4000000001b */
[----:B--2---:R-:W-:-:S04]  /*22c90*/  @!P0 LOP3.LUT R5, R5, R4, RZ, 0x3c, !PT ;  /* 0x0000000405058212 */ /* 0x004fc800078e3cff */
[----:B------:R-:W-:-:S04]  /*22ca0*/  @!P0 LOP3.LUT R4, R5, R4, RZ, 0x3c, !PT ;  /* 0x0000000405048212 */ /* 0x000fc800078e3cff */
[----:B------:R-:W-:-:S05]  /*22cb0*/  @!P0 LOP3.LUT R5, R5, R4, RZ, 0x3c, !PT ;  /* 0x0000000405058212 */ /* 0x000fca00078e3cff */
[----:B------:R3:W2:Y:S04]  /*22cc0*/  @!P0 LDG.E.U16 R27, desc[UR6][R4.64] ;  /* 0x00000006041b8981 */ /* 0x0006a8000c1e1500 */
[----:B------:R-:W4:Y:S01]  /*22cd0*/  LDL R5, [R1+0x7d4] ;  /* 0x0007d40001057983 */ /* 0x000f220000100800 */
[----:B------:R-:W-:Y:S01]  /*22ce0*/  PRMT R30, RZ, 0x7610, R30 ;  /* 0x00007610ff1e7816 */ /* 0x000fe2000000001e */
[----:B---3--:R-:W-:Y:S02]  /*22cf0*/  @!P1 IMAD.MOV.U32 R4, RZ, RZ, R31 ;  /* 0x000000ffff049224 */ /* 0x008fe400078e001f */
[----:B--2---:R0:W-:Y:S01]  /*22d00*/  STL [R1+0x14], R27 ;  /* 0x0000141b01007387 */ /* 0x0041e20000100800 */
[----:B------:R-:W-:Y:S02]  /*22d10*/  PRMT R26, RZ, 0x7610, R26 ;  /* 0x00007610ff1a7816 */ /* 0x000fe4000000001a */
[----:B------:R-:W-:Y:S01]  /*22d20*/  PRMT R0, RZ, 0x7610, R0 ;  /* 0x00007610ff007816 */ /* 0x000fe20000000000 */
[----:B------:R-:W2:Y:S04]  /*22d30*/  LDL R31, [R1+0x7b4] ;  /* 0x0007b400011f7983 */ /* 0x000ea80000100800 */
[----:B----4-:R1:W3:Y:S04]  /*22d40*/  @!P1 LDG.E.U16 R30, desc[UR6][R4.64] ;  /* 0x00000006041e9981 */ /* 0x0102e8000c1e1500 */
[----:B0-----:R-:W4:Y:S04]  /*22d50*/  LDL R27, [R1+0x7c0] ;  /* 0x0007c000011b7983 */ /* 0x001f280000100800 */
[----:B------:R-:W2:Y:S01]  /*22d60*/  LDL R5, [R1+0x7cc] ;  /* 0x0007cc0001057983 */ /* 0x000ea20000100800 */
[----:B-1----:R-:W-:-:S05]  /*22d70*/  @!P2 IMAD.MOV.U32 R4, RZ, RZ, R29 ;  /* 0x000000ffff04a224 */ /* 0x002fca00078e001d */
[----:B--2---:R0:W2:Y:S04]  /*22d80*/  @!P2 LDG.E.U16 R26, desc[UR6][R4.64] ;  /* 0x00000006041aa981 */ /* 0x0040a8000c1e1500 */
[----:B---3--:R1:W-:Y:S04]  /*22d90*/  STL [R1+0x10], R30 ;  /* 0x0000101e01007387 */ /* 0x0083e80000100800 */
[----:B------:R-:W3:Y:S01]  /*22da0*/  LDL R29, [R1+0x7ac] ;  /* 0x0007ac00011d7983 */ /* 0x000ee20000100800 */
[----:B0-----:R-:W-:Y:S01]  /*22db0*/  @!P3 MOV R4, R24 ;  /* 0x000000180004b202 */ /* 0x001fe20000000f00 */
[----:B------:R-:W-:-:S02]  /*22dc0*/  @!P3 IMAD.MOV.U32 R5, RZ, RZ, R28 ;  /* 0x000000ffff05b224 */ /* 0x000fc400078e001c */
[----:B-1----:R-:W3:Y:S04]  /*22dd0*/  LDL R30, [R1+0x7b8] ;  /* 0x0007b800011e7983 */ /* 0x002ee80000100800 */
[----:B------:R4:W3:Y:S04]  /*22de0*/  @!P3 LDG.E.U16 R0, desc[UR6][R4.64] ;  /* 0x000000060400b981 */ /* 0x0008e8000c1e1500 */
[----:B--2---:R0:W-:Y:S04]  /*22df0*/  STL [R1+0xc], R26 ;  /* 0x00000c1a01007387 */ /* 0x0041e80000100800 */
[----:B------:R-:W2:Y:S04]  /*22e00*/  LDL R5, [R1+0x7bc] ;  /* 0x0007bc0001057983 */ /* 0x000ea80000100800 */
[----:B------:R-:W3:Y:S04]  /*22e10*/  LDL R28, [R1+0x7a4] ;  /* 0x0007a400011c7983 */ /* 0x000ee80000100800 */
[----:B------:R-:W3:Y:S04]  /*22e20*/  LDL R24, [R1+0x7a8] ;  /* 0x0007a80001187983 */ /* 0x000ee80000100800 */
[----:B0-----:R-:W3:Y:S01]  /*22e30*/  LDL R26, [R1+0x7b0] ;  /* 0x0007b000011a7983 */ /* 0x001ee20000100800 */
[----:B------:R-:W-:Y:S01]  /*22e40*/  PRMT R25, RZ, 0x7610, R25 ;  /* 0x00007610ff197816 */ /* 0x000fe20000000019 */
[----:B----4-:R-:W-:Y:S01]  /*22e50*/  @!P0 IMAD.MOV.U32 R4, RZ, RZ, R27 ;  /* 0x000000ffff048224 */ /* 0x010fe200078e001b */
[----:B------:R-:W-:-:S02]  /*22e60*/  PRMT R2, RZ, 0x7610, R2 ;  /* 0x00007610ff027816 */ /* 0x000fc40000000002 */
[----:B------:R-:W-:Y:S02]  /*22e70*/  PRMT R61, RZ, 0x7610, R61 ;  /* 0x00007610ff3d7816 */ /* 0x000fe4000000003d */
[----:B------:R-:W-:Y:S01]  /*22e80*/  PRMT R60, RZ, 0x7610, R60 ;  /* 0x00007610ff3c7816 */ /* 0x000fe2000000003c */
[----:B--2---:R3:W2:Y:S02]  /*22e90*/  @!P0 LDG.E.U16 R25, desc[UR6][R4.64] ;  /* 0x0000000604198981 */ /* 0x0046a4000c1e1500 */
[----:B---3--:R-:W-:Y:S02]  /*22ea0*/  @!P1 IMAD.MOV.U32 R4, RZ, RZ, R30 ;  /* 0x000000ffff049224 */ /* 0x008fe400078e001e */
[----:B------:R-:W-:-:S05]  /*22eb0*/  @!P1 IMAD.MOV.U32 R5, RZ, RZ, R31 ;  /* 0x000000ffff059224 */ /* 0x000fca00078e001f */
[----:B------:R0:W3:Y:S02]  /*22ec0*/  @!P1 LDG.E.U16 R2, desc[UR6][R4.64] ;  /* 0x0000000604029981 */ /* 0x0000e4000c1e1500 */
[----:B0-----:R-:W-:Y:S02]  /*22ed0*/  @!P2 IMAD.MOV.U32 R4, RZ, RZ, R26 ;  /* 0x000000ffff04a224 */ /* 0x001fe400078e001a */
[----:B------:R-:W-:-:S05]  /*22ee0*/  @!P2 IMAD.MOV.U32 R5, RZ, RZ, R29 ;  /* 0x000000ffff05a224 */ /* 0x000fca00078e001d */
[----:B------:R0:W4:Y:S02]  /*22ef0*/  @!P2 LDG.E.U16 R61, desc[UR6][R4.64] ;  /* 0x00000006043da981 */ /* 0x000124000c1e1500 */
[----:B0-----:R-:W-:Y:S02]  /*22f00*/  @!P3 IMAD.MOV.U32 R4, RZ, RZ, R24 ;  /* 0x000000ffff04b224 */ /* 0x001fe400078e0018 */
[----:B------:R-:W-:-:S05]  /*22f10*/  @!P3 IMAD.MOV.U32 R5, RZ, RZ, R28 ;  /* 0x000000ffff05b224 */ /* 0x000fca00078e001c */
[----:B------:R-:W4:Y:S04]  /*22f20*/  @!P3 LDG.E.U16 R60, desc[UR6][R4.64] ;  /* 0x00000006043cb981 */ /* 0x000f28000c1e1500 */
[----:B------:R-:W-:Y:S04]  /*22f30*/  STL [R1+0x206c], R0 ;  /* 0x00206c0001007387 */ /* 0x000fe80000100800 */
[----:B------:R-:W4:Y:S04]  /*22f40*/  LDL R27, [R1+0x75c] ;  /* 0x00075c00011b7983 */ /* 0x000f280000100800 */
[----:B--2---:R0:W-:Y:S04]  /*22f50*/  STL [R1+0x4], R25 ;  /* 0x0000041901007387 */ /* 0x0041e80000100800 */
[----:B0-----:R-:W2:Y:S04]  /*22f60*/  LDL R25, [R1+0x760] ;  /* 0x0007600001197983 */ /* 0x001ea80000100800 */
[----:B---3--:R0:W-:Y:S04]  /*22f70*/  STL [R1+0x2070], R2 ;  /* 0x0020700201007387 */ /* 0x0081e80000100800 */
[----:B------:R-:W3:Y:S04]  /*22f80*/  LDL R26, [R1+0x754] ;  /* 0x00075400011a7983 */ /* 0x000ee80000100800 */
[----:B------:R-:W3:Y:S04]  /*22f90*/  LDL R0, [R1+0x758] ;  /* 0x0007580001007983 */ /* 0x000ee80000100800 */
[----:B----4-:R-:W-:Y:S04]  /*22fa0*/  STL [R1+0x2074], R61 ;  /* 0x0020743d01007387 */ /* 0x010fe80000100800 */
[----:B------:R-:W4:Y:S04]  /*22fb0*/  LDL R24, [R1+0x74c] ;  /* 0x00074c0001187983 */ /* 0x000f280000100800 */
[----:B0-----:R-:W4:Y:S04]  /*22fc0*/  LDL R2, [R1+0x750] ;  /* 0x0007500001027983 */ /* 0x001f280000100800 */
[----:B------:R-:W-:Y:S04]  /*22fd0*/  STL [R1+0x2078], R60 ;  /* 0x0020783c01007387 */ /* 0x000fe80000100800 */
[----:B------:R-:W4:Y:S04]  /*22fe0*/  LDL R29, [R1+0x744] ;  /* 0x00074400011d7983 */ /* 0x000f280000100800 */
[----:B------:R-:W4:Y:S01]  /*22ff0*/  LDL R28, [R1+0x748] ;  /* 0x00074800011c7983 */ /* 0x000f220000100800 */
[----:B------:R-:W-:Y:S01]  /*23000*/  PRMT R59, RZ, 0x7610, R59 ;  /* 0x00007610ff3b7816 */ /* 0x000fe2000000003b */
[----:B------:R-:W-:Y:S01]  /*23010*/  @!P0 IMAD.MOV.U32 R5, RZ, RZ, R27 ;  /* 0x000000ffff058224 */ /* 0x000fe200078e001b */
[----:B------:R-:W-:-:S02]  /*23020*/  PRMT R58, RZ, 0x7610, R58 ;  /* 0x00007610ff3a7816 */ /* 0x000fc4000000003a */
[----:B------:R-:W-:Y:S02]  /*23030*/  PRMT R54, RZ, 0x7610, R54 ;  /* 0x00007610ff367816 */ /* 0x000fe40000000036 */
[----:B------:R-:W-:Y:S01]  /*23040*/  PRMT R52, RZ, 0x7610, R52 ;  /* 0x00007610ff347816 */ /* 0x000fe20000000034 */
[----:B------:R-:W4:Y:S01]  /*23050*/  LDL R27, [R1+0x73c] ;  /* 0x00073c00011b7983 */ /* 0x000f220000100800 */
[----:B--2---:R-:W-:-:S03]  /*23060*/  @!P0 IMAD.MOV.U32 R4, RZ, RZ, R25 ;  /* 0x000000ffff048224 */ /* 0x004fc600078e0019 */
[----:B------:R-:W2:Y:S04]  /*23070*/  LDL R25, [R1+0x740] ;  /* 0x0007400001197983 */ /* 0x000ea80000100800 */
[----:B------:R3:W2:Y:S02]  /*23080*/  @!P0 LDG.E.U16 R59, desc[UR6][R4.64] ;  /* 0x00000006043b8981 */ /* 0x0006a4000c1e1500 */
[----:B---3--:R-:W-:Y:S02]  /*23090*/  @!P1 IMAD.MOV.U32 R4, RZ, RZ, R0 ;  /* 0x000000ffff049224 */ /* 0x008fe400078e0000 */
[----:B------:R-:W-:-:S05]  /*230a0*/  @!P1 IMAD.MOV.U32 R5, RZ, RZ, R26 ;  /* 0x000000ffff059224 */ /* 0x000fca00078e001a */
[----:B------:R4:W3:Y:S02]  /*230b0*/  @!P1 LDG.E.U16 R58, desc[UR6][R4.64] ;  /* 0x00000006043a9981 */ /* 0x0008e4000c1e1500 */
[----:B----4-:R-:W-:Y:S02]  /*230c0*/  @!P2 IMAD.MOV.U32 R4, RZ, RZ, R2 ;  /* 0x000000ffff04a224 */ /* 0x010fe400078e0002 */
[----:B------:R-:W-:-:S05]  /*230d0*/  @!P2 IMAD.MOV.U32 R5, RZ, RZ, R24 ;  /* 0x000000ffff05a224 */ /* 0x000fca00078e0018 */
[----:B------:R0:W4:Y:S02]  /*230e0*/  @!P2 LDG.E.U16 R54, desc[UR6][R4.64] ;  /* 0x000000060436a981 */ /* 0x000124000c1e1500 */
[----:B0-----:R-:W-:Y:S02]  /*230f0*/  @!P3 IMAD.MOV.U32 R4, RZ, RZ, R28 ;  /* 0x000000ffff04b224 */ /* 0x001fe400078e001c */
[----:B------:R-:W-:-:S05]  /*23100*/  @!P3 IMAD.MOV.U32 R5, RZ, RZ, R29 ;  /* 0x000000ffff05b224 */ /* 0x000fca00078e001d */
[----:B------:R0:W4:Y:S01]  /*23110*/  @!P3 LDG.E.U16 R52, desc[UR6][R4.64] ;  /* 0x000000060434b981 */ /* 0x000122000c1e1500 */
[----:B------:R-:W-:Y:S01]  /*23120*/  PRMT R50, RZ, 0x7610, R50 ;  /* 0x00007610ff327816 */ /* 0x000fe20000000032 */
[----:B0-----:R-:W-:Y:S02]  /*23130*/  @!P0 IMAD.MOV.U32 R5, RZ, RZ, R27 ;  /* 0x000000ffff058224 */ /* 0x001fe400078e001b */
[----:B--2---:R-:W-:Y:S04]  /*23140*/  STL [R1+0x207c], R59 ;  /* 0x00207c3b01007387 */ /* 0x004fe80000100800 */
[----:B------:R-:W2:Y:S04]  /*23150*/  LDL R26, [R1+0x734] ;  /* 0x00073400011a7983 */ /* 0x000ea80000100800 */
[----:B------:R-:W2:Y:S04]  /*23160*/  LDL R0, [R1+0x738] ;  /* 0x0007380001007983 */ /* 0x000ea80000100800 */
[----:B---3--:R-:W-:Y:S04]  /*23170*/  STL [R1+0x2080], R58 ;  /* 0x0020803a01007387 */ /* 0x008fe80000100800 */
[----:B------:R-:W3:Y:S04]  /*23180*/  LDL R24, [R1+0x72c] ;  /* 0x00072c0001187983 */ /* 0x000ee80000100800 */
[----:B------:R-:W3:Y:S01]  /*23190*/  LDL R2, [R1+0x730] ;  /* 0x0007300001027983 */ /* 0x000ee20000100800 */
[----:B------:R-:W-:-:S05]  /*231a0*/  @!P0 IMAD.MOV.U32 R4, RZ, RZ, R25 ;  /* 0x000000ffff048224 */ /* 0x000fca00078e0019 */
[----:B------:R2:W3:Y:S04]  /*231b0*/  @!P0 LDG.E.U16 R50, desc[UR6][R4.64] ;  /* 0x0000000604328981 */ /* 0x0004e8000c1e1500 */
[----:B----4-:R-:W-:Y:S04]  /*231c0*/  STL [R1+0x2084], R54 ;  /* 0x0020843601007387 */ /* 0x010fe80000100800 */
[----:B------:R-:W-:Y:S04]  /*231d0*/  STL [R1+0x2088], R52 ;  /* 0x0020883401007387 */ /* 0x000fe80000100800 */
[----:B------:R-:W4:Y:S04]  /*231e0*/  LDL R27, [R1+0x724] ;  /* 0x00072400011b7983 */ /* 0x000f280000100800 */
[----:B------:R-:W4:Y:S01]  /*231f0*/  LDL R25, [R1+0x728] ;  /* 0x0007280001197983 */ /* 0x000f220000100800 */
[----:B------:R-:W-:-:S02]  /*23200*/  PRMT R48, RZ, 0x7610, R48 ;  /* 0x00007610ff307816 */ /* 0x000fc40000000030 */
[----:B------:R-:W-:Y:S02]  /*23210*/  PRMT R46, RZ, 0x7610, R46 ;  /* 0x00007610ff2e7816 */ /* 0x000fe4000000002e */
[----:B------:R-:W-:Y:S01]  /*23220*/  PRMT R44, RZ, 0x7610, R44 ;  /* 0x00007610ff2c7816 */ /* 0x000fe2000000002c */
[----:B--2---:R-:W-:Y:S01]  /*23230*/  @!P1 IMAD.MOV.U32 R5, RZ, RZ, R26 ;  /* 0x000000ffff059224 */ /* 0x004fe200078e001a */
[----:B------:R-:W-:-:S05]  /*23240*/  @!P1 MOV R4, R0 ;  /* 0x0000000000049202 */ /* 0x000fca0000000f00 */
[----:B------:R3:W2:Y:S02]  /*23250*/  @!P1 LDG.E.U16 R48, desc[UR6][R4.64] ;  /* 0x0000000604309981 */ /* 0x0006a4000c1e1500 */
[----:B---3--:R-:W-:Y:S02]  /*23260*/  @!P2 IMAD.MOV.U32 R5, RZ, RZ, R24 ;  /* 0x000000ffff05a224 */ /* 0x008fe400078e0018 */
[----:B------:R-:W-:-:S05]  /*23270*/  @!P2 IMAD.MOV.U32 R4, RZ, RZ, R2 ;  /* 0x000000ffff04a224 */ /* 0x000fca00078e0002 */
[----:B------:R4:W3:Y:S04]  /*23280*/  @!P2 LDG.E.U16 R46, desc[UR6][R4.64] ;  /* 0x00000006042ea981 */ /* 0x0008e8000c1e1500 */
[----:B------:R-:W-:Y:S04]  /*23290*/  STL [R1+0x208c], R50 ;  /* 0x00208c3201007387 */ /* 0x000fe80000100800 */
[----:B------:R-:W3:Y:S04]  /*232a0*/  LDL R28, [R1+0x6dc] ;  /* 0x0006dc00011c7983 */ /* 0x000ee80000100800 */
[----:B------:R-:W3:Y:S01]  /*232b0*/  LDL R0, [R1+0x6e0] ;  /* 0x0006e00001007983 */ /* 0x000ee20000100800 */
[----:B----4-:R-:W-:-:S02]  /*232c0*/  @!P3 IMAD.MOV.U32 R5, RZ, RZ, R27 ;  /* 0x000000ffff05b224 */ /* 0x010fc400078e001b */
[----:B------:R-:W-:-:S05]  /*232d0*/  @!P3 IMAD.MOV.U32 R4, RZ, RZ, R25 ;  /* 0x000000ffff04b224 */ /* 0x000fca00078e0019 */
[----:B------:R0:W4:Y:S01]  /*232e0*/  @!P3 LDG.E.U16 R44, desc[UR6][R4.64] ;  /* 0x00000006042cb981 */ /* 0x000122000c1e1500 */
[----:B------:R-:W-:-:S03]  /*232f0*/  PRMT R42, RZ, 0x7610, R42 ;  /* 0x00007610ff2a7816 */ /* 0x000fc6000000002a */
[----:B--2---:R-:W-:Y:S04]  /*23300*/  STL [R1+0x2090], R48 ;  /* 0x0020903001007387 */ /* 0x004fe80000100800 */
[----:B------:R-:W2:Y:S04]  /*23310*/  LDL R26, [R1+0x6d4] ;  /* 0x0006d400011a7983 */ /* 0x000ea80000100800 */
[----:B------:R-:W2:Y:S04]  /*23320*/  LDL R2, [R1+0x6d8] ;  /* 0x0006d80001027983 */ /* 0x000ea80000100800 */
[----:B------:R-:W2:Y:S04]  /*23330*/  LDL R24, [R1+0x6d0] ;  /* 0x0006d00001187983 */ /* 0x000ea80000100800 */
[----:B---3--:R-:W-:Y:S04]  /*23340*/  STL [R1+0x2094], R46 ;  /* 0x0020942e01007387 */ /* 0x008fe80000100800 */
        /* <DEDUP_REMOVED lines=8> */
[----:B------:R-:W4:Y:S01]  /*233d0*/  LDL R0, [R1+0x660] ;  /* 0x0006600001007983 */ /* 0x000f220000100800 */
[----:B------:R-:W-:-:S02]  /*233e0*/  PRMT R40, RZ, 0x7610, R40 ;  /* 0x00007610ff287816 */ /* 0x000fc40000000028 */
[----:B------:R-:W-:Y:S02]  /*233f0*/  PRMT R38, RZ, 0x7610, R38 ;  /* 0x00007610ff267816 */ /* 0x000fe40000000026 */
[----:B------:R-:W-:Y:S02]  /*23400*/  PRMT R36, RZ, 0x7610, R36 ;  /* 0x00007610ff247816 */ /* 0x000fe40000000024 */
[----:B------:R-:W-:Y:S01]  /*23410*/  PRMT R23, RZ, 0x7610, R23 ;  /* 0x00007610ff177816 */ /* 0x000fe20000000017 */
[----:B--2---:R-:W-:Y:S02]  /*23420*/  @!P1 IMAD.MOV.U32 R5, RZ, RZ, R26 ;  /* 0x000000ffff059224 */ /* 0x004fe400078e001a */
[----:B------:R-:W-:-:S05]  /*23430*/  @!P1 IMAD.MOV.U32 R4, RZ, RZ, R2 ;  /* 0x000000ffff049224 */ /* 0x000fca00078e0002 */
[----:B------:R0:W2:Y:S02]  /*23440*/  @!P1 LDG.E.U16 R40, desc[UR6][R4.64] ;  /* 0x0000000604289981 */ /* 0x0000a4000c1e1500 */
[----:B0-----:R-:W-:Y:S02]  /*23450*/  @!P2 IMAD.MOV.U32 R4, RZ, RZ, R24 ;  /* 0x000000ffff04a224 */ /* 0x001fe400078e0018 */
[----:B---3--:R-:W-:-:S05]  /*23460*/  @!P2 IMAD.MOV.U32 R5, RZ, RZ, R27 ;  /* 0x000000ffff05a224 */ /* 0x008fca00078e001b */
[----:B------:R0:W3:Y:S02]  /*23470*/  @!P2 LDG.E.U16 R38, desc[UR6][R4.64] ;  /* 0x000000060426a981 */ /* 0x0000e4000c1e1500 */
[----:B0-----:R-:W-:Y:S02]  /*23480*/  @!P3 IMAD.MOV.U32 R4, RZ, RZ, R25 ;  /* 0x000000ffff04b224 */ /* 0x001fe400078e0019 */
[----:B------:R-:W-:-:S05]  /*23490*/  @!P3 IMAD.MOV.U32 R5, RZ, RZ, R29 ;  /* 0x000000ffff05b224 */ /* 0x000fca00078e001d */
[----:B------:R4:W3:Y:S02]  /*234a0*/  @!P3 LDG.E.U16 R36, desc[UR6][R4.64] ;  /* 0x000000060424b981 */ /* 0x0008e4000c1e1500 */
[----:B----4-:R-:W-:Y:S02]  /*234b0*/  @!P0 IMAD.MOV.U32 R5, RZ, RZ, R28 ;  /* 0x000000ffff058224 */ /* 0x010fe400078e001c */
[----:B------:R-:W-:-:S05]  /*234c0*/  @!P0 IMAD.MOV.U32 R4, RZ, RZ, R0 ;  /* 0x000000ffff048224 */ /* 0x000fca00078e0000 */
[----:B------:R-:W4:Y:S04]  /*234d0*/  @!P0 LDG.E.U16 R23, desc[UR6][R4.64] ;  /* 0x0000000604178981 */ /* 0x000f28000c1e1500 */
[----:B------:R-:W-:Y:S04]  /*234e0*/  STL [R1+0x209c], R42 ;  /* 0x00209c2a01007387 */ /* 0x000fe80000100800 */
[----:B------:R-:W4:Y:S04]  /*234f0*/  LDL R2, [R1+0x658] ;  /* 0x0006580001027983 */ /* 0x000f280000100800 */
[----:B------:R-:W4:Y:S04]  /*23500*/  LDL R26, [R1+0x654] ;  /* 0x00065400011a7983 */ /* 0x000f280000100800 */
[----:B--2---:R-:W-:Y:S04]  /*23510*/  STL [R1+0x20a0], R40 ;  /* 0x0020a02801007387 */ /* 0x004fe80000100800 */
[----:B------:R-:W2:Y:S04]  /*23520*/  LDL R27, [R1+0x64c] ;  /* 0x00064c00011b7983 */ /* 0x000ea80000100800 */
[----:B------:R-:W2:Y:S04]  /*23530*/  LDL R24, [R1+0x650] ;  /* 0x0006500001187983 */ /* 0x000ea80000100800 */
[----:B---3--:R-:W-:Y:S04]  /*23540*/  STL [R1+0x20a4], R38 ;  /* 0x0020a42601007387 */ /* 0x008fe80000100800 */
[----:B------:R-:W3:Y:S04]  /*23550*/  LDL R25, [R1+0x648] ;  /* 0x0006480001197983 */ /* 0x000ee80000100800 */
[----:B------:R-:W3:Y:S04]  /*23560*/  LDL R29, [R1+0x644] ;  /* 0x00064400011d7983 */ /* 0x000ee80000100800 */
[----:B------:R-:W-:Y:S04]  /*23570*/  STL [R1+0x20a8], R36 ;  /* 0x0020a82401007387 */ /* 0x000fe80000100800 */
[----:B------:R-:W3:Y:S04]  /*23580*/  LDL R28, [R1+0x5e0] ;  /* 0x0005e000011c7983 */ /* 0x000ee80000100800 */
[----:B------:R-:W3:Y:S04]  /*23590*/  LDL R31, [R1+0x5dc] ;  /* 0x0005dc00011f7983 */ /* 0x000ee80000100800 */
[----:B------:R-:W3:Y:S04]  /*235a0*/  LDL R0, [R1+0x5d8] ;  /* 0x0005d80001007983 */ /* 0x000ee80000100800 */
[----:B----4-:R0:W-:Y:S04]  /*235b0*/  STL [R1+0x20ac], R23 ;  /* 0x0020ac1701007387 */ /* 0x0101e80000100800 */
[----:B------:R-:W4:Y:S01]  /*235c0*/  LDL R30, [R1+0x5d4] ;  /* 0x0005d400011e7983 */ /* 0x000f220000100800 */
[----:B------:R-:W-:Y:S01]  /*235d0*/  @!P1 IMAD.MOV.U32 R4, RZ, RZ, R2 ;  /* 0x000000ffff049224 */ /* 0x000fe200078e0002 */
[----:B------:R-:W-:-:S02]  /*235e0*/  PRMT R22, RZ, 0x7610, R22 ;  /* 0x00007610ff167816 */ /* 0x000fc40000000016 */
[----:B------:R-:W4:Y:S01]  /*235f0*/  LDL R2, [R1+0x5d0] ;  /* 0x0005d00001027983 */ /* 0x000f220000100800 */
[----:B------:R-:W-:-:S03]  /*23600*/  @!P1 IMAD.MOV.U32 R5, RZ, RZ, R26 ;  /* 0x000000ffff059224 */ /* 0x000fc600078e001a */
[----:B------:R-:W4:Y:S01]  /*23610*/  LDL R26, [R1+0x5cc] ;  /* 0x0005cc00011a7983 */ /* 0x000f220000100800 */
[----:B------:R-:W-:Y:S02]  /*23620*/  PRMT R21, RZ, 0x7610, R21 ;  /* 0x00007610ff157816 */ /* 0x000fe40000000015 */
[----:B------:R-:W-:Y:S02]  /*23630*/  PRMT R20, RZ, 0x7610, R20 ;  /* 0x00007610ff147816 */ /* 0x000fe40000000014 */
[----:B------:R-:W-:Y:S01]  /*23640*/  PRMT R19, RZ, 0x7610, R19 ;  /* 0x00007610ff137816 */ /* 0x000fe20000000013 */
[----:B------:R2:W4:Y:S04]  /*23650*/  @!P1 LDG.E.U16 R22, desc[UR6][R4.64] ;  /* 0x0000000604169981 */ /* 0x000528000c1e1500 */
[----:B0-----:R-:W4:Y:S01]  /*23660*/  LDL R23, [R1+0x142c] ;  /* 0x00142c0001177983 */ /* 0x001f220000100800 */
[----:B------:R-:W-:-:S02]  /*23670*/  PRMT R18, RZ, 0x7610, R18 ;  /* 0x00007610ff127816 */ /* 0x000fc40000000012 */
[----:B------:R-:W-:Y:S02]  /*23680*/  PRMT R17, RZ, 0x7610, R17 ;  /* 0x00007610ff117816 */ /* 0x000fe40000000011 */
[----:B------:R-:W-:Y:S02]  /*23690*/  PRMT R16, RZ, 0x7610, R16 ;  /* 0x00007610ff107816 */ /* 0x000fe40000000010 */
[----:B------:R-:W-:Y:S02]  /*236a0*/  PRMT R15, RZ, 0x7610, R15 ;  /* 0x00007610ff0f7816 */ /* 0x000fe4000000000f */
[----:B------:R-:W-:Y:S02]  /*236b0*/  PRMT R14, RZ, 0x7610, R14 ;  /* 0x00007610ff0e7816 */ /* 0x000fe4000000000e */
[----:B------:R-:W-:Y:S02]  /*236c0*/  PRMT R13, RZ, 0x7610, R13 ;  /* 0x00007610ff0d7816 */ /* 0x000fe4000000000d */
[----:B------:R-:W-:-:S02]  /*236d0*/  PRMT R12, RZ, 0x7610, R12 ;  /* 0x00007610ff0c7816 */ /* 0x000fc4000000000c */
[----:B------:R-:W-:Y:S02]  /*236e0*/  PRMT R11, RZ, 0x7610, R11 ;  /* 0x00007610ff0b7816 */ /* 0x000fe4000000000b */
[----:B------:R-:W-:Y:S02]  /*236f0*/  PRMT R10, RZ, 0x7610, R10 ;  /* 0x00007610ff0a7816 */ /* 0x000fe4000000000a */
[----:B------:R-:W-:Y:S02]  /*23700*/  PRMT R9, RZ, 0x7610, R9 ;  /* 0x00007610ff097816 */ /* 0x000fe40000000009 */
[----:B------:R-:W-:Y:S02]  /*23710*/  PRMT R8, RZ, 0x7610, R8 ;  /* 0x00007610ff087816 */ /* 0x000fe40000000008 */
[----:B------:R-:W-:Y:S01]  /*23720*/  PRMT R6, RZ, 0x7610, R6 ;  /* 0x00007610ff067816 */ /* 0x000fe20000000006 */
[----:B------:R-:W4:Y:S01]  /*23730*/  LDL R36, [R1+0x6bc] ;  /* 0x0006bc0001247983 */ /* 0x000f220000100800 */
[----:B------:R-:W-:-:S02]  /*23740*/  PRMT R7, RZ, 0x7610, R7 ;  /* 0x00007610ff077816 */ /* 0x000fc40000000007 */
[----:B------:R-:W-:Y:S02]  /*23750*/  PRMT R32, RZ, 0x7610, R32 ;  /* 0x00007610ff207816 */ /* 0x000fe40000000020 */
[----:B------:R-:W-:Y:S01]  /*23760*/  PRMT R34, RZ, 0x7610, R34 ;  /* 0x00007610ff227816 */ /* 0x000fe20000000022 */
[----:B------:R-:W4:Y:S04]  /*23770*/  LDL R48, [R1+0x624] ;  /* 0x0006240001307983 */ /* 0x000f280000100800 */
[----:B------:R-:W4:Y:S04]  /*23780*/  LDL R46, [R1+0x628] ;  /* 0x00062800012e7983 */ /* 0x000f280000100800 */
[----:B------:R-:W4:Y:S04]  /*23790*/  LDL R44, [R1+0x5bc] ;  /* 0x0005bc00012c7983 */ /* 0x000f280000100800 */
[----:B------:R-:W4:Y:S04]  /*237a0*/  LDL R42, [R1+0x5c0] ;  /* 0x0005c000012a7983 */ /* 0x000f280000100800 */
[----:B------:R-:W4:Y:S04]  /*237b0*/  LDL R40, [R1+0x5ac] ;  /* 0x0005ac0001287983 */ /* 0x000f280000100800 */
[----:B------:R-:W4:Y:S01]  /*237c0*/  LDL R38, [R1+0x5b0] ;  /* 0x0005b00001267983 */ /* 0x000f220000100800 */
[----:B------:R-:W-:-:S03]  /*237d0*/  PRMT R33, RZ, 0x7610, R33 ;  /* 0x00007610ff217816 */ /* 0x000fc60000000021 */
[----:B------:R-:W4:Y:S04]  /*237e0*/  LDL R52, [R1+0x1438] ;  /* 0x0014380001347983 */ /* 0x000f280000100800 */
[----:B------:R-:W4:Y:S01]  /*237f0*/  LDL R50, [R1+0x143c] ;  /* 0x00143c0001327983 */ /* 0x000f220000100800 */
[----:B--2---:R-:W-:Y:S01]  /*23800*/  @!P2 MOV R5, R27 ;  /* 0x0000001b0005a202 */ /* 0x004fe20000000f00 */
[----:B------:R-:W-:Y:S02]  /*23810*/  @!P2 IMAD.MOV.U32 R4, RZ, RZ, R24 ;  /* 0x000000ffff04a224 */ /* 0x000fe400078e0018 */
[----:B------:R-:W2:Y:S04]  /*23820*/  LDL R27, [R1+0x5c4] ;  /* 0x0005c400011b7983 */ /* 0x000ea80000100800 */
[----:B------:R-:W2:Y:S04]  /*23830*/  LDL R24, [R1+0x5c8] ;  /* 0x0005c80001187983 */ /* 0x000ea80000100800 */
[----:B------:R3:W2:Y:S02]  /*23840*/  @!P2 LDG.E.U16 R21, desc[UR6][R4.64] ;  /* 0x000000060415a981 */ /* 0x0006a4000c1e1500 */
[----:B---3--:R-:W-:-:S02]  /*23850*/  @!P3 IMAD.MOV.U32 R4, RZ, RZ, R25 ;  /* 0x000000ffff04b224 */ /* 0x008fc400078e0019 */
[----:B------:R-:W3:Y:S01]  /*23860*/  LDL R25, [R1+0x1430] ;  /* 0x0014300001197983 */ /* 0x000ee20000100800 */
[----:B------:R-:W-:-:S03]  /*23870*/  @!P3 IMAD.MOV.U32 R5, RZ, RZ, R29 ;  /* 0x000000ffff05b224 */ /* 0x000fc600078e001d */
[----:B------:R-:W3:Y:S04]  /*23880*/  LDL R29, [R1+0x560] ;  /* 0x00056000011d7983 */ /* 0x000ee80000100800 */
[----:B------:R0:W3:Y:S02]  /*23890*/  @!P3 LDG.E.U16 R20, desc[UR6][R4.64] ;  /* 0x000000060414b981 */ /* 0x0000e4000c1e1500 */
[----:B0-----:R-:W-:Y:S02]  /*238a0*/  @!P0 IMAD.MOV.U32 R4, RZ, RZ, R28 ;  /* 0x000000ffff048224 */ /* 0x001fe400078e001c */
[----:B------:R-:W3:Y:S01]  /*238b0*/  LDL R28, [R1+0x1428] ;  /* 0x00142800011c7983 */ /* 0x000ee20000100800 */
[----:B------:R-:W-:-:S03]  /*238c0*/  @!P0 IMAD.MOV.U32 R5, RZ, RZ, R31 ;  /* 0x000000ffff058224 */ /* 0x000fc600078e001f */
[----:B------:R-:W3:Y:S04]  /*238d0*/  LDL R31, [R1+0x6c0] ;  /* 0x0006c000011f7983 */ /* 0x000ee80000100800 */
[----:B------:R0:W3:Y:S02]  /*238e0*/  @!P0 LDG.E.U16 R19, desc[UR6][R4.64] ;  /* 0x0000000604138981 */ /* 0x0000e4000c1e1500 */
[----:B0-----:R-:W-:Y:S02]  /*238f0*/  @!P1 IMAD.MOV.U32 R4, RZ, RZ, R0 ;  /* 0x000000ffff049224 */ /* 0x001fe400078e0000 */
[----:B----4-:R-:W-:Y:S01]  /*23900*/  @!P1 IMAD.MOV.U32 R5, RZ, RZ, R30 ;  /* 0x000000ffff059224 */ /* 0x010fe200078e001e */
[----:B------:R-:W4:Y:S04]  /*23910*/  LDL R0, [R1+0x1424] ;  /* 0x0014240001007983 */ /* 0x000f280000100800 */
[----:B------:R-:W4:Y:S04]  /*23920*/  LDL R30, [R1+0x1494] ;  /* 0x00149400011e7983 */ /* 0x000f280000100800 */
[----:B------:R0:W4:Y:S02]  /*23930*/  @!P1 LDG.E.U16 R18, desc[UR6][R4.64] ;  /* 0x0000000604129981 */ /* 0x000124000c1e1500 */
[----:B0-----:R-:W-:-:S02]  /*23940*/  @!P2 IMAD.MOV.U32 R4, RZ, RZ, R2 ;  /* 0x000000ffff04a224 */ /* 0x001fc400078e0002 */
[----:B------:R-:W4:Y:S01]  /*23950*/  LDL R2, [R1+0x1420] ;  /* 0x0014200001027983 */ /* 0x000f220000100800 */
[----:B------:R-:W-:-:S03]  /*23960*/  @!P2 IMAD.MOV.U32 R5, RZ, RZ, R26 ;  /* 0x000000ffff05a224 */ /* 0x000fc600078e001a */
[----:B------:R-:W4:Y:S04]  /*23970*/  LDL R26, [R1+0x141c] ;  /* 0x00141c00011a7983 */ /* 0x000f280000100800 */
[----:B------:R2:W4:Y:S02]  /*23980*/  @!P2 LDG.E.U16 R17, desc[UR6][R4.64] ;  /* 0x000000060411a981 */ /* 0x000524000c1e1500 */
[----:B--2---:R-:W-:Y:S02]  /*23990*/  @!P3 IMAD.MOV.U32 R5, RZ, RZ, R27 ;  /* 0x000000ffff05b224 */ /* 0x004fe400078e001b */
[----:B------:R-:W-:Y:S01]  /*239a0*/  @!P3 IMAD.MOV.U32 R4, RZ, RZ, R24 ;  /* 0x000000ffff04b224 */ /* 0x000fe200078e0018 */
        /* <DEDUP_REMOVED lines=9> */
[----:B------:R-:W-:Y:S01]  /*23a40*/  @!P1 IMAD.MOV.U32 R4, RZ, RZ, R23 ;  /* 0x000000ffff049224 */ /* 0x000fe200078e0017 */
[----:B------:R-:W3:Y:S04]  /*23a50*/  LDL R28, [R1+0x149c] ;  /* 0x00149c00011c7983 */ /* 0x000ee80000100800 */
[----:B------:R-:W3:Y:S04]  /*23a60*/  LDL R23, [R1+0x14a8] ;  /* 0x0014a80001177983 */ /* 0x000ee80000100800 */
[----:B------:R4:W3:Y:S02]  /*23a70*/  @!P1 LDG.E.U16 R14, desc[UR6][R4.64] ;  /* 0x00000006040e9981 */ /* 0x0008e4000c1e1500 */
[----:B----4-:R-:W-:-:S02]  /*23a80*/  @!P2 IMAD.MOV.U32 R4, RZ, RZ, R0 ;  /* 0x000000ffff04a224 */ /* 0x010fc400078e0000 */
[----:B------:R-:W4:Y:S01]  /*23a90*/  LDL R0, [R1+0x14b0] ;  /* 0x0014b00001007983 */ /* 0x000f220000100800 */
[----:B------:R-:W-:-:S03]  /*23aa0*/  @!P2 IMAD.MOV.U32 R5, RZ, RZ, R2 ;  /* 0x000000ffff05a224 */ /* 0x000fc600078e0002 */
[----:B------:R-:W4:Y:S04]  /*23ab0*/  LDL R2, [R1+0x14a4] ;  /* 0x0014a40001027983 */ /* 0x000f280000100800 */
[----:B------:R0:W4:Y:S02]  /*23ac0*/  @!P2 LDG.E.U16 R13, desc[UR6][R4.64] ;  /* 0x00000006040da981 */ /* 0x000124000c1e1500 */
[----:B0-----:R-:W-:Y:S02]  /*23ad0*/  @!P3 IMAD.MOV.U32 R4, RZ, RZ, R26 ;  /* 0x000000ffff04b224 */ /* 0x001fe400078e001a */
[----:B------:R-:W4:Y:S01]  /*23ae0*/  LDL R26, [R1+0x1518] ;  /* 0x00151800011a7983 */ /* 0x000f220000100800 */
[----:B--2---:R-:W-:-:S03]  /*23af0*/  @!P3 IMAD.MOV.U32 R5, RZ, RZ, R27 ;  /* 0x000000ffff05b224 */ /* 0x004fc600078e001b */
[----:B------:R-:W2:Y:S04]  /*23b00*/  LDL R27, [R1+0x150c] ;  /* 0x00150c00011b7983 */ /* 0x000ea80000100800 */
[----:B------:R0:W2:Y:S02]  /*23b10*/  @!P3 LDG.E.U16 R12, desc[UR6][R4.64] ;  /* 0x00000006040cb981 */ /* 0x0000a4000c1e1500 */
[----:B0-----:R-:W-:Y:S02]  /*23b20*/  @!P0 MOV R4, R24 ;  /* 0x0000001800048202 */ /* 0x001fe40000000f00 */
[----:B------:R-:W2:Y:S01]  /*23b30*/  LDL R24, [R1+0x1520] ;  /* 0x0015200001187983 */ /* 0x000ea20000100800 */
[----:B---3--:R-:W-:-:S03]  /*23b40*/  @!P0 IMAD.MOV.U32 R5, RZ, RZ, R25 ;  /* 0x000000ffff058224 */ /* 0x008fc600078e0019 */
[----:B------:R-:W3:Y:S04]  /*23b50*/  LDL R25, [R1+0x1514] ;  /* 0x0015140001197983 */ /* 0x000ee80000100800 */
[----:B------:R0:W3:Y:S02]  /*23b60*/  @!P0 LDG.E.U16 R11, desc[UR6][R4.64] ;  /* 0x00000006040b8981 */ /* 0x0000e4000c1e1500 */
[----:B0-----:R-:W-:Y:S02]  /*23b70*/  @!P1 IMAD.MOV.U32 R4, RZ, RZ, R29 ;  /* 0x000000ffff049224 */ /* 0x001fe400078e001d */
[----:B------:R-:W-:Y:S01]  /*23b80*/  @!P1 IMAD.MOV.U32 R5, RZ, RZ, R30 ;  /* 0x000000ffff059224 */ /* 0x000fe200078e001e */
[----:B------:R-:W3:Y:S04]  /*23b90*/  LDL R29, [R1+0x6b0] ;  /* 0x0006b000011d7983 */ /* 0x000ee80000100800 */
[----:B------:R-:W3:Y:S04]  /*23ba0*/  LDL R30, [R1+0x6ac] ;  /* 0x0006ac00011e7983 */ /* 0x000ee80000100800 */
[----:B------:R0:W3:Y:S02]  /*23bb0*/  @!P1 LDG.E.U16 R10, desc[UR6][R4.64] ;  /* 0x00000006040a9981 */ /* 0x0000e4000c1e1500 */
[----:B0-----:R-:W-:-:S02]  /*23bc0*/  @!P2 IMAD.MOV.U32 R5, RZ, RZ, R28 ;  /* 0x000000ffff05a224 */ /* 0x001fc400078e001c */
        /* <DEDUP_REMOVED lines=13> */
[----:B------:R0:W2:Y:S04]  /*23ca0*/  @!P0 LDG.E.U16 R7, desc[UR6][R4.64] ;  /* 0x0000000604078981 */ /* 0x0000a8000c1e1500 */
[----:B---3--:R1:W3:Y:S01]  /*23cb0*/  @!P1 LDG.E.U16 R6, desc[UR6][R24.64] ;  /* 0x0000000618069981 */ /* 0x0082e2000c1e1500 */
[----:B0-----:R-:W-:Y:S01]  /*23cc0*/  PRMT R5, RZ, 0x7610, R5 ;  /* 0x00007610ff057816 */ /* 0x001fe20000000005 */
[----:B-1----:R-:W-:-:S02]  /*23cd0*/  @!P2 IMAD.MOV.U32 R25, RZ, RZ, R28 ;  /* 0x000000ffff19a224 */ /* 0x002fc400078e001c */
[----:B------:R-:W-:Y:S01]  /*23ce0*/  @!P2 IMAD.MOV.U32 R24, RZ, RZ, R23 ;  /* 0x000000ffff18a224 */ /* 0x000fe200078e0017 */
[----:B------:R-:W3:Y:S04]  /*23cf0*/  LDL R28, [R1+0x6a4] ;  /* 0x0006a400011c7983 */ /* 0x000ee80000100800 */
[----:B------:R-:W3:Y:S04]  /*23d00*/  LDL R23, [R1+0x6a8] ;  /* 0x0006a80001177983 */ /* 0x000ee80000100800 */
[----:B------:R4:W3:Y:S02]  /*23d10*/  @!P2 LDG.E.U16 R5, desc[UR6][R24.64] ;  /* 0x000000061805a981 */ /* 0x0008e4000c1e1500 */
[----:B----4-:R-:W-:-:S02]  /*23d20*/  @!P3 IMAD.MOV.U32 R24, RZ, RZ, R0 ;  /* 0x000000ffff18b224 */ /* 0x010fc400078e0000 */
[----:B------:R-:W4:Y:S01]  /*23d30*/  LDL R0, [R1+0x640] ;  /* 0x0006400001007983 */ /* 0x000f220000100800 */
[----:B------:R-:W-:-:S03]  /*23d40*/  @!P3 IMAD.MOV.U32 R25, RZ, RZ, R2 ;  /* 0x000000ffff19b224 */ /* 0x000fc600078e0002 */
[----:B------:R-:W4:Y:S01]  /*23d50*/  LDL R2, [R1+0x63c] ;  /* 0x00063c0001027983 */ /* 0x000f220000100800 */
[----:B------:R-:W-:-:S06]  /*23d60*/  PRMT R4, RZ, 0x7610, R4 ;  /* 0x00007610ff047816 */ /* 0x000fcc0000000004 */
[----:B------:R0:W4:Y:S02]  /*23d70*/  @!P3 LDG.E.U16 R4, desc[UR6][R24.64] ;  /* 0x000000061804b981 */ /* 0x000124000c1e1500 */
[----:B0-----:R-:W-:Y:S02]  /*23d80*/  @!P0 IMAD.MOV.U32 R24, RZ, RZ, R31 ;  /* 0x000000ffff188224 */ /* 0x001fe400078e001f */
[----:B------:R-:W-:Y:S01]  /*23d90*/  @!P0 IMAD.MOV.U32 R25, RZ, RZ, R36 ;  /* 0x000000ffff198224 */ /* 0x000fe200078e0024 */
[----:B------:R-:W4:Y:S04]  /*23da0*/  LDL R31, [R1+0x634] ;  /* 0x00063400011f7983 */ /* 0x000f280000100800 */
[----:B------:R-:W4:Y:S04]  /*23db0*/  LDL R36, [R1+0x62c] ;  /* 0x00062c0001247983 */ /* 0x000f280000100800 */
[----:B------:R0:W4:Y:S02]  /*23dc0*/  @!P0 LDG.E.U16 R34, desc[UR6][R24.64] ;  /* 0x0000000618228981 */ /* 0x000124000c1e1500 */
[----:B0-----:R-:W-:-:S02]  /*23dd0*/  PRMT R25, RZ, 0x7610, R25 ;  /* 0x00007610ff197816 */ /* 0x001fc40000000019 */
[----:B--2---:R0:W2:Y:S02]  /*23de0*/  @!P1 LDG.E.U16 R32, desc[UR6][R26.64] ;  /* 0x000000061a209981 */ /* 0x0040a4000c1e1500 */
[----:B0-----:R-:W-:Y:S02]  /*23df0*/  @!P2 IMAD.MOV.U32 R26, RZ, RZ, R29 ;  /* 0x000000ffff1aa224 */ /* 0x001fe400078e001d */
[----:B------:R-:W-:Y:S02]  /*23e00*/  @!P2 IMAD.MOV.U32 R27, RZ, RZ, R30 ;  /* 0x000000ffff1ba224 */ /* 0x000fe400078e001e */
[----:B------:R-:W2:Y:S01]  /*23e10*/  LDL R30, [R1+0x638] ;  /* 0x00063800011e7983 */ /* 0x000ea20000100800 */
[----:B---3--:R-:W-:Y:S01]  /*23e20*/  @!P3 IMAD.MOV.U32 R29, RZ, RZ, R28 ;  /* 0x000000ffff1db224 */ /* 0x008fe200078e001c */
[----:B------:R-:W-:Y:S02]  /*23e30*/  @!P3 MOV R28, R23 ;  /* 0x00000017001cb202 */ /* 0x000fe40000000f00 */
        /* <DEDUP_REMOVED lines=8> */
[----:B0-----:R-:W-:Y:S02]  /*23ec0*/  PRMT R26, RZ, 0x7610, R26 ;  /* 0x00007610ff1a7816 */ /* 0x001fe4000000001a */
[----:B------:R-:W-:-:S04]  /*23ed0*/  PRMT R27, RZ, 0x7610, R27 ;  /* 0x00007610ff1b7816 */ /* 0x000fc8000000001b */
[----:B------:R0:W4:Y:S02]  /*23ee0*/  @!P0 LDG.E.U16 R26, desc[UR6][R28.64] ;  /* 0x000000061c1a8981 */ /* 0x000124000c1e1500 */
[----:B0-----:R-:W-:Y:S02]  /*23ef0*/  PRMT R28, RZ, 0x7610, R28 ;  /* 0x00007610ff1c7816 */ /* 0x001fe4000000001c */
[----:B------:R-:W-:Y:S01]  /*23f00*/  PRMT R29, RZ, 0x7610, R29 ;  /* 0x00007610ff1d7816 */ /* 0x000fe2000000001d */
[----:B--2---:R0:W2:Y:S02]  /*23f10*/  @!P1 LDG.E.U16 R27, desc[UR6][R30.64] ;  /* 0x000000061e1b9981 */ /* 0x0040a4000c1e1500 */
[----:B0-----:R-:W-:Y:S02]  /*23f20*/  @!P2 IMAD.MOV.U32 R31, RZ, RZ, R36 ;  /* 0x000000ffff1fa224 */ /* 0x001fe400078e0024 */
        /* <DEDUP_REMOVED lines=11> */
[----:B------:R-:W-:Y:S01]  /*23fe0*/  PRMT R35, RZ, 0x7610, R35 ;  /* 0x00007610ff237816 */ /* 0x000fe20000000023 */
[----:B------:R-:W3:Y:S04]  /*23ff0*/  LDL R44, [R1+0x1444] ;  /* 0x00144400012c7983 */ /* 0x000ee80000100800 */
[----:B------:R4:W3:Y:S04]  /*24000*/  @!P0 LDG.E.U16 R33, desc[UR6][R30.64] ;  /* 0x000000061e218981 */ /* 0x0008e8000c1e1500 */
[----:B------:R-:W3:Y:S01]  /*24010*/  LDL R42, [R1+0x1450] ;  /* 0x00145000012a7983 */ /* 0x000ee20000100800 */
[----:B----4-:R-:W-:-:S02]  /*24020*/  @!P1 IMAD.MOV.U32 R30, RZ, RZ, R0 ;  /* 0x000000ffff1e9224 */ /* 0x010fc400078e0000 */
[----:B------:R-:W-:Y:S01]  /*24030*/  @!P1 IMAD.MOV.U32 R31, RZ, RZ, R2 ;  /* 0x000000ffff1f9224 */ /* 0x000fe200078e0002 */
[----:B------:R-:W4:Y:S04]  /*24040*/  LDL R0, [R1+0x1440] ;  /* 0x0014400001007983 */ /* 0x000f280000100800 */
[----:B------:R-:W4:Y:S01]  /*24050*/  LDL R2, [R1+0x1414] ;  /* 0x0014140001027983 */ /* 0x000f220000100800 */
[----:B------:R-:W-:-:S03]  /*24060*/  PRMT R37, RZ, 0x7610, R37 ;  /* 0x00007610ff257816 */ /* 0x000fc60000000025 */
[----:B------:R0:W4:Y:S02]  /*24070*/  @!P1 LDG.E.U16 R35, desc[UR6][R30.64] ;  /* 0x000000061e239981 */ /* 0x000124000c1e1500 */
[----:B0-----:R-:W-:Y:S02]  /*24080*/  @!P2 IMAD.MOV.U32 R30, RZ, RZ, R38 ;  /* 0x000000ffff1ea224 */ /* 0x001fe400078e0026 */
[----:B------:R-:W-:Y:S01]  /*24090*/  @!P2 IMAD.MOV.U32 R31, RZ, RZ, R40 ;  /* 0x000000ffff1fa224 */ /* 0x000fe200078e0028 */
[----:B------:R-:W4:Y:S04]  /*240a0*/  LDL R38, [R1+0x14b8] ;  /* 0x0014b80001267983 */ /* 0x000f280000100800 */
[----:B------:R-:W4:Y:S04]  /*240b0*/  LDL R40, [R1+0x14ac] ;  /* 0x0014ac0001287983 */ /* 0x000f280000100800 */
[----:B------:R2:W4:Y:S01]  /*240c0*/  @!P2 LDG.E.U16 R37, desc[UR6][R30.64] ;  /* 0x000000061e25a981 */ /* 0x000522000c1e1500 */
[----:B------:R-:W-:Y:S01]  /*240d0*/  PRMT R39, RZ, 0x7610, R39 ;  /* 0x00007610ff277816 */ /* 0x000fe20000000027 */
[----:B--2---:R-:W-:-:S02]  /*240e0*/  @!P3 IMAD.MOV.U32 R31, RZ, RZ, R36 ;  /* 0x000000ffff1fb224 */ /* 0x004fc400078e0024 */
[----:B------:R-:W2:Y:S01]  /*240f0*/  LDL R36, [R1+0x14b4] ;  /* 0x0014b40001247983 */ /* 0x000ea20000100800 */
[----:B---3--:R-:W-:-:S03]  /*24100*/  @!P3 IMAD.MOV.U32 R30, RZ, RZ, R23 ;  /* 0x000000ffff1eb224 */ /* 0x008fc600078e0017 */
[----:B------:R-:W3:Y:S04]  /*24110*/  LDL R23, [R1+0x14c0] ;  /* 0x0014c00001177983 */ /* 0x000ee80000100800 */
[----:B------:R4:W3:Y:S02]  /*24120*/  @!P3 LDG.E.U16 R39, desc[UR6][R30.64] ;  /* 0x000000061e27b981 */ /* 0x0008e4000c1e1500 */
[----:B----4-:R-:W-:Y:S02]  /*24130*/  @!P0 IMAD.MOV.U32 R30, RZ, RZ, R0 ;  /* 0x000000ffff1e8224 */ /* 0x010fe400078e0000 */
[----:B------:R-:W-:Y:S01]  /*24140*/  @!P0 IMAD.MOV.U32 R31, RZ, RZ, R2 ;  /* 0x000000ffff1f8224 */ /* 0x000fe200078e0002 */
[----:B------:R-:W4:Y:S04]  /*24150*/  LDL R0, [R1+0x14c8] ;  /* 0x0014c80001007983 */ /* 0x000f280000100800 */
[----:B------:R-:W4:Y:S01]  /*24160*/  LDL R2, [R1+0x14bc] ;  /* 0x0014bc0001027983 */ /* 0x000f220000100800 */
[----:B------:R-:W-:-:S02]  /*24170*/  PRMT R41, RZ, 0x7610, R41 ;  /* 0x00007610ff297816 */ /* 0x000fc40000000029 */
[----:B------:R-:W-:-:S04]  /*24180*/  PRMT R43, RZ, 0x7610, R43 ;  /* 0x00007610ff2b7816 */ /* 0x000fc8000000002b */
[----:B------:R0:W4:Y:S01]  /*24190*/  @!P0 LDG.E.U16 R41, desc[UR6][R30.64] ;  /* 0x000000061e298981 */ /* 0x000122000c1e1500 */
[----:B------:R-:W-:Y:S01]  /*241a0*/  PRMT R45, RZ, 0x7610, R45 ;  /* 0x00007610ff2d7816 */ /* 0x000fe2000000002d */
[----:B0-----:R-:W-:Y:S02]  /*241b0*/  @!P1 IMAD.MOV.U32 R30, RZ, RZ, R50 ;  /* 0x000000ffff1e9224 */ /* 0x001fe400078e0032 */
[----:B------:R-:W-:-:S05]  /*241c0*/  @!P1 IMAD.MOV.U32 R31, RZ, RZ, R52 ;  /* 0x000000ffff1f9224 */ /* 0x000fca00078e0034 */
[----:B------:R0:W4:Y:S01]  /*241d0*/  @!P1 LDG.E.U16 R43, desc[UR6][R30.64] ;  /* 0x000000061e2b9981 */ /* 0x000122000c1e1500 */
[----:B------:R-:W-:Y:S02]  /*241e0*/  PRMT R47, RZ, 0x7610, R47 ;  /* 0x00007610ff2f7816 */ /* 0x000fe4000000002f */
[----:B0-----:R-:W-:Y:S01]  /*241f0*/  @!P2 MOV R30, R46 ;  /* 0x0000002e001ea202 */ /* 0x001fe20000000f00 */
[----:B------:R-:W-:-:S05]  /*24200*/  @!P2 IMAD.MOV.U32 R31, RZ, RZ, R48 ;  /* 0x000000ffff1fa224 */ /* 0x000fca00078e0030 */
[----:B------:R0:W4:Y:S01]  /*24210*/  @!P2 LDG.E.U16 R45, desc[UR6][R30.64] ;  /* 0x000000061e2da981 */ /* 0x000122000c1e1500 */
[----:B------:R-:W-:Y:S01]  /*24220*/  PRMT R49, RZ, 0x7610, R49 ;  /* 0x00007610ff317816 */ /* 0x000fe20000000031 */
[----:B0-----:R-:W-:Y:S02]  /*24230*/  @!P3 IMAD.MOV.U32 R30, RZ, RZ, R42 ;  /* 0x000000ffff1eb224 */ /* 0x001fe400078e002a */
[----:B------:R-:W-:-:S05]  /*24240*/  @!P3 IMAD.MOV.U32 R31, RZ, RZ, R44 ;  /* 0x000000ffff1fb224 */ /* 0x000fca00078e002c */
[----:B------:R0:W4:Y:S02]  /*24250*/  @!P3 LDG.E.U16 R47, desc[UR6][R30.64] ;  /* 0x000000061e2fb981 */ /* 0x000124000c1e1500 */
[----:B0-----:R-:W-:Y:S02]  /*24260*/  @!P0 IMAD.MOV.U32 R30, RZ, RZ, R38 ;  /* 0x000000ffff1e8224 */ /* 0x001fe400078e0026 */
[----:B------:R-:W-:-:S05]  /*24270*/  @!P0 IMAD.MOV.U32 R31, RZ, RZ, R40 ;  /* 0x000000ffff1f8224 */ /* 0x000fca00078e0028 */
[----:B------:R2:W4:Y:S01]  /*24280*/  @!P0 LDG.E.U16 R49, desc[UR6][R30.64] ;  /* 0x000000061e318981 */ /* 0x000522000c1e1500 */
[----:B------:R-:W-:Y:S02]  /*24290*/  PRMT R51, RZ, 0x7610, R51 ;  /* 0x00007610ff337816 */ /* 0x000fe40000000033 */
[----:B------:R-:W-:Y:S01]  /*242a0*/  PRMT R53, RZ, 0x7610, R53 ;  /* 0x00007610ff357816 */ /* 0x000fe20000000035 */
[----:B--2---:R-:W-:Y:S02]  /*242b0*/  @!P1 IMAD.MOV.U32 R31, RZ, RZ, R36 ;  /* 0x000000ffff1f9224 */ /* 0x004fe400078e0024 */
[----:B---3--:R-:W-:Y:S02]  /*242c0*/  @!P1 IMAD.MOV.U32 R30, RZ, RZ, R23 ;  /* 0x000000ffff1e9224 */ /* 0x008fe400078e0017 */
[----:B------:R-:W2:Y:S04]  /*242d0*/  LDL.LU R23, [R1+0x94] ;  /* 0x0000940001177983 */ /* 0x000ea80000300800 */
        /* <DEDUP_REMOVED lines=9> */
[----:B------:R4:W3:Y:S04]  /*24370*/  @!P1 LDG.E.U16 R51, desc[UR6][R30.64] ;  /* 0x000000061e339981 */ /* 0x0008e8000c1e1500 */
[----:B------:R-:W3:Y:S04]  /*24380*/  LDL.LU R54, [R1+0x4c] ;  /* 0x00004c0001367983 */ /* 0x000ee80000300800 */
[----:B------:R-:W3:Y:S04]  /*24390*/  LDL.LU R58, [R1+0x48] ;  /* 0x00004800013a7983 */ /* 0x000ee80000300800 */
[----:B------:R-:W3:Y:S04]  /*243a0*/  LDL.LU R59, [R1+0x34] ;  /* 0x00003400013b7983 */ /* 0x000ee80000300800 */
[----:B------:R-:W3:Y:S04]  /*243b0*/  LDL.LU R60, [R1+0x30] ;  /* 0x00003000013c7983 */ /* 0x000ee80000300800 */
[----:B------:R-:W3:Y:S01]  /*243c0*/  LDL.LU R61, [R1+0x2c] ;  /* 0x00002c00013d7983 */ /* 0x000ee20000300800 */
[----:B----4-:R-:W-:-:S02]  /*243d0*/  @!P2 IMAD.MOV.U32 R30, RZ, RZ, R0 ;  /* 0x000000ffff1ea224 */ /* 0x010fc400078e0000 */
[----:B------:R-:W-:Y:S02]  /*243e0*/  @!P2 IMAD.MOV.U32 R31, RZ, RZ, R2 ;  /* 0x000000ffff1fa224 */ /* 0x000fe400078e0002 */
[----:B------:R-:W4:Y:S04]  /*243f0*/  LDL.LU R2, [R1+0x28] ;  /* 0x0000280001027983 */ /* 0x000f280000300800 */
[----:B------:R-:W4:Y:S04]  /*24400*/  LDL.LU R0, [R1+0x14] ;  /* 0x0000140001007983 */ /* 0x000f280000300800 */
[----:B------:R0:W4:Y:S04]  /*24410*/  @!P2 LDG.E.U16 R53, desc[UR6][R30.64] ;  /* 0x000000061e35a981 */ /* 0x000128000c1e1500 */
[----:B------:R-:W0:Y:S04]  /*24420*/  LDL R30, [R1+0x14c4] ;  /* 0x0014c400011e7983 */ /* 0x000e280000100800 */
[----:B------:R-:W0:Y:S01]  /*24430*/  LDL R31, [R1+0x14d0] ;  /* 0x0014d000011f7983 */ /* 0x000e220000100800 */
[----:B------:R-:W-:-:S02]  /*24440*/  PRMT R55, RZ, 0x7610, R55 ;  /* 0x00007610ff377816 */ /* 0x000fc40000000037 */
        /* <DEDUP_REMOVED lines=11> */
[----:B------:R-:W0:Y:S01]  /*24500*/  LDL R31, [R1+0x154c] ;  /* 0x00154c00011f7983 */ /* 0x000e220000100800 */
[----:B------:R-:W-:-:S03]  /*24510*/  PRMT R57, RZ, 0x7610, R57 ;  /* 0x00007610ff397816 */ /* 0x000fc60000000039 */
[----:B------:R1:W-:Y:S01]  /*24520*/  STL [R1+0x1568], R3 ;  /* 0x0015680301007387 */ /* 0x0003e20000100800 */
[----:B0-----:R-:W-:Y:S02]  /*24530*/  @!P3 IMAD.MOV.U32 R30, RZ, RZ, R31 ;  /* 0x000000ffff1eb224 */ /* 0x001fe400078e001f */
[----:B------:R-:W-:Y:S02]  /*24540*/  @!P3 IMAD.MOV.U32 R31, RZ, RZ, R3 ;  /* 0x000000ffff1fb224 */ /* 0x000fe400078e0003 */
[----:B-1----:R-:W4:Y:S04]  /*24550*/  LDL.LU R3, [R1+0xc] ;  /* 0x00000c0001037983 */ /* 0x002f280000300800 */
[----:B------:R0:W4:Y:S02]  /*24560*/  @!P3 LDG.E.U16 R57, desc[UR6][R30.64] ;  /* 0x000000061e39b981 */ /* 0x000124000c1e1500 */
[----:B0-----:R-:W0:Y:S02]  /*24570*/  S2R R31, SR_TID.X ;  /* 0x00000000001f7919 */ /* 0x001e240000002100 */
[----:B0-----:R-:W-:-:S02]  /*24580*/  LOP3.LUT R30, R31, 0x1f, RZ, 0xc0, !PT ;  /* 0x0000001f1f1e7812 */ /* 0x001fc400078ec0ff */
[----:B------:R-:W4:Y:S03]  /*24590*/  LDL.LU R31, [R1+0x10] ;  /* 0x00001000011f7983 */ /* 0x000f260000300800 */
[----:B------:R-:W-:-:S05]  /*245a0*/  IMAD.SHL.U32 R30, R30, 0x2, RZ ;  /* 0x000000021e1e7824 */ /* 0x000fca00078e00ff */
[----:B------:R-:W-:-:S05]  /*245b0*/  LOP3.LUT R30, R30, 0x20, RZ, 0x3c, !PT ;  /* 0x000000201e1e7812 */ /* 0x000fca00078e3cff */
[----:B--2---:R0:W-:Y:S04]  /*245c0*/  STS.U16 [R30+UR4+0x5200], R23 ;  /* 0x005200171e007988 */ /* 0x0041e80008000404 */
[----:B---3--:R1:W-:Y:S04]  /*245d0*/  STS.U16 [R30+UR4+0x5240], R36 ;  /* 0x005240241e007988 */ /* 0x0083e80008000404 */
        /* <DEDUP_REMOVED lines=15> */
[----:B------:R1:W-:Y:S04]  /*246d0*/  STS.U16 [R30+UR4+0x5ac0], R58 ;  /* 0x005ac03a1e007988 */ /* 0x0003e80008000404 */
[----:B0-----:R-:W3:Y:S04]  /*246e0*/  LDL.LU R46, [R1+0x2094] ;  /* 0x00209400012e7983 */ /* 0x001ee80000300800 */
[----:B-1----:R-:W3:Y:S04]  /*246f0*/  LDL.LU R48, [R1+0x2090] ;  /* 0x0020900001307983 */ /* 0x002ee80000300800 */
[----:B------:R-:W3:Y:S04]  /*24700*/  LDL.LU R50, [R1+0x208c] ;  /* 0x00208c0001327983 */ /* 0x000ee80000300800 */
[----:B------:R-:W2:Y:S04]  /*24710*/  LDL.LU R52, [R1+0x2088] ;  /* 0x0020880001347983 */ /* 0x000ea80000300800 */
[----:B------:R-:W3:Y:S04]  /*24720*/  LDL.LU R54, [R1+0x2084] ;  /* 0x0020840001367983 */ /* 0x000ee80000300800 */
[----:B------:R-:W2:Y:S04]  /*24730*/  LDL.LU R58, [R1+0x2080] ;  /* 0x00208000013a7983 */ /* 0x000ea80000300800 */
[----:B------:R0:W-:Y:S04]  /*24740*/  STS.U16 [R30+UR4+0x5e40], R59 ;  /* 0x005e403b1e007988 */ /* 0x0001e80008000404 */
[----:B------:R1:W-:Y:S04]  /*24750*/  STS.U16 [R30+UR4+0x5e00], R60 ;  /* 0x005e003c1e007988 */ /* 0x0003e80008000404 */
[----:B------:R1:W-:Y:S04]  /*24760*/  STS.U16 [R30+UR4+0x5ec0], R61 ;  /* 0x005ec03d1e007988 */ /* 0x0003e80008000404 */
[----:B----4-:R4:W-:Y:S04]  /*24770*/  STS.U16 [R30+UR4+0x5e80], R2 ;  /* 0x005e80021e007988 */ /* 0x0109e80008000404 */
[----:B------:R4:W-:Y:S04]  /*24780*/  STS.U16 [R30+UR4+0x6200], R0 ;  /* 0x006200001e007988 */ /* 0x0009e80008000404 */
[----:B0-----:R-:W3:Y:S04]  /*24790*/  LDL.LU R59, [R1+0x207c] ;  /* 0x00207c00013b7983 */ /* 0x001ee80000300800 */
[----:B-1----:R-:W2:Y:S04]  /*247a0*/  LDL.LU R60, [R1+0x2078] ;  /* 0x00207800013c7983 */ /* 0x002ea80000300800 */
[----:B------:R-:W2:Y:S04]  /*247b0*/  LDL.LU R61, [R1+0x2074] ;  /* 0x00207400013d7983 */ /* 0x000ea80000300800 */
[----:B----4-:R-:W4:Y:S04]  /*247c0*/  LDL.LU R2, [R1+0x2070] ;  /* 0x0020700001027983 */ /* 0x010f280000300800 */
[----:B------:R-:W3:Y:S04]  /*247d0*/  LDL.LU R0, [R1+0x206c] ;  /* 0x00206c0001007983 */ /* 0x000ee80000300800 */
[----:B------:R0:W-:Y:S04]  /*247e0*/  STS.U16 [R30+UR4+0x6240], R31 ;  /* 0x0062401f1e007988 */ /* 0x0001e80008000404 */
[----:B------:R1:W-:Y:S04]  /*247f0*/  STS.U16 [R30+UR4+0x6280], R3 ;  /* 0x006280031e007988 */ /* 0x0003e80008000404 */
[----:B0-----:R-:W4:Y:S04]  /*24800*/  LDL.LU R31, [R1+0xd4] ;  /* 0x0000d400011f7983 */ /* 0x001f280000300800 */
[----:B-1----:R-:W4:Y:S04]  /*24810*/  LDL.LU R3, [R1+0xd0] ;  /* 0x0000d00001037983 */ /* 0x002f280000300800 */
[----:B---3--:R0:W-:Y:S04]  /*24820*/  STS.U16 [R30+UR4+0x62c0], R0 ;  /* 0x0062c0001e007988 */ /* 0x0081e80008000404 */
[----:B------:R-:W-:Y:S04]  /*24830*/  STS.U16 [R30+UR4+0x6640], R59 ;  /* 0x0066403b1e007988 */ /* 0x000fe80008000404 */
        /* <DEDUP_REMOVED lines=25> */
[----:B0-----:R-:W4:Y:S04]  /*249d0*/  LDL.LU R0, [R1+0x2068] ;  /* 0x0020680001007983 */ /* 0x001f280000300800 */
[----:B------:R-:W-:Y:S04]  /*249e0*/  STS.U16 [R30+UR4+0x7ec0], R5 ;  /* 0x007ec0051e007988 */ /* 0x000fe80008000404 */
[----:B------:R0:W-:Y:S04]  /*249f0*/  STS.U16 [R30+UR4+0x7e80], R4 ;  /* 0x007e80041e007988 */ /* 0x0001e80008000404 */
[----:B0-----:R-:W2:Y:S04]  /*24a00*/  LDL.LU R4, [R1+0xcc] ;  /* 0x0000cc0001047983 */ /* 0x001ea80000300800 */
        /* <DEDUP_REMOVED lines=28> */
[----:B----4-:R0:W-:Y:S04]  /*24bd0*/  STS.U16 [R0+UR4+0x4300], R31 ;  /* 0x0043001f00007988 */ /* 0x0101e80008000404 */
[----:B------:R1:W-:Y:S04]  /*24be0*/  STS.U16 [R0+UR4+0x4340], R3 ;  /* 0x0043400300007988 */ /* 0x0003e80008000404 */
[----:B0-----:R-:W4:Y:S04]  /*24bf0*/  LDL.LU R31, [R1+0x18] ;  /* 0x00001800011f7983 */ /* 0x001f280000300800 */
[----:B-1----:R-:W4:Y:S04]  /*24c00*/  LDL.LU R3, [R1+0x4] ;  /* 0x0000040001037983 */ /* 0x002f280000300800 */
        /* <DEDUP_REMOVED lines=29> */
[----:B0-----:R-:W2:Y:S04]  /*24de0*/  LDL.LU R59, [R1+0x164] ;  /* 0x00016400013b7983 */ /* 0x001ea80000300800 */
[----:B-1----:R-:W3:Y:S04]  /*24df0*/  LDL.LU R30, [R1+0x160] ;  /* 0x00016000011e7983 */ /* 0x002ee80000300800 */
[----:B----4-:R-:W-:Y:S04]  /*24e00*/  STS.U16 [R0+UR4+0x5f80], R31 ;  /* 0x005f801f00007988 */ /* 0x010fe80008000404 */
[----:B------:R-:W-:Y:S04]  /*24e10*/  STS.U16 [R0+UR4+0x6300], R3 ;  /* 0x0063000300007988 */ /* 0x000fe80008000404 */
[----:B------:R0:W-:Y:S04]  /*24e20*/  STS.U16 [R0+UR4+0x6340], R2 ;  /* 0x0063400200007988 */ /* 0x0001e80008000404 */
        /* <DEDUP_REMOVED lines=8> */
[----:B0-----:R-:W0:Y:S03]  /*24eb0*/  S2R R2, SR_TID.X ;  /* 0x0000000000027919 */ /* 0x001e260000002100 */
[----:B------:R-:W-:Y:S04]  /*24ec0*/  STS.U16 [R0+UR4+0x6b80], R24 ;  /* 0x006b801800007988 */ /* 0x000fe80008000404 */
[----:B------:R-:W-:Y:S04]  /*24ed0*/  STS.U16 [R0+UR4+0x6bc0], R25 ;  /* 0x006bc01900007988 */ /* 0x000fe80008000404 */
[----:B------:R-:W-:Y:S04]  /*24ee0*/  STS.U16 [R0+UR4+0x6f40], R26 ;  /* 0x006f401a00007988 */ /* 0x000fe80008000404 */
[----:B------:R-:W-:Y:S04]  /*24ef0*/  STS.U16 [R0+UR4+0x6f00], R27 ;  /* 0x006f001b00007988 */ /* 0x000fe80008000404 */
[----:B------:R-:W-:Y:S01]  /*24f00*/  STS.U16 [R0+UR4+0x6fc0], R28 ;  /* 0x006fc01c00007988 */ /* 0x000fe20008000404 */
[----:B------:R-:W1:Y:S03]  /*24f10*/  S2R R31, SR_TID.X ;  /* 0x00000000001f7919 */ /* 0x000e660000002100 */
        /* <DEDUP_REMOVED lines=16> */
[----:B------:R-:W-:Y:S01]  /*25020*/  STS.U16 [R0+UR4+0x7f80], R57 ;  /* 0x007f803900007988 */ /* 0x000fe20008000404 */
[----:B0-----:R-:W-:-:S05]  /*25030*/  LOP3.LUT R2, R2, 0x7, RZ, 0xc0, !PT ;  /* 0x0000000702027812 */ /* 0x001fca00078ec0ff */
[C---:B------:R-:W-:Y:S02]  /*25040*/  IMAD R18, R2.reuse, 0x90, RZ ;  /* 0x0000009002127824 */ /* 0x040fe400078e02ff */
[----:B------:R-:W-:Y:S02]  /*25050*/  IMAD R2, R2, 0x110, RZ ;  /* 0x0000011002027824 */ /* 0x000fe400078e02ff */
[----:B-1----:R-:W-:-:S05]  /*25060*/  IMAD.SHL.U32 R31, R31, 0x2, RZ ;  /* 0x000000021f1f7824 */ /* 0x002fca00078e00ff */
[----:B------:R-:W-:Y:S01]  /*25070*/  LOP3.LUT R4, R2, 0x30, R31, 0x78, !PT ;  /* 0x0000003002047812 */ /* 0x000fe200078e781f */
[----:B------:R-:W-:Y:S06]  /*25080*/  BAR.SYNC.DEFER_BLOCKING 0x0 ;  /* 0x0000000000007b1d */ /* 0x000fec0000010000 */
[----:B------:R-:W0:Y:S04]  /*25090*/  LDSM.16.M88.4 R8, [R4+UR4+0x4000] ;  /* 0x004000040408783b */ /* 0x000e280008000200 */
[----:B------:R-:W1:Y:S04]  /*250a0*/  LDSM.16.M88.4 R24, [R4+UR4+0x5000] ;  /* 0x005000040418783b */ /* 0x000e680008000200 */
[----:B------:R-:W2:Y:S01]  /*250b0*/  LDSM.16.M88.4 R12, [R4+UR4+0x5800] ;  /* 0x00580004040c783b */ /* 0x000ea20008000200 */
[----:B------:R-:W3:Y:S03]  /*250c0*/  S2R R3, SR_TID.X ;  /* 0x0000000000037919 */ /* 0x000ee60000002100 */
[----:B------:R-:W4:Y:S04]  /*250d0*/  LDSM.16.M88.4 R48, [R4+UR4+0x4800] ;  /* 0x004800040430783b */ /* 0x000f280008000200 */
[----:B------:R-:W4:Y:S04]  /*250e0*/  LDSM.16.M88.4 R56, [R4+UR4+0x6000] ;  /* 0x006000040438783b */ /* 0x000f280008000200 */
[----:B------:R-:W4:Y:S04]  /*250f0*/  LDSM.16.M88.4 R52, [R4+UR4+0x6800] ;  /* 0x006800040434783b */ /* 0x000f280008000200 */
[----:B------:R-:W4:Y:S04]  /*25100*/  LDSM.16.M88.4 R40, [R4+UR4+0x7000] ;  /* 0x007000040428783b */ /* 0x000f280008000200 */
[----:B------:R-:W4:Y:S04]  /*25110*/  LDSM.16.M88.4 R44, [R4+UR4+0x7800] ;  /* 0x00780004042c783b */ /* 0x000f280008000200 */
[----:B0-----:R-:W-:Y:S04]  /*25120*/  STL.64 [R1+0x30], R8 ;  /* 0x0000300801007387 */ /* 0x001fe80000100a00 */
[----:B------:R-:W-:Y:S04]  /*25130*/  STL.64 [R1+0x38], R10 ;  /* 0x0000380a01007387 */ /* 0x000fe80000100a00 */
[----:B-1----:R-:W-:Y:S04]  /*25140*/  STL.64 [R1+0x18], R26 ;  /* 0x0000181a01007387 */ /* 0x002fe80000100a00 */
[----:B------:R0:W-:Y:S04]  /*25150*/  STL.64 [R1+0x2040], R24 ;  /* 0x0020401801007387 */ /* 0x0001e80000100a00 */
[----:B--2---:R-:W-:Y:S04]  /*25160*/  STL.64 [R1+0x8], R14 ;  /* 0x0000080e01007387 */ /* 0x004fe80000100a00 */
[----:B------:R1:W-:Y:S01]  /*25170*/  STL.64 [R1+0x2038], R12 ;  /* 0x0020380c01007387 */ /* 0x0003e20000100a00 */
[----:B------:R-:W-:Y:S01]  /*25180*/  IMAD.MOV.U32 R2, RZ, RZ, R26 ;  /* 0x000000ffff027224 */ /* 0x000fe200078e001a */
[----:B------:R-:W-:-:S02]  /*25190*/  MOV R0, R27 ;  /* 0x0000001b00007202 */ /* 0x000fc40000000f00 */
[----:B0-----:R-:W2:Y:S04]  /*251a0*/  LDL.LU.64 R24, [R1+0x370] ;  /* 0x0003700001187983 */ /* 0x001ea80000300a00 */
[----:B------:R-:W3:Y:S01]  /*251b0*/  LDL.LU.64 R26, [R1+0x378] ;  /* 0x00037800011a7983 */ /* 0x000ee20000300a00 */
[----:B------:R-:W-:Y:S02]  /*251c0*/  IMAD.MOV.U32 R5, RZ, RZ, R9 ;  /* 0x000000ffff057224 */ /* 0x000fe400078e0009 */
[----:B------:R-:W-:Y:S02]  /*251d0*/  IMAD.MOV.U32 R10, RZ, RZ, R14 ;  /* 0x000000ffff0a7224 */ /* 0x000fe400078e000e */
[----:B------:R-:W-:Y:S01]  /*251e0*/  IMAD.MOV.U32 R9, RZ, RZ, R15 ;  /* 0x000000ffff097224 */ /* 0x000fe200078e000f */
[----:B---3--:R-:W-:Y:S04]  /*251f0*/  STL.64 [R1+0x2050], R26 ;  /* 0x0020501a01007387 */ /* 0x008fe80000100a00 */
[----:B--2---:R-:W-:Y:S04]  /*25200*/  STL.64 [R1+0x2048], R24 ;  /* 0x0020481801007387 */ /* 0x004fe80000100a00 */
[----:B-1----:R-:W2:Y:S04]  /*25210*/  LDL.LU.64 R12, [R1+0x310] ;  /* 0x00031000010c7983 */ /* 0x002ea80000300a00 */
[----:B------:R-:W3:Y:S01]  /*25220*/  LDL.LU.64 R14, [R1+0x318] ;  /* 0x00031800010e7983 */ /* 0x000ee20000300a00 */
[----:B------:R-:W-:-:S02]  /*25230*/  IMAD.SHL.U32 R17, R3, 0x2, RZ ;  /* 0x0000000203117824 */ /* 0x000fc400078e00ff */
[----:B------:R-:W-:-:S03]  /*25240*/  IMAD.SHL.U32 R19, R3, 0x40, RZ ;  /* 0x0000004003137824 */ /* 0x000fc600078e00ff */
[----:B------:R-:W-:-:S04]  /*25250*/  LOP3.LUT R16, R18, 0x10, R17, 0x78, !PT ;  /* 0x0000001012107812 */ /* 0x000fc800078e7811 */
[----:B------:R-:W-:Y:S01]  /*25260*/  LOP3.LUT R16, R16, 0x400, R19, 0xf8, !PT ;  /* 0x0000040010107812 */ /* 0x000fe200078ef813 */
[----:B------:R-:W-:-:S04]  /*25270*/  IMAD.SHL.U32 R3, R3, 0x40, RZ ;  /* 0x0000004003037824 */ /* 0x000fc800078e00ff */
[----:B------:R-:W-:Y:S01]  /*25280*/  LDSM.16.MT88.4 R36, [R16+UR4] ;  /* 0x000000041024783b */ /* 0x000fe20008004200 */
[----:B------:R-:W-:Y:S01]  /*25290*/  LOP3.LUT R60, R18, 0x10, R17, 0x78, !PT ;  /* 0x00000010123c7812 */ /* 0x000fe200078e7811 */
[----:B------:R-:W-:-:S03]  /*252a0*/  IMAD.MOV.U32 R6, RZ, RZ, R8 ;  /* 0x000000ffff067224 */ /* 0x000fc600078e0008 */
[----:B------:R-:W-:-:S04]  /*252b0*/  LOP3.LUT R60, R60, 0x400, R3, 0xf8, !PT ;  /* 0x000004003c3c7812 */ /* 0x000fc800078ef803 */
[----:B------:R-:W-:Y:S01]  /*252c0*/  LOP3.LUT R60, R60, 0x40, RZ, 0x3c, !PT ;  /* 0x000000403c3c7812 */ /* 0x000fe200078e3cff */
[----:B---3--:R-:W-:Y:S04]  /*252d0*/  STL.64 [R1+0x2060], R14 ;  /* 0x0020600e01007387 */ /* 0x008fe80000100a00 */
[----:B--2---:R0:W-:Y:S04]  /*252e0*/  STL.64 [R1+0x2058], R12 ;  /* 0x0020580c01007387 */ /* 0x0041e80000100a00 */
[----:B0-----:R-:W2:Y:S04]  /*252f0*/  LDL.LU.64 R12, [R1+0x3b0] ;  /* 0x0003b000010c7983 */ /* 0x001ea80000300a00 */
[----:B------:R-:W2:Y:S01]  /*25300*/  LDL.LU.64 R14, [R1+0x3b8] ;  /* 0x0003b800010e7983 */ /* 0x000ea20000300a00 */
[----:B------:R-:W-:-:S02]  /*25310*/  IMAD.MOV.U32 R24, RZ, RZ, R6 ;  /* 0x000000ffff187224 */ /* 0x000fc400078e0006 */
[----:B------:R-:W-:Y:S02]  /*25320*/  IMAD.MOV.U32 R25, RZ, RZ, R5 ;  /* 0x000000ffff197224 */ /* 0x000fe400078e0005 */
[----:B------:R-:W0:Y:S04]  /*25330*/  LDSM.16.MT88.4 R4, [R60+UR4] ;  /* 0x000000043c04783b */ /* 0x000e280008004200 */
[----:B----4-:R-:W-:Y:S04]  /*25340*/  STL.64 [R1+0x20], R48 ;  /* 0x0000203001007387 */ /* 0x010fe80000100a00 */
[----:B------:R-:W-:Y:S04]  /*25350*/  STL.64 [R1+0x28], R50 ;  /* 0x0000283201007387 */ /* 0x000fe80000100a00 */
[----:B------:R-:W-:Y:S04]  /*25360*/  STL [R1+0x1f64], R58 ;  /* 0x001f643a01007387 */ /* 0x000fe80000100800 */
[----:B------:R-:W-:Y:S04]  /*25370*/  STL [R1+0x1f60], R59 ;  /* 0x001f603b01007387 */ /* 0x000fe80000100800 */
[----:B------:R1:W-:Y:S04]  /*25380*/  STL.64 [R1+0x2030], R56 ;  /* 0x0020303801007387 */ /* 0x0003e80000100a00 */
[----:B-1----:R-:W3:Y:S04]  /*25390*/  LDL.LU.64 R56, [R1+0x2d0] ;  /* 0x0002d00001387983 */ /* 0x002ee80000300a00 */
[----:B------:R-:W3:Y:S04]  /*253a0*/  LDL.LU.64 R58, [R1+0x2d8] ;  /* 0x0002d800013a7983 */ /* 0x000ee80000300a00 */
[----:B------:R-:W-:Y:S04]  /*253b0*/  STL [R1+0x1f68], R55 ;  /* 0x001f683701007387 */ /* 0x000fe80000100800 */
[----:B------:R-:W-:Y:S04]  /*253c0*/  STL [R1+0x1eb8], R3 ;  /* 0x001eb80301007387 */ /* 0x000fe80000100800 */
[----:B------:R-:W-:Y:S04]  /*253d0*/  STL [R1+0x1f00], R42 ;  /* 0x001f002a01007387 */ /* 0x000fe80000100800 */
[----:B------:R-:W-:Y:S04]  /*253e0*/  STL [R1+0x1efc], R43 ;  /* 0x001efc2b01007387 */ /* 0x000fe80000100800 */
[----:B------:R-:W4:Y:S04]  /*253f0*/  LDL.LU.64 R32, [R1+0x290] ;  /* 0x0002900001207983 */ /* 0x000f280000300a00 */
[----:B------:R-:W4:Y:S04]  /*25400*/  LDL.LU.64 R34, [R1+0x298] ;  /* 0x0002980001227983 */ /* 0x000f280000300a00 */
[----:B------:R-:W4:Y:S04]  /*25410*/  LDL.LU.64 R28, [R1+0x230] ;  /* 0x00023000011c7983 */ /* 0x000f280000300a00 */
[----:B------:R-:W4:Y:S04]  /*25420*/  LDL.LU.64 R30, [R1+0x238] ;  /* 0x00023800011e7983 */ /* 0x000f280000300a00 */
[----:B------:R-:W-:Y:S04]  /*25430*/  STL [R1+0x1ef4], R46 ;  /* 0x001ef42e01007387 */ /* 0x000fe80000100800 */
[----:B------:R-:W-:Y:S04]  /*25440*/  STL [R1+0x1ef0], R47 ;  /* 0x001ef02f01007387 */ /* 0x000fe80000100800 */
[----:B0-----:R-:W-:Y:S04]  /*25450*/  STL.64 [R1+0x2018], R6 ;  /* 0x0020180601007387 */ /* 0x001fe80000100a00 */
[----:B------:R0:W-:Y:S04]  /*25460*/  STL.64 [R1+0x2010], R4 ;  /* 0x0020100401007387 */ /* 0x0001e80000100a00 */
[----:B0-----:R-:W4:Y:S04]  /*25470*/  LDL.LU.64 R4, [R1+0x270] ;  /* 0x0002700001047983 */ /* 0x001f280000300a00 */
[----:B------:R-:W4:Y:S01]  /*25480*/  LDL.LU.64 R6, [R1+0x278] ;  /* 0x0002780001067983 */ /* 0x000f220000300a00 */
[----:B--2---:R-:W-:Y:S03]  /*25490*/  HMMA.16816.F32 R24, R36, R24, R12 ;  /* 0x000000182418723c */ /* 0x004fe6000000180c */
[----:B------:R-:W2:Y:S04]  /*254a0*/  LDL.LU.64 R14, [R1+0x2060] ;  /* 0x00206000010e7983 */ /* 0x000ea80000300a00 */
[----:B------:R-:W2:-:S15]  /*254b0*/  LDL.LU.64 R12, [R1+0x2058] ;  /* 0x00205800010c7983 */ /* 0x000e9e0000300a00 */
[----:B------:R-:W-:-:S01]  /*254c0*/  NOP ;  /* 0x0000000000007918 */ /* 0x000fc20000000000 */
[----:B------:R-:W-:Y:S04]  /*254d0*/  STL.64 [R1+0xf0], R24 ;  /* 0x0000f01801007387 */ /* 0x000fe80000100a00 */
[----:B------:R0:W-:Y:S04]  /*254e0*/  STL.64 [R1+0xf8], R26 ;  /* 0x0000f81a01007387 */ /* 0x0001e80000100a00 */
[----:B0-----:R-:W3:Y:S04]  /*254f0*/  LDL.LU.64 R26, [R1+0x2050] ;  /* 0x00205000011a7983 */ /* 0x001ee80000300a00 */
[----:B------:R-:W3:Y:S02]  /*25500*/  LDL.LU.64 R24, [R1+0x2048] ;  /* 0x0020480001187983 */ /* 0x000ee40000300a00 */
[----:B---3--:R-:W-:-:S15]  /*25510*/  HMMA.16816.F32 R24, R36, R48, R24 ;  /* 0x000000302418723c */ /* 0x008fde0000001818 */
[----:B------:R-:W-:-:S08]  /*25520*/  NOP ;  /* 0x0000000000007918 */ /* 0x000fd00000000000 */
[----:B------:R0:W-:Y:S04]  /*25530*/  STL.64 [R1+0xe0], R24 ;  /* 0x0000e01801007387 */ /* 0x0001e80000100a00 */
[----:B------:R-:W-:Y:S04]  /*25540*/  STL.64 [R1+0xe8], R26 ;  /* 0x0000e81a01007387 */ /* 0x000fe80000100a00 */
[----:B0-----:R-:W2:Y:S02]  /*25550*/  LDL.LU.64 R24, [R1+0x2040] ;  /* 0x0020400001187983 */ /* 0x001ea40000300a00 */
[----:B--2---:R-:W-:-:S15]  /*25560*/  HMMA.16816.F32 R12, R36, R24, R12 ;  /* 0x00000018240c723c */ /* 0x004fde000000180c */
        /* <DEDUP_REMOVED lines=8> */
[----:B0-----:R-:W2:Y:S01]  /*255f0*/  LDL.LU.64 R56, [R1+0x2030] ;  /* 0x0020300001387983 */ /* 0x001ea20000300a00 */
[----:B------:R-:W-:Y:S01]  /*25600*/  IMAD.MOV.U32 R11, RZ, RZ, R12 ;  /* 0x000000ffff0b7224 */ /* 0x000fe200078e000c */
[----:B------:R-:W-:-:S04]  /*25610*/  LOP3.LUT R12, R18, 0x10, R17, 0x78, !PT ;  /* 0x00000010120c7812 */ /* 0x000fc800078e7811 */
[----:B------:R-:W-:-:S04]  /*25620*/  LOP3.LUT R12, R12, 0x400, R19, 0xf8, !PT ;  /* 0x000004000c0c7812 */ /* 0x000fc800078ef813 */
[----:B------:R-:W-:Y:S01]  /*25630*/  LOP3.LUT R12, R12, 0x60, RZ, 0x3c, !PT ;  /* 0x000000600c0c7812 */ /* 0x000fe200078e3cff */
[----:B------:R-:W-:-:S05]  /*25640*/  IMAD.MOV.U32 R3, RZ, RZ, R13 ;  /* 0x000000ffff037224 */ /* 0x000fca00078e000d */
[----:B------:R-:W0:Y:S01]  /*25650*/  LDSM.16.MT88.4 R12, [R12+UR4] ;  /* 0x000000040c0c783b */ /* 0x000e220008004200 */
[C---:B----4-:R-:W-:Y:S06]  /*25660*/  HMMA.16816.F32 R4, R36.reuse, R52, R4 ;  /* 0x000000342404723c */ /* 0x050fec0000001804 */
[----:B--2---:R-:W-:-:S15]  /*25670*/  HMMA.16816.F32 R32, R36, R56, R32 ;  /* 0x000000382420723c */ /* 0x004fde0000001820 */
[----:B------:R-:W-:-:S08]  /*25680*/  NOP ;  /* 0x0000000000007918 */ /* 0x000fd00000000000 */
[----:B------:R1:W-:Y:S04]  /*25690*/  STL.64 [R1+0xb0], R32 ;  /* 0x0000b02001007387 */ /* 0x0003e80000100a00 */
[----:B------:R2:W-:Y:S04]  /*256a0*/  STL.64 [R1+0xb8], R34 ;  /* 0x0000b82201007387 */ /* 0x0005e80000100a00 */
[----:B-1----:R-:W3:Y:S04]  /*256b0*/  LDL.LU.64 R32, [R1+0x1c0] ;  /* 0x0001c00001207983 */ /* 0x002ee80000300a00 */
[----:B--2---:R-:W3:Y:S04]  /*256c0*/  LDL.LU.64 R34, [R1+0x1c8] ;  /* 0x0001c80001227983 */ /* 0x004ee80000300a00 */
[----:B0-----:R-:W-:Y:S04]  /*256d0*/  STL.64 [R1+0x2008], R14 ;  /* 0x0020080e01007387 */ /* 0x001fe80000100a00 */
[----:B------:R0:W-:Y:S04]  /*256e0*/  STL.64 [R1+0x2000], R12 ;  /* 0x0020000c01007387 */ /* 0x0001e80000100a00 */
[----:B0-----:R-:W2:Y:S04]  /*256f0*/  LDL.LU.64 R12, [R1+0x30] ;  /* 0x00003000010c7983 */ /* 0x001ea80000300a00 */
[----:B------:R-:W-:Y:S04]  /*25700*/  STL.64 [R1+0xa0], R4 ;  /* 0x0000a00401007387 */ /* 0x000fe80000100a00 */
[----:B------:R0:W-:Y:S02]  /*25710*/  STL.64 [R1+0xa8], R6 ;  /* 0x0000a80601007387 */ /* 0x0001e40000100a00 */
[----:B0-----:R-:W-:-:S15]  /*25720*/  HMMA.16816.F32 R4, R36, R40, R28 ;  /* 0x000000282404723c */ /* 0x001fde000000181c */
[----:B------:R-:W-:-:S09]  /*25730*/  NOP ;  /* 0x0000000000007918 */ /* 0x000fd20000000000 */
[----:B------:R-:W-:Y:S02]  /*25740*/  IMAD.MOV.U32 R55, RZ, RZ, R4 ;  /* 0x000000ffff377224 */ /* 0x000fe400078e0004 */
[----:B------:R-:W-:Y:S02]  /*25750*/  IMAD.MOV.U32 R58, RZ, RZ, R5 ;  /* 0x000000ffff3a7224 */ /* 0x000fe400078e0005 */
[----:B------:R-:W-:Y:S02]  /*25760*/  IMAD.MOV.U32 R59, RZ, RZ, R6 ;  /* 0x000000ffff3b7224 */ /* 0x000fe400078e0006 */
[----:B------:R-:W-:Y:S01]  /*25770*/  IMAD.MOV.U32 R61, RZ, RZ, R7 ;  /* 0x000000ffff3d7224 */ /* 0x000fe200078e0007 */
[----:B------:R-:W2:Y:S04]  /*25780*/  LDL.LU.64 R4, [R1+0x3a0] ;  /* 0x0003a00001047983 */ /* 0x000ea80000300a00 */
[----:B------:R-:W2:Y:S04]  /*25790*/  LDL.LU.64 R6, [R1+0x3a8] ;  /* 0x0003a80001067983 */ /* 0x000ea80000300a00 */
[----:B------:R-:W4:Y:S04]  /*257a0*/  LDL.LU.64 R28, [R1+0x340] ;  /* 0x00034000011c7983 */ /* 0x000f280000300a00 */
[----:B------:R-:W4:Y:S01]  /*257b0*/  LDL.LU.64 R30, [R1+0x348] ;  /* 0x00034800011e7983 */ /* 0x000f220000300a00 */
[----:B------:R-:W-:-:S04]  /*257c0*/  LOP3.LUT R8, R18, 0x10, R17, 0x78, !PT ;  /* 0x0000001012087812 */ /* 0x000fc800078e7811 */
[----:B------:R-:W-:Y:S02]  /*257d0*/  LOP3.LUT R8, R8, 0x400, R19, 0xf8, !PT ;  /* 0x0000040008087812 */ /* 0x000fe400078ef813 */
[----:B------:R-:W0:Y:S02]  /*257e0*/  LDSM.16.MT88.4 R16, [R16+UR4+0x800] ;  /* 0x000800041010783b */ /* 0x000e240008004200 */
[----:B------:R-:W-:-:S05]  /*257f0*/  LOP3.LUT R8, R8, 0x20, RZ, 0x3c, !PT ;  /* 0x0000002008087812 */ /* 0x000fca00078e3cff */
[----:B------:R-:W2:Y:S04]  /*25800*/  LDSM.16.MT88.4 R20, [R8+UR4] ;  /* 0x000000040814783b */ /* 0x000ea80008004200 */
[----:B------:R-:W-:Y:S04]  /*25810*/  STL.64 [R1+0x2028], R54 ;  /* 0x0020283601007387 */ /* 0x000fe80000100a00 */
[----:B------:R-:W-:Y:S01]  /*25820*/  STL.64 [R1+0x2020], R52 ;  /* 0x0020203401007387 */ /* 0x000fe20000100a00 */
[----:B---3--:R-:W-:-:S15]  /*25830*/  HMMA.16816.F32 R36, R36, R44, R32 ;  /* 0x0000002c2424723c */ /* 0x008fde0000001820 */
[----:B------:R-:W-:-:S08]  /*25840*/  NOP ;  /* 0x0000000000007918 */ /* 0x000fd00000000000 */
[----:B------:R-:W-:Y:S04]  /*25850*/  STL.64 [R1+0x1ee8], R38 ;  /* 0x001ee82601007387 */ /* 0x000fe80000100a00 */
[----:B------:R1:W-:Y:S04]  /*25860*/  STL.64 [R1+0x1ee0], R36 ;  /* 0x001ee02401007387 */ /* 0x0003e80000100a00 */
[----:B-1----:R-:W3:Y:S04]  /*25870*/  LDL.LU.64 R36, [R1+0x320] ;  /* 0x0003200001247983 */ /* 0x002ee80000300a00 */
[----:B------:R-:W3:Y:S04]  /*25880*/  LDL.LU.64 R38, [R1+0x328] ;  /* 0x0003280001267983 */ /* 0x000ee80000300a00 */
[----:B0-----:R-:W-:Y:S01]  /*25890*/  STL.64 [R1+0x1f78], R18 ;  /* 0x001f781201007387 */ /* 0x001fe20000100a00 */
[C---:B--2---:R-:W-:Y:S06]  /*258a0*/  HMMA.16816.F32 R32, R20.reuse, R12, R4 ;  /* 0x0000000c1420723c */ /* 0x044fec0000001804 */
[----:B----4-:R-:W-:Y:S01]  /*258b0*/  HMMA.16816.F32 R28, R20, R48, R28 ;  /* 0x00000030141c723c */ /* 0x010fe2000000181c */
[----:B------:R-:W-:Y:S04]  /*258c0*/  STL.64 [R1+0x1f70], R16 ;  /* 0x001f701001007387 */ /* 0x000fe80000100a00 */
[----:B------:R-:W2:Y:S04]  /*258d0*/  LDL.LU.64 R4, [R1+0x2e0] ;  /* 0x0002e00001047983 */ /* 0x000ea80000300a00 */
[----:B------:R-:W2:Y:S08]  /*258e0*/  LDL.LU.64 R6, [R1+0x2e8] ;  /* 0x0002e80001067983 */ /* 0x000eb00000300a00 */
[----:B------:R-:W-:Y:S04]  /*258f0*/  STL [R1+0x1f0c], R32 ;  /* 0x001f0c2001007387 */ /* 0x000fe80000100800 */
[----:B------:R-:W-:Y:S04]  /*25900*/  STL [R1+0x1f08], R33 ;  /* 0x001f082101007387 */ /* 0x000fe80000100800 */
[----:B------:R-:W-:Y:S04]  /*25910*/  STL [R1+0x1f04], R34 ;  /* 0x001f042201007387 */ /* 0x000fe80000100800 */
[----:B------:R-:W-:Y:S04]  /*25920*/  STL [R1+0x1ef8], R35 ;  /* 0x001ef82301007387 */ /* 0x000fe80000100800 */
[----:B------:R0:W-:Y:S04]  /*25930*/  STL.64 [R1+0x1f18], R30 ;  /* 0x001f181e01007387 */ /* 0x0001e80000100a00 */
[----:B------:R1:W-:Y:S01]  /*25940*/  STL.64 [R1+0x1f10], R28 ;  /* 0x001f101c01007387 */ /* 0x0003e20000100a00 */
[----:B0-----:R-:W-:-:S02]  /*25950*/  IMAD.MOV.U32 R30, RZ, RZ, R10 ;  /* 0x000000ffff1e7224 */ /* 0x001fc400078e000a */
[----:B-1----:R-:W-:Y:S02]  /*25960*/  IMAD.MOV.U32 R28, RZ, RZ, R11 ;  /* 0x000000ffff1c7224 */ /* 0x002fe400078e000b */
[----:B------:R-:W-:Y:S02]  /*25970*/  IMAD.MOV.U32 R31, RZ, RZ, R9 ;  /* 0x000000ffff1f7224 */ /* 0x000fe400078e0009 */
[----:B------:R-:W0:Y:S04]  /*25980*/  LDSM.16.MT88.4 R8, [R8+UR4+0x800] ;  /* 0x000800040808783b */ /* 0x000e280008004200 */
[----:B0-----:R-:W-:Y:S04]  /*25990*/  STL.64 [R1+0x1f28], R10 ;  /* 0x001f280a01007387 */ /* 0x001fe80000100a00 */
[----:B------:R0:W-:Y:S04]  /*259a0*/  STL.64 [R1+0x1f20], R8 ;  /* 0x001f200801007387 */ /* 0x0001e80000100a00 */
[----:B------:R-:W4:Y:S04]  /*259b0*/  LDL.LU.64 R52, [R1+0x2b0] ;  /* 0x0002b00001347983 */ /* 0x000f280000300a00 */
[----:B------:R-:W4:Y:S01]  /*259c0*/  LDL.LU.64 R54, [R1+0x2b8] ;  /* 0x0002b80001367983 */ /* 0x000f220000300a00 */
[----:B------:R-:W-:-:S02]  /*259d0*/  IMAD.MOV.U32 R29, RZ, RZ, R3 ;  /* 0x000000ffff1d7224 */ /* 0x000fc400078e0003 */
[----:B------:R-:W-:Y:S02]  /*259e0*/  IMAD.MOV.U32 R14, RZ, RZ, R24 ;  /* 0x000000ffff0e7224 */ /* 0x000fe400078e0018 */
[----:B------:R-:W-:Y:S01]  /*259f0*/  IMAD.MOV.U32 R3, RZ, RZ, R25 ;  /* 0x000000ffff037224 */ /* 0x000fe200078e0019 */
[C---:B---3--:R-:W-:Y:S06]  /*25a00*/  HMMA.16816.F32 R16, R20.reuse, R24, R36 ;  /* 0x000000181410723c */ /* 0x048fec0000001824 */
[----:B--2---:R-:W-:-:S15]  /*25a10*/  HMMA.16816.F32 R4, R20, R28, R4 ;  /* 0x0000001c1404723c */ /* 0x004fde0000001804 */
[----:B------:R-:W-:-:S03]  /*25a20*/  NOP ;  /* 0x0000000000007918 */ /* 0x000fc60000000000 */
[----:B------:R-:W-:Y:S01]  /*25a30*/  IMAD.MOV.U32 R32, RZ, RZ, R16 ;  /* 0x000000ffff207224 */ /* 0x000fe200078e0010 */
[----:B------:R-:W-:Y:S01]  /*25a40*/  MOV R33, R17 ;  /* 0x0000001100217202 */ /* 0x000fe20000000f00 */
[----:B------:R-:W-:Y:S02]  /*25a50*/  IMAD.MOV.U32 R34, RZ, RZ, R18 ;  /* 0x000000ffff227224 */ /* 0x000fe400078e0012 */
[----:B------:R-:W-:Y:S02]  /*25a60*/  IMAD.MOV.U32 R42, RZ, RZ, R19 ;  /* 0x000000ffff2a7224 */ /* 0x000fe400078e0013 */
[----:B------:R-:W-:Y:S02]  /*25a70*/  IMAD.MOV.U32 R43, RZ, RZ, R4 ;  /* 0x000000ffff2b7224 */ /* 0x000fe400078e0004 */
[----:B------:R-:W-:Y:S02]  /*25a80*/  IMAD.MOV.U32 R35, RZ, RZ, R5 ;  /* 0x000000ffff237224 */ /* 0x000fe400078e0005 */
[----:B------:R-:W-:-:S02]  /*25a90*/  IMAD.MOV.U32 R46, RZ, RZ, R6 ;  /* 0x000000ffff2e7224 */ /* 0x000fc400078e0006 */
[----:B------:R-:W-:Y:S01]  /*25aa0*/  IMAD.MOV.U32 R47, RZ, RZ, R7 ;  /* 0x000000ffff2f7224 */ /* 0x000fe200078e0007 */
[----:B------:R-:W2:Y:S04]  /*25ab0*/  LDL.LU.64 R4, [R1+0x260] ;  /* 0x0002600001047983 */ /* 0x000ea80000300a00 */
[----:B------:R-:W2:Y:S04]  /*25ac0*/  LDL.LU.64 R6, [R1+0x268] ;  /* 0x0002680001067983 */ /* 0x000ea80000300a00 */
[----:B------:R-:W3:Y:S04]  /*25ad0*/  LDL.LU.64 R24, [R1+0x220] ;  /* 0x0002200001187983 */ /* 0x000ee80000300a00 */
[----:B------:R-:W3:Y:S04]  /*25ae0*/  LDL.LU.64 R26, [R1+0x228] ;  /* 0x00022800011a7983 */ /* 0x000ee80000300a00 */
[----:B------:R-:W3:Y:S04]  /*25af0*/  LDL.LU.64 R16, [R1+0x1b0] ;  /* 0x0001b00001107983 */ /* 0x000ee80000300a00 */
[----:B------:R-:W3:Y:S04]  /*25b00*/  LDL.LU.64 R18, [R1+0x1b8] ;  /* 0x0001b80001127983 */ /* 0x000ee80000300a00 */
[----:B0-----:R-:W3:Y:S04]  /*25b10*/  LDL.LU.64 R8, [R1+0x3c0] ;  /* 0x0003c00001087983 */ /* 0x001ee80000300a00 */
[----:B------:R-:W3:Y:S04]  /*25b20*/  LDL.LU.64 R10, [R1+0x3c8] ;  /* 0x0003c800010a7983 */ /* 0x000ee80000300a00 */
[----:B------:R-:W3:Y:S04]  /*25b30*/  LDL.LU.64 R36, [R1+0x390] ;  /* 0x0003900001247983 */ /* 0x000ee80000300a00 */
[----:B------:R-:W3:Y:S04]  /*25b40*/  LDL.LU.64 R38, [R1+0x398] ;  /* 0x0003980001267983 */ /* 0x000ee80000300a00 */
[----:B------:R-:W-:Y:S04]  /*25b50*/  STL.64 [R1+0x1f38], R34 ;  /* 0x001f382201007387 */ /* 0x000fe80000100a00 */
[----:B------:R-:W-:Y:S01]  /*25b60*/  STL.64 [R1+0x1f30], R32 ;  /* 0x001f302001007387 */ /* 0x000fe20000100a00 */
[----:B----4-:R-:W-:-:S15]  /*25b70*/  HMMA.16816.F32 R52, R20, R56, R52 ;  /* 0x000000381434723c */ /* 0x010fde0000001834 */
[----:B------:R-:W-:-:S08]  /*25b80*/  NOP ;  /* 0x0000000000007918 */ /* 0x000fd00000000000 */
[----:B------:R-:W-:Y:S04]  /*25b90*/  STL.64 [R1+0x60], R52 ;  /* 0x0000603401007387 */ /* 0x000fe80000100a00 */
[----:B------:R0:W-:Y:S04]  /*25ba0*/  STL.64 [R1+0x68], R54 ;  /* 0x0000683601007387 */ /* 0x0001e80000100a00 */
[----:B0-----:R-:W4:Y:S04]  /*25bb0*/  LDL.LU.64 R54, [R1+0x2028] ;  /* 0x0020280001367983 */ /* 0x001f280000300a00 */
[----:B------:R-:W2:Y:S01]  /*25bc0*/  LDL.LU.64 R52, [R1+0x2020] ;  /* 0x0020200001347983 */ /* 0x000ea20000300a00 */
[----:B------:R-:W-:Y:S01]  /*25bd0*/  IMAD.MOV.U32 R34, RZ, RZ, R2 ;  /* 0x000000ffff227224 */ /* 0x000fe200078e0002 */
[----:B--2---:R-:W-:-:S15]  /*25be0*/  HMMA.16816.F32 R4, R20, R52, R4 ;  /* 0x000000341404723c */ /* 0x004fde0000001804 */
[----:B------:R-:W-:-:S08]  /*25bf0*/  NOP ;  /* 0x0000000000007918 */ /* 0x000fd00000000000 */
[----:B------:R-:W-:Y:S04]  /*25c00*/  STL.64 [R1+0x50], R4 ;  /* 0x0000500401007387 */ /* 0x000fe80000100a00 */
[----:B------:R0:W-:Y:S04]  /*25c10*/  STL.64 [R1+0x58], R6 ;  /* 0x0000580601007387 */ /* 0x0001e80000100a00 */
[----:B0-----:R-:W2:Y:S04]  /*25c20*/  LDL.LU.64 R6, [R1+0x2018] ;  /* 0x0020180001067983 */ /* 0x001ea80000300a00 */
[----:B------:R-:W2:Y:S01]  /*25c30*/  LDL.LU.64 R4, [R1+0x2010] ;  /* 0x0020100001047983 */ /* 0x000ea20000300a00 */
[----:B---3--:R-:W-:Y:S01]  /*25c40*/  HMMA.16816.F32 R24, R20, R40, R24 ;  /* 0x000000281418723c */ /* 0x008fe20000001818 */
[----:B------:R-:W-:-:S15]  /*25c50*/  IMAD.MOV.U32 R35, RZ, RZ, R0 ;  /* 0x000000ffff237224 */ /* 0x000fde00078e0000 */
[----:B------:R-:W-:-:S07]  /*25c60*/  NOP ;  /* 0x0000000000007918 */ /* 0x000fce0000000000 */
[----:B------:R0:W-:Y:S01]  /*25c70*/  STL.64 [R1+0x40], R24 ;  /* 0x0000401801007387 */ /* 0x0001e20000100a00 */
[----:B------:R-:W-:Y:S02]  /*25c80*/  IMAD.MOV.U32 R2, RZ, RZ, R26 ;  /* 0x000000ffff027224 */ /* 0x000fe400078e001a */
[----:B------:R-:W-:Y:S02]  /*25c90*/  IMAD.MOV.U32 R0, RZ, RZ, R27 ;  /* 0x000000ffff007224 */ /* 0x000fe400078e001b */
[----:B0-----:R-:W-:Y:S01]  /*25ca0*/  HMMA.16816.F32 R24, R20, R44, R16 ;  /* 0x0000002c1418723c */ /* 0x001fe20000001810 */
[----:B------:R-:W-:-:S06]  /*25cb0*/  IMAD.MOV.U32 R32, RZ, RZ, R14 ;  /* 0x000000ffff207224 */ /* 0x000fcc00078e000e */
[----:B------:R-:W-:Y:S02]  /*25cc0*/  IMAD.MOV.U32 R17, RZ, RZ, R12 ;  /* 0x000000ffff117224 */ /* 0x000fe400078e000c */
[----:B------:R-:W-:-:S14]  /*25cd0*/  IMAD.MOV.U32 R16, RZ, RZ, R13 ;  /* 0x000000ffff107224 */ /* 0x000fdc00078e000d */
[----:B------:R-:W-:Y:S04]  /*25ce0*/  STL.64 [R1+0x1ec8], R26 ;  /* 0x001ec81a01007387 */ /* 0x000fe80000100a00 */
[----:B------:R-:W-:Y:S04]  /*25cf0*/  STL.64 [R1+0x1ec0], R24 ;  /* 0x001ec01801007387 */ /* 0x000fe80000100a00 */
[----:B------:R-:W3:Y:S01]  /*25d00*/  LDL.LU.64 R14, [R1+0x2008] ;  /* 0x00200800010e7983 */ /* 0x000ee20000300a00 */
[----:B--2---:R-:W-:Y:S03]  /*25d10*/  HMMA.16816.F32 R20, R4, R12, R8 ;  /* 0x0000000c0414723c */ /* 0x004fe60000001808 */
[----:B------:R-:W3:Y:S04]  /*25d20*/  LDL.LU.64 R12, [R1+0x2000] ;  /* 0x00200000010c7983 */ /* 0x000ee80000300a00 */
[----:B------:R-:W2:Y:S04]  /*25d30*/  LDL.LU.64 R8, [R1+0x330] ;  /* 0x0003300001087983 */ /* 0x000ea80000300a00 */
[----:B------:R-:W2:-:S12]  /*25d40*/  LDL.LU.64 R10, [R1+0x338] ;  /* 0x00033800010a7983 */ /* 0x000e980000300a00 */
[----:B------:R-:W-:Y:S04]  /*25d50*/  STL.64 [R1+0x1ed8], R22 ;  /* 0x001ed81601007387 */ /* 0x000fe80000100a00 */
[----:B------:R0:W-:Y:S02]  /*25d60*/  STL.64 [R1+0x1ed0], R20 ;  /* 0x001ed01401007387 */ /* 0x0001e40000100a00 */
[----:B0-----:R-:W-:Y:S02]  /*25d70*/  HMMA.16816.F32 R20, R4, R48, R36 ;  /* 0x000000300414723c */ /* 0x001fe40000001824 */
[----:B------:R-:W0:Y:S01]  /*25d80*/  LDSM.16.MT88.4 R48, [R60+UR4+0x800] ;  /* 0x000800043c30783b */ /* 0x000e220008004200 */
[----:B------:R-:W-:-:S03]  /*25d90*/  IMAD.MOV.U32 R33, RZ, RZ, R3 ;  /* 0x000000ffff217224 */ /* 0x000fc600078e0003 */
[----:B------:R-:W4:Y:S04]  /*25da0*/  LDL.LU.64 R36, [R1+0x2c0] ;  /* 0x0002c00001247983 */ /* 0x000f280000300a00 */
[----:B------:R-:W4:-:S13]  /*25db0*/  LDL.LU.64 R38, [R1+0x2c8] ;  /* 0x0002c80001267983 */ /* 0x000f1a0000300a00 */
[----:B------:R1:W-:Y:S04]  /*25dc0*/  STL.64 [R1+0x100], R20 ;  /* 0x0001001401007387 */ /* 0x0003e80000100a00 */
[----:B------:R0:W-:Y:S04]  /*25dd0*/  STL.64 [R1+0x108], R22 ;  /* 0x0001081601007387 */ /* 0x0001e80000100a00 */
[----:B------:R-:W3:Y:S04]  /*25de0*/  LDL.LU.64 R24, [R1+0x280] ;  /* 0x0002800001187983 */ /* 0x000ee80000300a00 */
[----:B------:R-:W3:Y:S04]  /*25df0*/  LDL.LU.64 R26, [R1+0x288] ;  /* 0x00028800011a7983 */ /* 0x000ee80000300a00 */
[----:B-1----:R-:W4:Y:S04]  /*25e00*/  LDL.LU.64 R20, [R1+0x250] ;  /* 0x0002500001147983 */ /* 0x002f280000300a00 */
[----:B0-----:R-:W4:Y:S04]  /*25e10*/  LDL.LU.64 R22, [R1+0x258] ;  /* 0x0002580001167983 */ /* 0x001f280000300a00 */
[----:B------:R-:W-:Y:S04]  /*25e20*/  STL.64 [R1+0x1f48], R50 ;  /* 0x001f483201007387 */ /* 0x000fe80000100a00 */
[----:B------:R0:W-:Y:S04]  /*25e30*/  STL.64 [R1+0x1f40], R48 ;  /* 0x001f403001007387 */ /* 0x0001e80000100a00 */
[----:B0-----:R-:W4:Y:S04]  /*25e40*/  LDL.LU.64 R48, [R1+0x300] ;  /* 0x0003000001307983 */ /* 0x001f280000300a00 */
[----:B------:R-:W4:Y:S04]  /*25e50*/  LDL.LU.64 R50, [R1+0x308] ;  /* 0x0003080001327983 */ /* 0x000f280000300a00 */
[----:B------:R-:W-:Y:S01]  /*25e60*/  STL [R1+0x1e40], R60 ;  /* 0x001e403c01007387 */ /* 0x000fe20000100800 */
[----:B--2---:R-:W-:-:S15]  /*25e70*/  HMMA.16816.F32 R8, R4, R32, R8 ;  /* 0x000000200408723c */ /* 0x004fde0000001808 */
[----:B------:R-:W-:-:S08]  /*25e80*/  NOP ;  /* 0x0000000000007918 */ /* 0x000fd00000000000 */
[----:B------:R0:W-:Y:S04]  /*25e90*/  STL.64 [R1+0x110], R8 ;  /* 0x0001100801007387 */ /* 0x0001e80000100a00 */
[----:B------:R1:W-:Y:S04]  /*25ea0*/  STL.64 [R1+0x118], R10 ;  /* 0x0001180a01007387 */ /* 0x0003e80000100a00 */
[----:B0-----:R-:W2:Y:S04]  /*25eb0*/  LDL.LU.64 R8, [R1+0x210] ;  /* 0x0002100001087983 */ /* 0x001ea80000300a00 */
[----:B-1----:R-:W2:Y:S04]  /*25ec0*/  LDL.LU.64 R10, [R1+0x218] ;  /* 0x00021800010a7983 */ /* 0x002ea80000300a00 */
[----:B------:R-:W-:Y:S04]  /*25ed0*/  STL.64 [R1+0x1fd8], R34 ;  /* 0x001fd82201007387 */ /* 0x000fe80000100a00 */
[----:B------:R0:W-:Y:S04]  /*25ee0*/  STL.64 [R1+0x1fd0], R32 ;  /* 0x001fd02001007387 */ /* 0x0001e80000100a00 */
[----:B------:R-:W-:Y:S04]  /*25ef0*/  STL.64 [R1+0x1fc8], R30 ;  /* 0x001fc81e01007387 */ /* 0x000fe80000100a00 */
[----:B------:R1:W-:Y:S01]  /*25f00*/  STL.64 [R1+0x1fc0], R28 ;  /* 0x001fc01c01007387 */ /* 0x0003e20000100a00 */
[C---:B---3--:R-:W-:Y:S06]  /*25f10*/  HMMA.16816.F32 R24, R4.reuse, R52, R24 ;  /* 0x000000340418723c */ /* 0x048fec0000001818 */
[C---:B----4-:R-:W-:Y:S06]  /*25f20*/  HMMA.16816.F32 R20, R4.reuse, R40, R20 ;  /* 0x000000280414723c */ /* 0x050fec0000001814 */
[C---:B0-----:R-:W-:Y:S06]  /*25f30*/  HMMA.16816.F32 R32, R4.reuse, R28, R48 ;  /* 0x0000001c0420723c */ /* 0x041fec0000001830 */
[----:B-1----:R-:W-:-:S12]  /*25f40*/  HMMA.16816.F32 R28, R4, R56, R36 ;  /* 0x00000038041c723c */ /* 0x002fd80000001824 */
[----:B------:R-:W-:-:S05]  /*25f50*/  IMAD.MOV.U32 R3, RZ, RZ, R20 ;  /* 0x000000ffff037224 */ /* 0x000fca00078e0014 */
[----:B------:R-:W-:Y:S04]  /*25f60*/  STL.64 [R1+0x120], R32 ;  /* 0x0001202001007387 */ /* 0x000fe80000100a00 */
        /* <DEDUP_REMOVED lines=9> */
[----:B------:R-:W-:Y:S04]  /*26000*/  STL [R1+0x184], R21 ;  /* 0x0001841501007387 */ /* 0x000fe80000100800 */
[----:B------:R-:W-:Y:S04]  /*26010*/  STL.64 [R1+0x188], R22 ;  /* 0x0001881601007387 */ /* 0x000fe80000100a00 */
[----:B------:R-:W-:Y:S04]  /*26020*/  STL.64 [R1+0x1f98], R42 ;  /* 0x001f982a01007387 */ /* 0x000fe80000100a00 */
[----:B------:R-:W-:Y:S04]  /*26030*/  STL.64 [R1+0x1f90], R40 ;  /* 0x001f902801007387 */ /* 0x000fe80000100a00 */
[----:B------:R-:W-:Y:S04]  /*26040*/  STL [R1+0x1ebc], R3 ;  /* 0x001ebc0301007387 */ /* 0x000fe80000100800 */
[----:B------:R-:W-:Y:S04]  /*26050*/  STL.64 [R1+0x1f88], R46 ;  /* 0x001f882e01007387 */ /* 0x000fe80000100a00 */
[----:B------:R-:W-:Y:S01]  /*26060*/  STL.64 [R1+0x1f80], R44 ;  /* 0x001f802c01007387 */ /* 0x000fe20000100a00 */
[----:B--2---:R-:W-:-:S15]  /*26070*/  HMMA.16816.F32 R4, R4, R44, R8 ;  /* 0x0000002c0404723c */ /* 0x004fde0000001808 */
[----:B------:R-:W-:-:S08]  /*26080*/  NOP ;  /* 0x0000000000007918 */ /* 0x000fd00000000000 */
[----:B------:R-:W-:Y:S04]  /*26090*/  STL.64 [R1+0x150], R4 ;  /* 0x0001500401007387 */ /* 0x000fe80000100a00 */
[----:B------:R-:W-:Y:S04]  /*260a0*/  STL.64 [R1+0x158], R6 ;  /* 0x0001580601007387 */ /* 0x000fe80000100a00 */
[----:B------:R-:W2:Y:S04]  /*260b0*/  LDL.LU R8, [R1+0xc0] ;  /* 0x0000c00001087983 */ /* 0x000ea80000300800 */
[----:B------:R-:W2:Y:S04]  /*260c0*/  LDL.LU R9, [R1+0xc4] ;  /* 0x0000c40001097983 */ /* 0x000ea80000300800 */
[----:B------:R-:W3:Y:S04]  /*260d0*/  LDL.LU R10, [R1+0xc8] ;  /* 0x0000c800010a7983 */ /* 0x000ee80000300800 */
[----:B------:R-:W3:Y:S04]  /*260e0*/  LDL.LU R11, [R1+0xcc] ;  /* 0x0000cc00010b7983 */ /* 0x000ee80000300800 */
[----:B------:R-:W4:Y:S04]  /*260f0*/  LDL.LU R36, [R1+0xf0] ;  /* 0x0000f00001247983 */ /* 0x000f280000300800 */
[----:B------:R-:W4:Y:S04]  /*26100*/  LDL.LU R37, [R1+0xf4] ;  /* 0x0000f40001257983 */ /* 0x000f280000300800 */
[----:B------:R-:W2:Y:S04]  /*26110*/  LDL.LU R38, [R1+0xf8] ;  /* 0x0000f80001267983 */ /* 0x000ea80000300800 */
[----:B------:R-:W2:Y:S04]  /*26120*/  LDL.LU R39, [R1+0xfc] ;  /* 0x0000fc0001277983 */ /* 0x000ea80000300800 */
[----:B--2---:R-:W-:Y:S04]  /*26130*/  STL.64 [R1+0x1fe8], R38 ;  /* 0x001fe82601007387 */ /* 0x004fe80000100a00 */
[----:B----4-:R-:W-:Y:S04]  /*26140*/  STL.64 [R1+0x1fe0], R36 ;  /* 0x001fe02401007387 */ /* 0x010fe80000100a00 */
[----:B---3--:R-:W-:Y:S04]  /*26150*/  STL.64 [R1+0x1f58], R10 ;  /* 0x001f580a01007387 */ /* 0x008fe80000100a00 */
[----:B------:R0:W-:Y:S04]  /*26160*/  STL.64 [R1+0x1f50], R8 ;  /* 0x001f500801007387 */ /* 0x0001e80000100a00 */
[----:B0-----:R-:W2:Y:S04]  /*26170*/  LDL.LU R8, [R1+0xe0] ;  /* 0x0000e00001087983 */ /* 0x001ea80000300800 */
[----:B------:R-:W2:Y:S04]  /*26180*/  LDL.LU R9, [R1+0xe4] ;  /* 0x0000e40001097983 */ /* 0x000ea80000300800 */
[----:B------:R-:W3:Y:S04]  /*26190*/  LDL.LU R10, [R1+0xe8] ;  /* 0x0000e800010a7983 */ /* 0x000ee80000300800 */
[----:B------:R-:W3:Y:S01]  /*261a0*/  LDL.LU R11, [R1+0xec] ;  /* 0x0000ec00010b7983 */ /* 0x000ee20000300800 */
[----:B------:R-:W-:-:S02]  /*261b0*/  IMAD.MOV.U32 R36, RZ, RZ, R17 ;  /* 0x000000ffff247224 */ /* 0x000fc400078e0011 */
[----:B------:R-:W-:Y:S01]  /*261c0*/  IMAD.MOV.U32 R37, RZ, RZ, R16 ;  /* 0x000000ffff257224 */ /* 0x000fe200078e0010 */
[----:B---3--:R-:W-:Y:S04]  /*261d0*/  STL.64 [R1+0x1ff8], R10 ;  /* 0x001ff80a01007387 */ /* 0x008fe80000100a00 */
[----:B--2---:R0:W-:Y:S04]  /*261e0*/  STL.64 [R1+0x1ff0], R8 ;  /* 0x001ff00801007387 */ /* 0x0041e80000100a00 */
[----:B0-----:R-:W2:Y:S04]  /*261f0*/  LDL.LU.64 R8, [R1+0x380] ;  /* 0x0003800001087983 */ /* 0x001ea80000300a00 */
[----:B------:R-:W2:Y:S04]  /*26200*/  LDL.LU.64 R10, [R1+0x388] ;  /* 0x00038800010a7983 */ /* 0x000ea80000300a00 */
[----:B------:R-:W3:Y:S04]  /*26210*/  LDL.LU R48, [R1+0xd0] ;  /* 0x0000d00001307983 */ /* 0x000ee80000300800 */
[----:B------:R-:W3:Y:S04]  /*26220*/  LDL.LU R49, [R1+0xd4] ;  /* 0x0000d40001317983 */ /* 0x000ee80000300800 */
[----:B------:R-:W3:Y:S04]  /*26230*/  LDL.LU R50, [R1+0xd8] ;  /* 0x0000d80001327983 */ /* 0x000ee80000300800 */
[----:B------:R-:W3:Y:S04]  /*26240*/  LDL.LU R51, [R1+0xdc] ;  /* 0x0000dc0001337983 */ /* 0x000ee80000300800 */
[----:B------:R-:W4:Y:S04]  /*26250*/  LDL.LU.64 R32, [R1+0x2f0] ;  /* 0x0002f00001207983 */ /* 0x000f280000300a00 */
[----:B------:R-:W4:Y:S04]  /*26260*/  LDL.LU.64 R34, [R1+0x2f8] ;  /* 0x0002f80001227983 */ /* 0x000f280000300a00 */
[----:B------:R-:W3:Y:S04]  /*26270*/  LDL.LU.64 R28, [R1+0x2a0] ;  /* 0x0002a000011c7983 */ /* 0x000ee80000300a00 */
        /* <DEDUP_REMOVED lines=19> */
[----:B------:R-:W4:Y:S04]  /*263b0*/  LDL.LU.64 R4, [R1+0x20] ;  /* 0x0000200001047983 */ /* 0x000f280000300a00 */
[----:B------:R-:W3:Y:S01]  /*263c0*/  LDL.LU.64 R6, [R1+0x28] ;  /* 0x0000280001067983 */ /* 0x000ee20000300a00 */
[C---:B--2---:R-:W-:Y:S03]  /*263d0*/  HMMA.16816.F32 R36, R12.reuse, R36, R8 ;  /* 0x000000240c24723c */ /* 0x044fe60000001808 */
[----:B------:R-:W2:Y:S04]  /*263e0*/  LDL.LU.64 R10, [R1+0x1ff8] ;  /* 0x001ff800010a7983 */ /* 0x000ea80000300a00 */
[----:B------:R-:W2:Y:S01]  /*263f0*/  LDL.LU.64 R8, [R1+0x1ff0] ;  /* 0x001ff00001087983 */ /* 0x000ea20000300a00 */
[----:B----4-:R-:W-:-:S15]  /*26400*/  HMMA.16816.F32 R32, R12, R4, R32 ;  /* 0x000000040c20723c */ /* 0x010fde0000001820 */
[----:B------:R-:W-:Y:S04]  /*26410*/  STL.64 [R1+0x140], R36 ;  /* 0x0001402401007387 */ /* 0x000fe80000100a00 */
[----:B------:R0:W-:Y:S01]  /*26420*/  STL [R1+0x148], R38 ;  /* 0x0001482601007387 */ /* 0x0001e20000100800 */
[----:B------:R-:W-:-:S03]  /*26430*/  IMAD.MOV.U32 R3, RZ, RZ, R39 ;  /* 0x000000ffff037224 */ /* 0x000fc600078e0027 */
[----:B0-----:R-:W4:Y:S04]  /*26440*/  LDL.LU.64 R38, [R1+0x1fe8] ;  /* 0x001fe80001267983 */ /* 0x001f280000300a00 */
[----:B------:R-:W4:Y:S04]  /*26450*/  LDL.LU.64 R36, [R1+0x1fe0] ;  /* 0x001fe00001247983 */ /* 0x000f280000300a00 */
[----:B------:R-:W-:Y:S04]  /*26460*/  STL.64 [R1+0x130], R32 ;  /* 0x0001302001007387 */ /* 0x000fe80000100a00 */
[----:B------:R0:W-:Y:S04]  /*26470*/  STL.64 [R1+0x138], R34 ;  /* 0x0001382201007387 */ /* 0x0001e80000100a00 */
[----:B0-----:R-:W4:Y:S04]  /*26480*/  LDL.LU.64 R34, [R1+0x1fd8] ;  /* 0x001fd80001227983 */ /* 0x001f280000300a00 */
[----:B------:R-:W3:Y:S02]  /*26490*/  LDL.LU.64 R32, [R1+0x1fd0] ;  /* 0x001fd00001207983 */ /* 0x000ee40000300a00 */
[----:B---3--:R-:W-:-:S15]  /*264a0*/  HMMA.16816.F32 R28, R12, R32, R28 ;  /* 0x000000200c1c723c */ /* 0x008fde000000181c */
[----:B------:R-:W-:-:S08]  /*264b0*/  NOP ;  /* 0x0000000000007918 */ /* 0x000fd00000000000 */
[----:B------:R-:W-:Y:S04]  /*264c0*/  STL.64 [R1+0x1b0], R28 ;  /* 0x0001b01c01007387 */ /* 0x000fe80000100a00 */
[----:B------:R0:W-:Y:S04]  /*264d0*/  STL.64 [R1+0x1b8], R30 ;  /* 0x0001b81e01007387 */ /* 0x0001e80000100a00 */
[----:B0-----:R-:W3:Y:S04]  /*264e0*/  LDL.LU.64 R30, [R1+0x1fc8] ;  /* 0x001fc800011e7983 */ /* 0x001ee80000300a00 */
[----:B------:R-:W2:Y:S02]  /*264f0*/  LDL.LU.64 R28, [R1+0x1fc0] ;  /* 0x001fc000011c7983 */ /* 0x000ea40000300a00 */
[----:B--2---:R-:W-:-:S15]  /*26500*/  HMMA.16816.F32 R56, R12, R28, R56 ;  /* 0x0000001c0c38723c */ /* 0x004fde0000001838 */
[----:B------:R-:W-:-:S08]  /*26510*/  NOP ;  /* 0x0000000000007918 */ /* 0x000fd00000000000 */
[----:B------:R-:W-:Y:S04]  /*26520*/  STL.64 [R1+0x1c0], R56 ;  /* 0x0001c03801007387 */ /* 0x000fe80000100a00 */
[----:B------:R0:W-:Y:S04]  /*26530*/  STL.64 [R1+0x1c8], R58 ;  /* 0x0001c83a01007387 */ /* 0x0001e80000100a00 */
[----:B0-----:R-:W2:Y:S04]  /*26540*/  LDL.LU.64 R58, [R1+0x1fb8] ;  /* 0x001fb800013a7983 */ /* 0x001ea80000300a00 */
[----:B------:R-:W4:Y:S02]  /*26550*/  LDL.LU.64 R56, [R1+0x1fb0] ;  /* 0x001fb00001387983 */ /* 0x000f240000300a00 */
[----:B----4-:R-:W-:-:S15]  /*26560*/  HMMA.16816.F32 R52, R12, R56, R52 ;  /* 0x000000380c34723c */ /* 0x010fde0000001834 */
[----:B------:R-:W-:-:S08]  /*26570*/  NOP ;  /* 0x0000000000007918 */ /* 0x000fd00000000000 */
        /* <DEDUP_REMOVED lines=16> */
[----:B----4-:R-:W-:Y:S02]  /*26680*/  HMMA.16816.F32 R12, R12, R44, R16 ;  /* 0x0000002c0c0c723c */ /* 0x010fe40000001810 */
[----:B------:R-:W4:Y:S04]  /*26690*/  LDL.LU.64 R18, [R1+0x1f78] ;  /* 0x001f780001127983 */ /* 0x000f280000300a00 */
[----:B------:R-:W4:-:S15]  /*266a0*/  LDL.LU.64 R16, [R1+0x1f70] ;  /* 0x001f700001107983 */ /* 0x000f1e0000300a00 */
[----:B------:R-:W-:-:S02]  /*266b0*/  NOP ;  /* 0x0000000000007918 */ /* 0x000fc40000000000 */
[----:B------:R-:W-:Y:S04]  /*266c0*/  STL.64 [R1+0x210], R12 ;  /* 0x0002100c01007387 */ /* 0x000fe80000100a00 */
[----:B------:R0:W-:Y:S04]  /*266d0*/  STL.64 [R1+0x218], R14 ;  /* 0x0002180e01007387 */ /* 0x0001e80000100a00 */
[----:B0-----:R-:W3:Y:S01]  /*266e0*/  LDL.LU.64 R14, [R1+0x38] ;  /* 0x00003800010e7983 */ /* 0x001ee20000300a00 */
[C---:B----4-:R-:W-:Y:S06]  /*266f0*/  HMMA.16816.F32 R8, R16.reuse, R6, R8 ;  /* 0x000000061008723c */ /* 0x050fec0000001808 */
[----:B---3--:R-:W-:-:S15]  /*26700*/  HMMA.16816.F32 R36, R16, R14, R36 ;  /* 0x0000000e1024723c */ /* 0x008fde0000001824 */
[----:B------:R-:W-:-:S03]  /*26710*/  NOP ;  /* 0x0000000000007918 */ /* 0x000fc60000000000 */
[----:B------:R-:W-:-:S05]  /*26720*/  IMAD.MOV.U32 R40, RZ, RZ, R11 ;  /* 0x000000ffff287224 */ /* 0x000fca00078e000b */
[----:B------:R0:W-:Y:S04]  /*26730*/  STL.64 [R1+0xf0], R36 ;  /* 0x0000f02401007387 */ /* 0x0001e80000100a00 */
[----:B------:R1:W-:Y:S01]  /*26740*/  STL.64 [R1+0xf8], R38 ;  /* 0x0000f82601007387 */ /* 0x0003e20000100a00 */
[----:B0-----:R-:W-:Y:S01]  /*26750*/  MOV R36, R55 ;  /* 0x0000003700247202 */ /* 0x001fe20000000f00 */
[----:B------:R-:W-:Y:S02]  /*26760*/  IMAD.MOV.U32 R37, RZ, RZ, R58 ;  /* 0x000000ffff257224 */ /* 0x000fe400078e003a */
[----:B------:R-:W3:Y:S04]  /*26770*/  LDL.LU R55, [R1+0x1f68] ;  /* 0x001f680001377983 */ /* 0x000ee80000300800 */
[----:B------:R-:W4:Y:S01]  /*26780*/  LDL.LU R58, [R1+0x1f64] ;  /* 0x001f6400013a7983 */ /* 0x000f220000300800 */
[----:B-1----:R-:W-:-:S02]  /*26790*/  IMAD.MOV.U32 R38, RZ, RZ, R59 ;  /* 0x000000ffff267224 */ /* 0x002fc400078e003b */
[----:B------:R-:W-:Y:S01]  /*267a0*/  IMAD.MOV.U32 R39, RZ, RZ, R61 ;  /* 0x000000ffff277224 */ /* 0x000fe200078e003d */
[----:B------:R-:W4:Y:S01]  /*267b0*/  LDL.LU R59, [R1+0x1f60] ;  /* 0x001f6000013b7983 */ /* 0x000f220000300800 */
[----:B------:R-:W-:-:S03]  /*267c0*/  IMAD.MOV.U32 R61, RZ, RZ, R10 ;  /* 0x000000ffff3d7224 */ /* 0x000fc600078e000a */
[----:B------:R0:W-:Y:S04]  /*267d0*/  STL.64 [R1+0xe0], R8 ;  /* 0x0000e00801007387 */ /* 0x0001e80000100a00 */
[----:B------:R-:W2:Y:S04]  /*267e0*/  LDL.LU.64 R10, [R1+0x1f58] ;  /* 0x001f5800010a7983 */ /* 0x000ea80000300a00 */
[----:B0-----:R-:W2:Y:S01]  /*267f0*/  LDL.LU.64 R8, [R1+0x1f50] ;  /* 0x001f500001087983 */ /* 0x001ea20000300a00 */
[C---:B------:R-:W-:Y:S03]  /*26800*/  HMMA.16816.F32 R32, R16.reuse, R34, R48 ;  /* 0x000000221020723c */ /* 0x040fe60000001830 */
[----:B------:R-:W-:Y:S04]  /*26810*/  STL [R1+0x1e3c], R40 ;  /* 0x001e3c2801007387 */ /* 0x000fe80000100800 */
[----:B------:R-:W-:Y:S04]  /*26820*/  STL [R1+0x1e38], R61 ;  /* 0x001e383d01007387 */ /* 0x000fe80000100800 */
[----:B------:R-:W3:Y:S04]  /*26830*/  LDL.LU.64 R50, [R1+0x1f48] ;  /* 0x001f480001327983 */ /* 0x000ee80000300a00 */
[----:B------:R-:W3:Y:S08]  /*26840*/  LDL.LU.64 R48, [R1+0x1f40] ;  /* 0x001f400001307983 */ /* 0x000ef00000300a00 */
[----:B------:R-:W-:Y:S04]  /*26850*/  STL.64 [R1+0xd0], R32 ;  /* 0x0000d02001007387 */ /* 0x000fe80000100a00 */
[----:B------:R0:W-:Y:S04]  /*26860*/  STL.64 [R1+0xd8], R34 ;  /* 0x0000d82201007387 */ /* 0x0001e80000100a00 */
[----:B0-----:R-:W3:Y:S04]  /*26870*/  LDL.LU.64 R34, [R1+0x1f38] ;  /* 0x001f380001227983 */ /* 0x001ee80000300a00 */
[----:B------:R-:W3:Y:S01]  /*26880*/  LDL.LU.64 R32, [R1+0x1f30] ;  /* 0x001f300001207983 */ /* 0x000ee20000300a00 */
[C---:B----4-:R-:W-:Y:S06]  /*26890*/  HMMA.16816.F32 R20, R16.reuse, R58, R20 ;  /* 0x0000003a1014723c */ /* 0x050fec0000001814 */
[----:B--2---:R-:W-:Y:S01]  /*268a0*/  HMMA.16816.F32 R28, R16, R30, R8 ;  /* 0x0000001e101c723c */ /* 0x004fe20000001808 */
[----:B------:R-:W2:Y:S04]  /*268b0*/  LDL.LU.64 R10, [R1+0x1f28] ;  /* 0x001f2800010a7983 */ /* 0x000ea80000300a00 */
[----:B------:R-:W2:-:S13]  /*268c0*/  LDL.LU.64 R8, [R1+0x1f20] ;  /* 0x001f200001087983 */ /* 0x000e9a0000300a00 */
[----:B------:R-:W-:-:S06]  /*268d0*/  IMAD.MOV.U32 R60, RZ, RZ, R23 ;  /* 0x000000ffff3c7224 */ /* 0x000fcc00078e0017 */
[----:B------:R-:W-:Y:S02]  /*268e0*/  IMAD.MOV.U32 R61, RZ, RZ, R31 ;  /* 0x000000ffff3d7224 */ /* 0x000fe400078e001f */
[----:B------:R-:W-:Y:S01]  /*268f0*/  IMAD.MOV.U32 R40, RZ, RZ, R30 ;  /* 0x000000ffff287224 */ /* 0x000fe200078e001e */
[----:B------:R0:W-:Y:S04]  /*26900*/  STL.64 [R1+0xc0], R28 ;  /* 0x0000c01c01007387 */ /* 0x0001e80000100a00 */
[----:B------:R-:W4:Y:S04]  /*26910*/  LDL.LU.64 R30, [R1+0x1f18] ;  /* 0x001f1800011e7983 */ /* 0x000f280000300a00 */
[----:B0-----:R-:W4:Y:S04]  /*26920*/  LDL.LU.64 R28, [R1+0x1f10] ;  /* 0x001f1000011c7983 */ /* 0x001f280000300a00 */
[----:B------:R-:W-:Y:S04]  /*26930*/  STL [R1+0x1e7c], R61 ;  /* 0x001e7c3d01007387 */ /* 0x000fe80000100800 */
[----:B------:R-:W-:Y:S04]  /*26940*/  STL [R1+0x1e78], R40 ;  /* 0x001e782801007387 */ /* 0x000fe80000100800 */
[----:B------:R-:W-:Y:S04]  /*26950*/  STL.64 [R1+0xb0], R20 ;  /* 0x0000b01401007387 */ /* 0x000fe80000100a00 */
[----:B------:R3:W-:Y:S02]  /*26960*/  STL [R1+0xb8], R22 ;  /* 0x0000b81601007387 */ /* 0x0007e40000100800 */
[----:B---3--:R-:W-:Y:S02]  /*26970*/  HMMA.16816.F32 R20, R16, R54, R24 ;  /* 0x000000361014723c */ /* 0x008fe40000001818 */
[----:B------:R-:W-:Y:S05]  /*26980*/  STL [R1+0x1eb0], R60 ;  /* 0x001eb03c01007387 */ /* 0x000fea0000100800 */
[----:B------:R-:W-:-:S15]  /*26990*/  IMAD.MOV.U32 R24, RZ, RZ, R43 ;  /* 0x000000ffff187224 */ /* 0x000fde00078e002b */
[----:B------:R-:W-:-:S01]  /*269a0*/  NOP ;  /* 0x0000000000007918 */ /* 0x000fc20000000000 */
[----:B------:R0:W-:Y:S01]  /*269b0*/  STL.64 [R1+0x2c0], R20 ;  /* 0x0002c01401007387 */ /* 0x0001e20000100a00 */
[----:B------:R-:W-:Y:S02]  /*269c0*/  IMAD.MOV.U32 R61, RZ, RZ, R22 ;  /* 0x000000ffff3d7224 */ /* 0x000fe400078e0016 */
[----:B------:R-:W-:Y:S02]  /*269d0*/  IMAD.MOV.U32 R40, RZ, RZ, R23 ;  /* 0x000000ffff287224 */ /* 0x000fe400078e0017 */
[----:B------:R-:W-:Y:S02]  /*269e0*/  IMAD.MOV.U32 R22, RZ, RZ, R34 ;  /* 0x000000ffff167224 */ /* 0x000fe400078e0022 */
[----:B------:R-:W-:Y:S02]  /*269f0*/  IMAD.MOV.U32 R23, RZ, RZ, R42 ;  /* 0x000000ffff177224 */ /* 0x000fe400078e002a */
[----:B0-----:R-:W-:Y:S02]  /*26a00*/  IMAD.MOV.U32 R20, RZ, RZ, R32 ;  /* 0x000000ffff147224 */ /* 0x001fe400078e0020 */
[----:B------:R-:W-:Y:S01]  /*26a10*/  IMAD.MOV.U32 R21, RZ, RZ, R33 ;  /* 0x000000ffff157224 */ /* 0x000fe200078e0021 */
[----:B------:R-:W2:Y:S04]  /*26a20*/  LDL.LU R32, [R1+0x1f0c] ;  /* 0x001f0c0001207983 */ /* 0x000ea80000300800 */
[----:B------:R-:W2:Y:S04]  /*26a30*/  LDL.LU R33, [R1+0x1f08] ;  /* 0x001f080001217983 */ /* 0x000ea80000300800 */
[----:B------:R-:W2:Y:S04]  /*26a40*/  LDL.LU R34, [R1+0x1f04] ;  /* 0x001f040001227983 */ /* 0x000ea80000300800 */
[----:B------:R-:W3:Y:S04]  /*26a50*/  LDL.LU R42, [R1+0x1f00] ;  /* 0x001f0000012a7983 */ /* 0x000ee80000300800 */
[----:B------:R-:W3:Y:S01]  /*26a60*/  LDL.LU R43, [R1+0x1efc] ;  /* 0x001efc00012b7983 */ /* 0x000ee20000300800 */
[----:B------:R-:W0:Y:S01]  /*26a70*/  S2R R27, SR_TID.X ;  /* 0x00000000001b7919 */ /* 0x000e220000002100 */
[----:B------:R-:W-:-:S02]  /*26a80*/  IMAD.MOV.U32 R25, RZ, RZ, R35 ;  /* 0x000000ffff197224 */ /* 0x000fc400078e0023 */
[----:B------:R-:W2:Y:S01]  /*26a90*/  LDL.LU R35, [R1+0x1ef8] ;  /* 0x001ef80001237983 */ /* 0x000ea20000300800 */
[----:B------:R-:W-:-:S03]  /*26aa0*/  IMAD.MOV.U32 R26, RZ, RZ, R46 ;  /* 0x000000ffff1a7224 */ /* 0x000fc600078e002e */
[----:B------:R-:W4:Y:S01]  /*26ab0*/  LDL.LU R46, [R1+0x1ef4] ;  /* 0x001ef400012e7983 */ /* 0x000f220000300800 */
[----:B0-----:R-:W-:Y:S02]  /*26ac0*/  LOP3.LUT R5, R27, 0x7, RZ, 0xc0, !PT ;  /* 0x000000071b057812 */ /* 0x001fe400078ec0ff */
[----:B------:R-:W-:Y:S02]  /*26ad0*/  MOV R27, R47 ;  /* 0x0000002f001b7202 */ /* 0x000fe40000000f00 */
[----:B------:R-:W4:Y:S04]  /*26ae0*/  LDL.LU R47, [R1+0x1ef0] ;  /* 0x001ef000012f7983 */ /* 0x000f280000300800 */
[----:B------:R-:W-:Y:S01]  /*26af0*/  STL [R1+0x1eb4], R61 ;  /* 0x001eb43d01007387 */ /* 0x000fe20000100800 */
[----:B---3--:R-:W-:-:S15]  /*26b00*/  HMMA.16816.F32 R36, R16, R42, R36 ;  /* 0x0000002a1024723c */ /* 0x008fde0000001824 */
[----:B------:R-:W-:-:S08]  /*26b10*/  NOP ;  /* 0x0000000000007918 */ /* 0x000fd00000000000 */
[----:B------:R-:W-:Y:S04]  /*26b20*/  STL.64 [R1+0x2b0], R36 ;  /* 0x0002b02401007387 */ /* 0x000fe80000100a00 */
[----:B------:R0:W-:Y:S04]  /*26b30*/  STL.64 [R1+0x2b8], R38 ;  /* 0x0002b82601007387 */ /* 0x0001e80000100a00 */
[----:B0-----:R-:W3:Y:S04]  /*26b40*/  LDL.LU.64 R38, [R1+0x1ee8] ;  /* 0x001ee80001267983 */ /* 0x001ee80000300a00 */
[----:B------:R-:W3:Y:S01]  /*26b50*/  LDL.LU.64 R36, [R1+0x1ee0] ;  /* 0x001ee00001247983 */ /* 0x000ee20000300a00 */
[----:B--2---:R-:W-:Y:S01]  /*26b60*/  HMMA.16816.F32 R32, R8, R14, R32 ;  /* 0x0000000e0820723c */ /* 0x004fe20000001820 */
[----:B------:R-:W0:Y:S01]  /*26b70*/  S2R R53, SR_TID.X ;  /* 0x0000000000357919 */ /* 0x000e220000002100 */
[----:B------:R-:W-:-:S04]  /*26b80*/  IMAD R45, R5, 0x90, RZ ;  /* 0x00000090052d7824 */ /* 0x000fc800078e02ff */
[----:B----4-:R-:W-:Y:S06]  /*26b90*/  HMMA.16816.F32 R28, R8, R6, R28 ;  /* 0x00000006081c723c */ /* 0x010fec000000181c */
[----:B---3--:R-:W-:Y:S01]  /*26ba0*/  HMMA.16816.F32 R36, R16, R46, R36 ;  /* 0x0000002e1024723c */ /* 0x008fe20000001824 */
[----:B------:R-:W2:-:S15]  /*26bb0*/  LDL.LU R16, [R1+0x40] ;  /* 0x0000400001107983 */ /* 0x000e9e0000300800 */
[----:B------:R-:W-:-:S07]  /*26bc0*/  NOP ;  /* 0x0000000000007918 */ /* 0x000fce0000000000 */
[----:B------:R-:W-:Y:S04]  /*26bd0*/  STL.64 [R1+0x90], R36 ;  /* 0x0000902401007387 */ /* 0x000fe80000100a00 */
[----:B------:R1:W-:Y:S04]  /*26be0*/  STL.64 [R1+0x98], R38 ;  /* 0x0000982601007387 */ /* 0x0003e80000100a00 */
[----:B------:R-:W2:Y:S04]  /*26bf0*/  LDL.LU R17, [R1+0x44] ;  /* 0x0000440001117983 */ /* 0x000ea80000300800 */
[----:B-1----:R-:W3:Y:S04]  /*26c00*/  LDL.LU.64 R38, [R1+0x18] ;  /* 0x0000180001267983 */ /* 0x002ee80000300a00 */
[----:B------:R-:W-:Y:S04]  /*26c10*/  STL.64 [R1+0xa0], R32 ;  /* 0x0000a02001007387 */ /* 0x000fe80000100a00 */
[----:B------:R1:W-:Y:S04]  /*26c20*/  STL.64 [R1+0xa8], R34 ;  /* 0x0000a82201007387 */ /* 0x0003e80000100a00 */
[----:B-1----:R-:W4:Y:S01]  /*26c30*/  LDL.LU.64 R34, [R1+0x8] ;  /* 0x0000080001227983 */ /* 0x002f220000300a00 */
[----:B0-----:R-:W-:-:S02]  /*26c40*/  IMAD.SHL.U32 R52, R53, 0x2, RZ ;  /* 0x0000000235347824 */ /* 0x001fc400078e00ff */
[----:B------:R-:W-:-:S03]  /*26c50*/  IMAD.SHL.U32 R44, R53, 0x40, RZ ;  /* 0x00000040352c7824 */ /* 0x000fc600078e00ff */
[----:B------:R-:W-:-:S04]  /*26c60*/  LOP3.LUT R41, R45, 0x10, R52, 0x78, !PT ;  /* 0x000000102d297812 */ /* 0x000fc800078e7834 */
[----:B------:R-:W-:Y:S01]  /*26c70*/  LOP3.LUT R41, R41, 0x400, R44, 0xf8, !PT ;  /* 0x0000040029297812 */ /* 0x000fe200078ef82c */
[----:B------:R-:W-:-:S03]  /*26c80*/  IMAD.MOV.U32 R18, RZ, RZ, R2 ;  /* 0x000000ffff127224 */ /* 0x000fc600078e0002 */
[----:B------:R-:W-:Y:S01]  /*26c90*/  LOP3.LUT R41, R41, 0x60, RZ, 0x3c, !PT ;  /* 0x0000006029297812 */ /* 0x000fe200078e3cff */
[----:B------:R-:W-:Y:S02]  /*26ca0*/  IMAD.MOV.U32 R19, RZ, RZ, R0 ;  /* 0x000000ffff137224 */ /* 0x000fe400078e0000 */
[----:B------:R-:W-:Y:S02]  /*26cb0*/  IMAD.MOV.U32 R2, RZ, RZ, R6 ;  /* 0x000000ffff027224 */ /* 0x000fe400078e0006 */
[----:B------:R-:W-:Y:S02]  /*26cc0*/  IMAD.MOV.U32 R0, RZ, RZ, R7 ;  /* 0x000000ffff007224 */ /* 0x000fe400078e0007 */
[----:B------:R-:W0:Y:S04]  /*26cd0*/  LDSM.16.MT88.4 R4, [R41+UR4+0x800] ;  /* 0x000800042904783b */ /* 0x000e280008004200 */
[----:B------:R1:W-:Y:S04]  /*26ce0*/  STL.64 [R1+0x2a0], R28 ;  /* 0x0002a01c01007387 */ /* 0x0003e80000100a00 */
[----:B------:R1:W-:Y:S04]  /*26cf0*/  STL.64 [R1+0x2a8], R30 ;  /* 0x0002a81e01007387 */ /* 0x0003e80000100a00 */
[----:B-1----:R-:W2:Y:S04]  /*26d00*/  LDL.LU R28, [R1+0x50] ;  /* 0x00005000011c7983 */ /* 0x002ea80000300800 */
[----:B------:R-:W2:Y:S04]  /*26d10*/  LDL.LU R29, [R1+0x54] ;  /* 0x00005400011d7983 */ /* 0x000ea80000300800 */
[----:B------:R-:W2:Y:S04]  /*26d20*/  LDL.LU R30, [R1+0x58] ;  /* 0x00005800011e7983 */ /* 0x000ea80000300800 */
[----:B------:R-:W2:Y:S04]  /*26d30*/  LDL.LU R31, [R1+0x5c] ;  /* 0x00005c00011f7983 */ /* 0x000ea80000300800 */
[----:B0-----:R-:W-:Y:S04]  /*26d40*/  STL.64 [R1+0x1ea0], R6 ;  /* 0x001ea00601007387 */ /* 0x001fe80000100a00 */
[----:B------:R0:W-:Y:S04]  /*26d50*/  STL.64 [R1+0x1e98], R4 ;  /* 0x001e980401007387 */ /* 0x0001e80000100a00 */
[----:B0-----:R-:W2:Y:S04]  /*26d60*/  LDL.LU R4, [R1+0x60] ;  /* 0x0000600001047983 */ /* 0x001ea80000300800 */
[----:B------:R-:W2:Y:S04]  /*26d70*/  LDL.LU R5, [R1+0x64] ;  /* 0x0000640001057983 */ /* 0x000ea80000300800 */
[----:B------:R-:W2:Y:S04]  /*26d80*/  LDL.LU R6, [R1+0x68] ;  /* 0x0000680001067983 */ /* 0x000ea80000300800 */
[----:B------:R-:W2:Y:S01]  /*26d90*/  LDL.LU R7, [R1+0x6c] ;  /* 0x00006c0001077983 */ /* 0x000ea20000300800 */
[C---:B---3--:R-:W-:Y:S06]  /*26da0*/  HMMA.16816.F32 R20, R8.reuse, R38, R20 ;  /* 0x000000260814723c */ /* 0x048fec0000001814 */
[----:B----4-:R-:W-:-:S15]  /*26db0*/  HMMA.16816.F32 R24, R8, R34, R24 ;  /* 0x000000220818723c */ /* 0x010fde0000001818 */
[----:B------:R-:W-:-:S02]  /*26dc0*/  NOP ;  /* 0x0000000000007918 */ /* 0x000fc40000000000 */
[----:B------:R-:W-:Y:S04]  /*26dd0*/  STL.64 [R1+0x80], R20 ;  /* 0x0000801401007387 */ /* 0x000fe80000100a00 */
[----:B------:R0:W-:Y:S04]  /*26de0*/  STL.64 [R1+0x88], R22 ;  /* 0x0000881601007387 */ /* 0x0001e80000100a00 */
[----:B0-----:R-:W3:Y:S04]  /*26df0*/  LDL.LU.64 R22, [R1+0x1ed8] ;  /* 0x001ed80001167983 */ /* 0x001ee80000300a00 */
[----:B------:R-:W3:Y:S04]  /*26e00*/  LDL.LU.64 R20, [R1+0x1ed0] ;  /* 0x001ed00001147983 */ /* 0x000ee80000300a00 */
[----:B------:R-:W-:Y:S04]  /*26e10*/  STL.64 [R1+0x70], R24 ;  /* 0x0000701801007387 */ /* 0x000fe80000100a00 */
[----:B------:R0:W-:Y:S04]  /*26e20*/  STL.64 [R1+0x78], R26 ;  /* 0x0000781a01007387 */ /* 0x0001e80000100a00 */
[----:B0-----:R-:W4:Y:S04]  /*26e30*/  LDL.LU.64 R26, [R1+0x1ec8] ;  /* 0x001ec800011a7983 */ /* 0x001f280000300a00 */
[----:B------:R-:W4:Y:S01]  /*26e40*/  LDL.LU.64 R24, [R1+0x1ec0] ;  /* 0x001ec00001187983 */ /* 0x000f220000300a00 */
[C---:B--2---:R-:W-:Y:S06]  /*26e50*/  HMMA.16816.F32 R28, R8.reuse, R54, R28 ;  /* 0x00000036081c723c */ /* 0x044fec000000181c */
[C---:B------:R-:W-:Y:S06]  /*26e60*/  HMMA.16816.F32 R16, R8.reuse, R42, R16 ;  /* 0x0000002a0810723c */ /* 0x040fec0000001810 */
[----:B------:R-:W-:-:S15]  /*26e70*/  HMMA.16816.F32 R4, R8, R58, R4 ;  /* 0x0000003a0804723c */ /* 0x000fde0000001804 */
[----:B------:R-:W-:-:S08]  /*26e80*/  NOP ;  /* 0x0000000000007918 */ /* 0x000fd00000000000 */
[----:B------:R-:W-:Y:S04]  /*26e90*/  STL.64 [R1+0x290], R4 ;  /* 0x0002900401007387 */ /* 0x000fe80000100a00 */
[----:B------:R4:W-:Y:S04]  /*26ea0*/  STL.64 [R1+0x298], R6 ;  /* 0x0002980601007387 */ /* 0x0009e80000100a00 */
[----:B------:R-:W-:Y:S04]  /*26eb0*/  STL.64 [R1+0x280], R28 ;  /* 0x0002801c01007387 */ /* 0x000fe80000100a00 */
[----:B------:R-:W-:Y:S01]  /*26ec0*/  STL.64 [R1+0x288], R30 ;  /* 0x0002881e01007387 */ /* 0x000fe20000100a00 */
[----:B----4-:R-:W-:Y:S03]  /*26ed0*/  HMMA.16816.F32 R4, R8, R46, R24 ;  /* 0x0000002e0804723c */ /* 0x010fe60000001818 */
[----:B------:R-:W2:Y:S04]  /*26ee0*/  LDL.LU R24, [R1+0x100] ;  /* 0x0001000001187983 */ /* 0x000ea80000300800 */
[----:B------:R-:W-:Y:S04]  /*26ef0*/  STL.64 [R1+0x270], R16 ;  /* 0x0002701001007387 */ /* 0x000fe80000100a00 */
[----:B------:R-:W-:-:S12]  /*26f00*/  STL.64 [R1+0x278], R18 ;  /* 0x0002781201007387 */ /* 0x000fd80000100a00 */
[----:B------:R0:W-:Y:S04]  /*26f10*/  STL.64 [R1+0x200], R4 ;  /* 0x0002000401007387 */ /* 0x0001e80000100a00 */
[----:B------:R1:W-:Y:S04]  /*26f20*/  STL.64 [R1+0x208], R6 ;  /* 0x0002080601007387 */ /* 0x0003e80000100a00 */
[----:B------:R-:W2:Y:S04]  /*26f30*/  LDL.LU R25, [R1+0x104] ;  /* 0x0001040001197983 */ /* 0x000ea80000300800 */
[----:B------:R-:W2:Y:S04]  /*26f40*/  LDL.LU R26, [R1+0x108] ;  /* 0x00010800011a7983 */ /* 0x000ea80000300800 */
[----:B------:R-:W2:Y:S01]  /*26f50*/  LDL.LU R27, [R1+0x10c] ;  /* 0x00010c00011b7983 */ /* 0x000ea20000300800 */
[----:B---3--:R-:W-:Y:S06]  /*26f60*/  HMMA.16816.F32 R8, R48, R14, R20 ;  /* 0x0000000e3008723c */ /* 0x008fec0000001814 */
[----:B0-----:R-:W-:-:S02]  /*26f70*/  IMAD.MOV.U32 R4, RZ, RZ, R15 ;  /* 0x000000ffff047224 */ /* 0x001fc400078e000f */
[C---:B------:R-:W-:Y:S01]  /*26f80*/  IMAD.SHL.U32 R15, R53.reuse, 0x2, RZ ;  /* 0x00000002350f7824 */ /* 0x040fe200078e00ff */
[----:B------:R-:W-:-:S05]  /*26f90*/  LOP3.LUT R53, R53, 0x7, RZ, 0xc0, !PT ;  /* 0x0000000735357812 */ /* 0x000fca00078ec0ff */
[----:B------:R-:W-:Y:S01]  /*26fa0*/  IMAD R53, R53, 0x110, RZ ;  /* 0x0000011035357824 */ /* 0x000fe200078e02ff */
[----:B------:R-:W-:-:S04]  /*26fb0*/  LOP3.LUT R45, R45, 0x10, R15, 0x78, !PT ;  /* 0x000000102d2d7812 */ /* 0x000fc800078e780f */
[----:B-1----:R-:W-:Y:S02]  /*26fc0*/  LOP3.LUT R6, R53, 0x30, R52, 0x78, !PT ;  /* 0x0000003035067812 */ /* 0x002fe400078e7834 */
[----:B------:R-:W-:Y:S02]  /*26fd0*/  LOP3.LUT R45, R45, 0x400, R44, 0xf8, !PT ;  /* 0x000004002d2d7812 */ /* 0x000fe400078ef82c */
[----:B------:R-:W-:Y:S01]  /*26fe0*/  LOP3.LUT R6, R6, 0x40, RZ, 0x3c, !PT ;  /* 0x0000004006067812 */ /* 0x000fe200078e3cff */
[----:B------:R-:W-:Y:S01]  /*26ff0*/  IMAD.MOV.U32 R56, RZ, RZ, R8 ;  /* 0x000000ffff387224 */ /* 0x000fe200078e0008 */
[----:B------:R-:W-:Y:S01]  /*27000*/  STL.64 [R1+0x268], R10 ;  /* 0x0002680a01007387 */ /* 0x000fe20000100a00 */
[----:B------:R-:W-:-:S03]  /*27010*/  IMAD.MOV.U32 R57, RZ, RZ, R9 ;  /* 0x000000ffff397224 */ /* 0x000fc600078e0009 */
[----:B------:R-:W0:Y:S01]  /*27020*/  LDSM.16.MT88.4 R8, [R45+UR4+0x1000] ;  /* 0x001000042d08783b */ /* 0x000e220008004200 */
[----:B------:R-:W-:-:S03]  /*27030*/  IMAD.MOV.U32 R5, RZ, RZ, R14 ;  /* 0x000000ffff057224 */ /* 0x000fc600078e000e */
[----:B------:R-:W3:Y:S04]  /*27040*/  LDL.LU R28, [R1+0x110] ;  /* 0x00011000011c7983 */ /* 0x000ee80000300800 */
[----:B------:R-:W1:Y:S04]  /*27050*/  LDSM.16.M88.4 R12, [R6+UR4+0x4000] ;  /* 0x00400004060c783b */ /* 0x000e680008000200 */
[----:B------:R-:W3:Y:S04]  /*27060*/  LDL.LU R29, [R1+0x114] ;  /* 0x00011400011d7983 */ /* 0x000ee80000300800 */
[----:B------:R-:W3:Y:S04]  /*27070*/  LDL.LU R30, [R1+0x118] ;  /* 0x00011800011e7983 */ /* 0x000ee80000300800 */
[----:B------:R-:W3:Y:S04]  /*27080*/  LDL.LU R31, [R1+0x11c] ;  /* 0x00011c00011f7983 */ /* 0x000ee80000300800 */
[----:B------:R-:W-:Y:S04]  /*27090*/  LDSM.16.M88.4 R16, [R6+UR4+0x5000] ;  /* 0x005000040610783b */ /* 0x000fe80008000200 */
[----:B0-----:R0:W-:Y:S04]  /*270a0*/  STL.64 [R1+0x1e28], R10 ;  /* 0x001e280a01007387 */ /* 0x0011e80000100a00 */
[----:B------:R-:W-:Y:S04]  /*270b0*/  STL.64 [R1+0x1e20], R8 ;  /* 0x001e200801007387 */ /* 0x000fe80000100a00 */
[----:B-1----:R-:W-:Y:S04]  /*270c0*/  STL.64 [R1+0x50], R12 ;  /* 0x0000500c01007387 */ /* 0x002fe80000100a00 */
[----:B------:R-:W-:Y:S01]  /*270d0*/  STL.64 [R1+0x58], R14 ;  /* 0x0000580e01007387 */ /* 0x000fe20000100a00 */
[----:B0-----:R-:W-:-:S02]  /*270e0*/  IMAD.MOV.U32 R10, RZ, RZ, R2 ;  /* 0x000000ffff0a7224 */ /* 0x001fc400078e0002 */
[----:B------:R-:W-:Y:S02]  /*270f0*/  IMAD.MOV.U32 R11, RZ, RZ, R0 ;  /* 0x000000ffff0b7224 */ /* 0x000fe400078e0000 */
[----:B------:R-:W-:Y:S02]  /*27100*/  IMAD.MOV.U32 R2, RZ, RZ, R12 ;  /* 0x000000ffff027224 */ /* 0x000fe400078e000c */
[----:B------:R-:W-:Y:S02]  /*27110*/  IMAD.MOV.U32 R0, RZ, RZ, R13 ;  /* 0x000000ffff007224 */ /* 0x000fe400078e000d */
[----:B------:R-:W0:Y:S04]  /*27120*/  LDSM.16.M88.4 R12, [R6+UR4+0x4800] ;  /* 0x00480004060c783b */ /* 0x000e280008000200 */
[----:B0-----:R-:W-:Y:S04]  /*27130*/  STL [R1+0x1d20], R14 ;  /* 0x001d200e01007387 */ /* 0x001fe80000100800 */
[----:B------:R-:W-:Y:S04]  /*27140*/  STL [R1+0x1cb8], R15 ;  /* 0x001cb80f01007387 */ /* 0x000fe80000100800 */
[----:B------:R-:W-:Y:S04]  /*27150*/  STL [R1+0x1d28], R18 ;  /* 0x001d281201007387 */ /* 0x000fe80000100800 */
[----:B------:R-:W-:Y:S01]  /*27160*/  STL [R1+0x1d24], R19 ;  /* 0x001d241301007387 */ /* 0x000fe20000100800 */
[----:B--2---:R-:W-:Y:S03]  /*27170*/  HMMA.16816.F32 R20, R48, R10, R24 ;  /* 0x0000000a3014723c */ /* 0x004fe60000001818 */
[----:B------:R-:W-:-:S15]  /*27180*/  LDSM.16.M88.4 R24, [R6+UR4+0x6000] ;  /* 0x006000040618783b */ /* 0x000fde0008000200 */
[----:B------:R-:W-:-:S05]  /*27190*/  NOP ;  /* 0x0000000000007918 */ /* 0x000fca0000000000 */
[----:B------:R-:W-:Y:S04]  /*271a0*/  STL.64 [R1+0x258], R22 ;  /* 0x0002581601007387 */ /* 0x000fe80000100a00 */
[----:B------:R0:W-:Y:S04]  /*271b0*/  STL.64 [R1+0x1e80], R10 ;  /* 0x001e800a01007387 */ /* 0x0001e80000100a00 */
[----:B------:R-:W2:Y:S04]  /*271c0*/  LDL.LU R8, [R1+0x120] ;  /* 0x0001200001087983 */ /* 0x000ea80000300800 */
[----:B------:R-:W2:Y:S04]  /*271d0*/  LDL.LU R9, [R1+0x124] ;  /* 0x0001240001097983 */ /* 0x000ea80000300800 */
[----:B0-----:R-:W2:Y:S04]  /*271e0*/  LDL.LU R10, [R1+0x128] ;  /* 0x00012800010a7983 */ /* 0x001ea80000300800 */
[----:B------:R-:W2:Y:S01]  /*271f0*/  LDL.LU R11, [R1+0x12c] ;  /* 0x00012c00010b7983 */ /* 0x000ea20000300800 */
[----:B------:R-:W-:-:S02]  /*27200*/  IMAD.MOV.U32 R52, RZ, RZ, R20 ;  /* 0x000000ffff347224 */ /* 0x000fc400078e0014 */
[----:B------:R-:W-:Y:S02]  /*27210*/  IMAD.MOV.U32 R53, RZ, RZ, R21 ;  /* 0x000000ffff357224 */ /* 0x000fe400078e0015 */
[----:B------:R-:W0:Y:S01]  /*27220*/  LDSM.16.M88.4 R20, [R6+UR4+0x5800] ;  /* 0x005800040614783b */ /* 0x000e220008000200 */
[----:B---3--:R-:W-:Y:S03]  /*27230*/  HMMA.16816.F32 R28, R48, R38, R28 ;  /* 0x00000026301c723c */ /* 0x008fe6000000181c */
[----:B0-----:R-:W-:Y:S04]  /*27240*/  STL [R1+0x1d8c], R22 ;  /* 0x001d8c1601007387 */ /* 0x001fe80000100800 */
[----:B------:R-:W-:Y:S04]  /*27250*/  STL [R1+0x1d88], R23 ;  /* 0x001d881701007387 */ /* 0x000fe80000100800 */
[----:B------:R-:W-:Y:S04]  /*27260*/  STL [R1+0x1d94], R26 ;  /* 0x001d941a01007387 */ /* 0x000fe80000100800 */
[----:B------:R-:W-:Y:S08]  /*27270*/  STL [R1+0x1d90], R27 ;  /* 0x001d901b01007387 */ /* 0x000ff00000100800 */
[----:B------:R-:W-:Y:S04]  /*27280*/  STL.64 [R1+0x240], R28 ;  /* 0x0002401c01007387 */ /* 0x000fe80000100a00 */
[----:B------:R-:W-:Y:S04]  /*27290*/  STL.64 [R1+0x248], R30 ;  /* 0x0002481e01007387 */ /* 0x000fe80000100a00 */
[----:B------:R-:W0:Y:S01]  /*272a0*/  LDSM.16.M88.4 R28, [R6+UR4+0x6800] ;  /* 0x00680004061c783b */ /* 0x000e220008000200 */
[----:B------:R-:W-:Y:S01]  /*272b0*/  MOV R19, R34 ;  /* 0x0000002200137202 */ /* 0x000fe20000000f00 */
[----:B------:R-:W-:-:S02]  /*272c0*/  IMAD.MOV.U32 R15, RZ, RZ, R35 ;  /* 0x000000ffff0f7224 */ /* 0x000fc400078e0023 */
[----:B0-----:R-:W-:Y:S04]  /*272d0*/  STL [R1+0x1d44], R30 ;  /* 0x001d441e01007387 */ /* 0x001fe80000100800 */
[----:B------:R-:W-:Y:S04]  /*272e0*/  STL [R1+0x1d40], R31 ;  /* 0x001d401f01007387 */ /* 0x000fe80000100800 */
[----:B------:R-:W-:Y:S04]  /*272f0*/  STL.64 [R1+0x1e18], R28 ;  /* 0x001e181c01007387 */ /* 0x000fe80000100a00 */
[----:B------:R-:W0:Y:S04]  /*27300*/  LDSM.16.M88.4 R28, [R6+UR4+0x7000] ;  /* 0x00700004061c783b */ /* 0x000e280008000200 */
[----:B0-----:R0:W-:Y:S04]  /*27310*/  STL.64 [R1+0x60], R28 ;  /* 0x0000601c01007387 */ /* 0x0011e80000100a00 */
[----:B------:R1:W-:Y:S01]  /*27320*/  STL.64 [R1+0x68], R30 ;  /* 0x0000681e01007387 */ /* 0x0003e20000100a00 */
[----:B--2---:R-:W-:Y:S03]  /*27330*/  HMMA.16816.F32 R8, R48, R34, R8 ;  /* 0x000000223008723c */ /* 0x004fe60000001808 */
[----:B------:R-:W2:-:S15]  /*27340*/  LDSM.16.M88.4 R32, [R6+UR4+0x7800] ;  /* 0x007800040620783b */ /* 0x000e9e0008000200 */
[----:B------:R-:W-:-:S05]  /*27350*/  NOP ;  /* 0x0000000000007918 */ /* 0x000fca0000000000 */
[----:B------:R-:W-:Y:S04]  /*27360*/  STL.64 [R1+0x2f0], R8 ;  /* 0x0002f00801007387 */ /* 0x000fe80000100a00 */
[----:B------:R-:W-:Y:S04]  /*27370*/  STL [R1+0x2f8], R10 ;  /* 0x0002f80a01007387 */ /* 0x000fe80000100800 */
[----:B0-----:R-:W3:Y:S04]  /*27380*/  LDL.LU R28, [R1+0x170] ;  /* 0x00017000011c7983 */ /* 0x001ee80000300800 */
[----:B------:R-:W3:Y:S04]  /*27390*/  LDL.LU R29, [R1+0x174] ;  /* 0x00017400011d7983 */ /* 0x000ee80000300800 */
[----:B-1----:R-:W3:Y:S04]  /*273a0*/  LDL.LU R30, [R1+0x178] ;  /* 0x00017800011e7983 */ /* 0x002ee80000300800 */
[----:B------:R-:W3:Y:S04]  /*273b0*/  LDL.LU R31, [R1+0x17c] ;  /* 0x00017c00011f7983 */ /* 0x000ee80000300800 */
[----:B--2---:R-:W-:Y:S04]  /*273c0*/  STL [R1+0x1c6c], R34 ;  /* 0x001c6c2201007387 */ /* 0x004fe80000100800 */
[----:B------:R-:W-:Y:S04]  /*273d0*/  STL [R1+0x1c68], R35 ;  /* 0x001c682301007387 */ /* 0x000fe80000100800 */
[----:B------:R0:W-:Y:S04]  /*273e0*/  STL.64 [R1+0x1e30], R32 ;  /* 0x001e302001007387 */ /* 0x0001e80000100a00 */
[----:B0-----:R-:W2:Y:S04]  /*273f0*/  LDL.LU R32, [R1+0x130] ;  /* 0x0001300001207983 */ /* 0x001ea80000300800 */
[----:B------:R-:W2:Y:S04]  /*27400*/  LDL.LU R33, [R1+0x134] ;  /* 0x0001340001217983 */ /* 0x000ea80000300800 */
[----:B------:R-:W4:Y:S04]  /*27410*/  LDL.LU R34, [R1+0x138] ;  /* 0x0001380001227983 */ /* 0x000f280000300800 */
[----:B------:R-:W4:Y:S01]  /*27420*/  LDL.LU R35, [R1+0x13c] ;  /* 0x00013c0001237983 */ /* 0x000f220000300800 */
[----:B------:R-:W0:Y:S01]  /*27430*/  S2R R44, SR_TID.X ;  /* 0x00000000002c7919 */ /* 0x000e220000002100 */
[----:B------:R-:W-:-:S02]  /*27440*/  IMAD.MOV.U32 R60, RZ, RZ, R39 ;  /* 0x000000ffff3c7224 */ /* 0x000fc400078e0027 */
[----:B------:R-:W-:Y:S01]  /*27450*/  IMAD.MOV.U32 R10, RZ, RZ, R5 ;  /* 0x000000ffff0a7224 */ /* 0x000fe200078e0005 */
[----:B0-----:R-:W-:Y:S01]  /*27460*/  LOP3.LUT R39, R44, 0x7, RZ, 0xc0, !PT ;  /* 0x000000072c277812 */ /* 0x001fe200078ec0ff */
[----:B------:R-:W-:Y:S02]  /*27470*/  IMAD.MOV.U32 R44, RZ, RZ, R11 ;  /* 0x000000ffff2c7224 */ /* 0x000fe400078e000b */
[----:B------:R-:W-:Y:S01]  /*27480*/  IMAD.MOV.U32 R11, RZ, RZ, R4 ;  /* 0x000000ffff0b7224 */ /* 0x000fe200078e0004 */
[----:B----4-:R-:W-:Y:S04]  /*27490*/  STL.64 [R1+0x1e90], R34 ;  /* 0x001e902201007387 */ /* 0x010fe80000100a00 */
[----:B--2---:R0:W-:Y:S04]  /*274a0*/  STL.64 [R1+0x1e88], R32 ;  /* 0x001e882001007387 */ /* 0x0041e80000100a00 */
[----:B------:R1:W-:Y:S04]  /*274b0*/  STL.64 [R1+0x1ea8], R10 ;  /* 0x001ea80a01007387 */ /* 0x0003e80000100a00 */
[----:B0-----:R-:W2:Y:S04]  /*274c0*/  LDL.LU R32, [R1+0x140] ;  /* 0x0001400001207983 */ /* 0x001ea80000300800 */
[----:B------:R-:W2:Y:S04]  /*274d0*/  LDL.LU R33, [R1+0x144] ;  /* 0x0001440001217983 */ /* 0x000ea80000300800 */
[----:B------:R-:W2:Y:S01]  /*274e0*/  LDL.LU R34, [R1+0x148] ;  /* 0x0001480001227983 */ /* 0x000ea20000300800 */
[----:B------:R-:W-:-:S03]  /*274f0*/  IMAD.MOV.U32 R35, RZ, RZ, R3 ;  /* 0x000000ffff237224 */ /* 0x000fc600078e0003 */
[----:B------:R-:W4:Y:S04]  /*27500*/  LDL.LU R3, [R1+0x1ebc] ;  /* 0x001ebc0001037983 */ /* 0x000f280000300800 */
[----:B------:R-:W2:Y:S04]  /*27510*/  LDL.LU R4, [R1+0x150] ;  /* 0x0001500001047983 */ /* 0x000ea80000300800 */
[----:B------:R-:W2:Y:S04]  /*27520*/  LDL.LU R5, [R1+0x154] ;  /* 0x0001540001057983 */ /* 0x000ea80000300800 */
[----:B------:R-:W2:Y:S04]  /*27530*/  LDL.LU R6, [R1+0x158] ;  /* 0x0001580001067983 */ /* 0x000ea80000300800 */
[----:B------:R-:W2:Y:S04]  /*27540*/  LDL.LU R7, [R1+0x15c] ;  /* 0x00015c0001077983 */ /* 0x000ea80000300800 */
[----:B------:R-:W2:Y:S01]  /*27550*/  LDL.LU R36, [R1+0x160] ;  /* 0x0001600001247983 */ /* 0x000ea20000300800 */
[----:B------:R-:W-:-:S03]  /*27560*/  IMAD.MOV.U32 R61, RZ, RZ, R38 ;  /* 0x000000ffff3d7224 */ /* 0x000fc600078e0026 */
[----:B------:R-:W2:Y:S01]  /*27570*/  LDL.LU R37, [R1+0x164] ;  /* 0x0001640001257983 */ /* 0x000ea20000300800 */
[----:B------:R-:W-:-:S03]  /*27580*/  IMAD R14, R39, 0x90, RZ ;  /* 0x00000090270e7824 */ /* 0x000fc600078e02ff */
[----:B------:R-:W2:Y:S04]  /*27590*/  LDL.LU R38, [R1+0x168] ;  /* 0x0001680001267983 */ /* 0x000ea80000300800 */
[----:B------:R-:W2:Y:S01]  /*275a0*/  LDL.LU R39, [R1+0x16c] ;  /* 0x00016c0001277983 */ /* 0x000ea20000300800 */
[----:B------:R-:W0:Y:S01]  /*275b0*/  S2R R45, SR_TID.X ;  /* 0x00000000002d7919 */ /* 0x000e220000002100 */
[C---:B---3--:R-:W-:Y:S01]  /*275c0*/  HMMA.16816.F32 R28, R48.reuse, R58, R28 ;  /* 0x0000003a301c723c */ /* 0x048fe2000000181c */
[----:B----4-:R-:W-:Y:S02]  /*275d0*/  IMAD.MOV.U32 R8, RZ, RZ, R3 ;  /* 0x000000ffff087224 */ /* 0x010fe400078e0003 */
[----:B------:R-:W3:Y:S04]  /*275e0*/  LDL.LU R3, [R1+0x1eb8] ;  /* 0x001eb80001037983 */ /* 0x000ee80000300800 */
[----:B------:R-:W4:Y:S04]  /*275f0*/  LDL.LU R9, [R1+0x184] ;  /* 0x0001840001097983 */ /* 0x000f280000300800 */
[----:B-1----:R-:W4:Y:S04]  /*27600*/  LDL.LU R10, [R1+0x188] ;  /* 0x00018800010a7983 */ /* 0x002f280000300800 */
[----:B------:R-:W4:Y:S01]  /*27610*/  LDL.LU R11, [R1+0x18c] ;  /* 0x00018c00010b7983 */ /* 0x000f220000300800 */
[----:B0-----:R-:W-:Y:S01]  /*27620*/  IMAD.SHL.U32 R18, R45, 0x2, RZ ;  /* 0x000000022d127824 */ /* 0x001fe200078e00ff */
[----:B--2---:R-:W-:Y:S02]  /*27630*/  HMMA.16816.F32 R36, R48, R54, R36 ;  /* 0x000000363024723c */ /* 0x004fe40000001824 */
[----:B------:R0:W-:Y:S04]  /*27640*/  STL [R1+0x1e60], R14 ;  /* 0x001e600e01007387 */ /* 0x0001e80000100800 */
[----:B------:R-:W-:Y:S04]  /*27650*/  STL.64 [R1+0x1e58], R12 ;  /* 0x001e580c01007387 */ /* 0x000fe80000100a00 */
[----:B------:R-:W-:Y:S01]  /*27660*/  STL [R1+0x1e50], R18 ;  /* 0x001e501201007387 */ /* 0x000fe20000100800 */
[----:B------:R-:W-:-:S03]  /*27670*/  IMAD.MOV.U32 R22, RZ, RZ, R30 ;  /* 0x000000ffff167224 */ /* 0x000fc600078e001e */
[----:B------:R-:W-:Y:S01]  /*27680*/  STL.64 [R1+0x1e48], R16 ;  /* 0x001e481001007387 */ /* 0x000fe20000100a00 */
[----:B------:R-:W-:Y:S02]  /*27690*/  IMAD.MOV.U32 R23, RZ, RZ, R31 ;  /* 0x000000ffff177224 */ /* 0x000fe400078e001f */
[----:B------:R-:W-:Y:S02]  /*276a0*/  IMAD.MOV.U32 R30, RZ, RZ, R61 ;  /* 0x000000ffff1e7224 */ /* 0x000fe400078e003d */
[----:B------:R-:W-:Y:S01]  /*276b0*/  IMAD.MOV.U32 R31, RZ, RZ, R60 ;  /* 0x000000ffff1f7224 */ /* 0x000fe200078e003c */
[----:B------:R-:W2:Y:S01]  /*276c0*/  LDL.LU R61, [R1+0x1eb4] ;  /* 0x001eb400013d7983 */ /* 0x000ea20000300800 */
[----:B------:R-:W-:-:S03]  /*276d0*/  LOP3.LUT R45, R14, 0x10, R18, 0x78, !PT ;  /* 0x000000100e2d7812 */ /* 0x000fc600078e7812 */
[----:B------:R-:W2:Y:S04]  /*276e0*/  LDL.LU R60, [R1+0x1eb0] ;  /* 0x001eb000013c7983 */ /* 0x000ea80000300800 */
[----:B------:R-:W-:Y:S04]  /*276f0*/  STL.64 [R1+0x1e70], R58 ;  /* 0x001e703a01007387 */ /* 0x000fe80000100a00 */
[----:B------:R1:W-:Y:S01]  /*27700*/  STL.64 [R1+0x1e68], R56 ;  /* 0x001e683801007387 */ /* 0x0003e20000100a00 */
[----:B0-----:R-:W-:-:S03]  /*27710*/  IMAD.MOV.U32 R14, RZ, RZ, R19 ;  /* 0x000000ffff0e7224 */ /* 0x001fc600078e0013 */
[----:B-1----:R-:W2:Y:S04]  /*27720*/  LDL.LU R56, [R1+0x1c0] ;  /* 0x0001c00001387983 */ /* 0x002ea80000300800 */
[----:B------:R-:W2:Y:S04]  /*27730*/  LDL.LU R57, [R1+0x1c4] ;  /* 0x0001c40001397983 */ /* 0x000ea80000300800 */
[----:B------:R-:W2:Y:S04]  /*27740*/  LDL.LU R58, [R1+0x1c8] ;  /* 0x0001c800013a7983 */ /* 0x000ea80000300800 */
[----:B------:R-:W2:Y:S04]  /*27750*/  LDL.LU R59, [R1+0x1cc] ;  /* 0x0001cc00013b7983 */ /* 0x000ea80000300800 */
[----:B------:R-:W2:Y:S04]  /*27760*/  LDL.LU R16, [R1+0x1d0] ;  /* 0x0001d00001107983 */ /* 0x000ea80000300800 */
[----:B------:R-:W2:Y:S04]  /*27770*/  LDL.LU R17, [R1+0x1d4] ;  /* 0x0001d40001117983 */ /* 0x000ea80000300800 */
[----:B------:R-:W2:Y:S04]  /*27780*/  LDL.LU R18, [R1+0x1d8] ;  /* 0x0001d80001127983 */ /* 0x000ea80000300800 */
[----:B------:R-:W2:Y:S04]  /*27790*/  LDL.LU R19, [R1+0x1dc] ;  /* 0x0001dc0001137983 */ /* 0x000ea80000300800 */
[----:B------:R-:W-:Y:S04]  /*277a0*/  STL.64 [R1+0x2d0], R36 ;  /* 0x0002d02401007387 */ /* 0x000fe80000100a00 */
[----:B------:R-:W-:Y:S01]  /*277b0*/  STL.64 [R1+0x2d8], R38 ;  /* 0x0002d82601007387 */ /* 0x000fe20000100a00 */
[----:B---3--:R-:W-:-:S04]  /*277c0*/  LOP3.LUT R45, R45, 0x400, R3, 0xf8, !PT ;  /* 0x000004002d2d7812 */ /* 0x008fc800078ef803 */
[----:B------:R-:W-:-:S05]  /*277d0*/  LOP3.LUT R45, R45, 0x20, RZ, 0x3c, !PT ;  /* 0x000000202d2d7812 */ /* 0x000fca00078e3cff */
[----:B------:R-:W0:Y:S01]  /*277e0*/  LDSM.16.MT88.4 R36, [R45+UR4+0x1000] ;  /* 0x001000042d24783b */ /* 0x000e220008004200 */
[C---:B----4-:R-:W-:Y:S06]  /*277f0*/  HMMA.16816.F32 R8, R48.reuse, R42, R8 ;  /* 0x0000002a3008723c */ /* 0x050fec0000001808 */
[----:B------:R-:W-:Y:S01]  /*27800*/  HMMA.16816.F32 R48, R48, R46, R4 ;  /* 0x0000002e3030723c */ /* 0x000fe20000001804 */
[----:B0-----:R-:W-:Y:S04]  /*27810*/  STL.64 [R1+0x1df8], R38 ;  /* 0x001df82601007387 */ /* 0x001fe80000100a00 */
[----:B------:R0:W-:Y:S04]  /*27820*/  STL.64 [R1+0x1df0], R36 ;  /* 0x001df02401007387 */ /* 0x0001e80000100a00 */
[----:B0-----:R-:W3:Y:S04]  /*27830*/  LDL.LU R36, [R1+0x1b0] ;  /* 0x0001b00001247983 */ /* 0x001ee80000300800 */
[----:B------:R-:W3:Y:S04]  /*27840*/  LDL.LU R37, [R1+0x1b4] ;  /* 0x0001b40001257983 */ /* 0x000ee80000300800 */
[----:B------:R-:W3:Y:S04]  /*27850*/  LDL.LU R38, [R1+0x1b8] ;  /* 0x0001b80001267983 */ /* 0x000ee80000300800 */
[----:B------:R-:W3:Y:S04]  /*27860*/  LDL.LU R39, [R1+0x1bc] ;  /* 0x0001bc0001277983 */ /* 0x000ee80000300800 */
[----:B------:R-:W-:Y:S04]  /*27870*/  STL.64 [R1+0x230], R8 ;  /* 0x0002300801007387 */ /* 0x000fe80000100a00 */
[----:B------:R0:W-:Y:S04]  /*27880*/  STL.64 [R1+0x238], R10 ;  /* 0x0002380a01007387 */ /* 0x0001e80000100a00 */
[----:B0-----:R-:W4:Y:S04]  /*27890*/  LDL.LU.64 R10, [R1+0x1ea8] ;  /* 0x001ea800010a7983 */ /* 0x001f280000300a00 */
[----:B------:R-:W4:Y:S04]  /*278a0*/  LDL.LU.64 R6, [R1+0x1ea0] ;  /* 0x001ea00001067983 */ /* 0x000f280000300a00 */
[----:B------:R-:W4:Y:S04]  /*278b0*/  LDL.LU.64 R4, [R1+0x1e98] ;  /* 0x001e980001047983 */ /* 0x000f280000300a00 */
[----:B------:R0:W-:Y:S04]  /*278c0*/  STL.64 [R1+0x1e0], R48 ;  /* 0x0001e03001007387 */ /* 0x0001e80000100a00 */
[----:B------:R1:W-:Y:S04]  /*278d0*/  STL.64 [R1+0x1e8], R50 ;  /* 0x0001e83201007387 */ /* 0x0003e80000100a00 */
[----:B0-----:R-:W2:Y:S04]  /*278e0*/  LDL.LU R48, [R1+0x1f0] ;  /* 0x0001f00001307983 */ /* 0x001ea80000300800 */
[----:B------:R-:W2:Y:S04]  /*278f0*/  LDL.LU R49, [R1+0x1f4] ;  /* 0x0001f40001317983 */ /* 0x000ea80000300800 */
[----:B-1----:R-:W2:Y:S04]  /*27900*/  LDL.LU R50, [R1+0x1f8] ;  /* 0x0001f80001327983 */ /* 0x002ea80000300800 */
[----:B------:R-:W2:Y:S01]  /*27910*/  LDL.LU R51, [R1+0x1fc] ;  /* 0x0001fc0001337983 */ /* 0x000ea20000300800 */
[----:B----4-:R-:W-:Y:S03]  /*27920*/  HMMA.16816.F32 R8, R4, R10, R32 ;  /* 0x0000000a0408723c */ /* 0x010fe60000001820 */
[----:B------:R-:W4:Y:S04]  /*27930*/  LDL.LU.64 R34, [R1+0x1e90] ;  /* 0x001e900001227983 */ /* 0x000f280000300a00 */
[----:B------:R-:W4:-:S15]  /*27940*/  LDL.LU.64 R32, [R1+0x1e88] ;  /* 0x001e880001207983 */ /* 0x000f1e0000300a00 */
[----:B------:R-:W-:-:S01]  /*27950*/  NOP ;  /* 0x0000000000007918 */ /* 0x000fc20000000000 */
[----:B------:R-:W-:Y:S04]  /*27960*/  STL.64 [R1+0x1a0], R8 ;  /* 0x0001a00801007387 */ /* 0x000fe80000100a00 */
[----:B------:R0:W-:Y:S04]  /*27970*/  STL.64 [R1+0x1a8], R10 ;  /* 0x0001a80a01007387 */ /* 0x0001e80000100a00 */
[----:B0-----:R-:W4:Y:S01]  /*27980*/  LDL.LU.64 R10, [R1+0x1e80] ;  /* 0x001e8000010a7983 */ /* 0x001f220000300a00 */
[----:B---3--:R-:W-:Y:S01]  /*27990*/  HMMA.16816.F32 R36, R4, R30, R36 ;  /* 0x0000001e0424723c */ /* 0x008fe20000001824 */
[----:B------:R-:W-:-:S02]  /*279a0*/  IMAD.MOV.U32 R26, RZ, RZ, R28 ;  /* 0x000000ffff1a7224 */ /* 0x000fc400078e001c */
[----:B------:R-:W-:-:S03]  /*279b0*/  IMAD.MOV.U32 R27, RZ, RZ, R29 ;  /* 0x000000ffff1b7224 */ /* 0x000fc600078e001d */
[C---:B--2---:R-:W-:Y:S06]  /*279c0*/  HMMA.16816.F32 R12, R4.reuse, R14, R56 ;  /* 0x0000000e040c723c */ /* 0x044fec0000001838 */
[----:B----4-:R-:W-:Y:S01]  /*279d0*/  HMMA.16816.F32 R8, R4, R10, R32 ;  /* 0x0000000a0408723c */ /* 0x010fe20000001820 */
[----:B------:R-:W2:-:S15]  /*279e0*/  LDL.LU R32, [R1+0x220] ;  /* 0x0002200001207983 */ /* 0x000e9e0000300800 */
[----:B------:R-:W-:-:S07]  /*279f0*/  NOP ;  /* 0x0000000000007918 */ /* 0x000fce0000000000 */
[----:B------:R0:W-:Y:S04]  /*27a00*/  STL.64 [R1+0x190], R8 ;  /* 0x0001900801007387 */ /* 0x0001e80000100a00 */
[----:B------:R1:W-:Y:S04]  /*27a10*/  STL.64 [R1+0x198], R10 ;  /* 0x0001980a01007387 */ /* 0x0003e80000100a00 */
[----:B------:R-:W2:Y:S04]  /*27a20*/  LDL.LU R33, [R1+0x224] ;  /* 0x0002240001217983 */ /* 0x000ea80000300800 */
[----:B------:R-:W2:Y:S04]  /*27a30*/  LDL.LU R34, [R1+0x228] ;  /* 0x0002280001227983 */ /* 0x000ea80000300800 */
[----:B------:R-:W2:Y:S04]  /*27a40*/  LDL.LU R35, [R1+0x22c] ;  /* 0x00022c0001237983 */ /* 0x000ea80000300800 */
[----:B0-----:R-:W3:Y:S04]  /*27a50*/  LDL.LU R8, [R1+0x210] ;  /* 0x0002100001087983 */ /* 0x001ee80000300800 */
[----:B------:R-:W3:Y:S04]  /*27a60*/  LDL.LU R9, [R1+0x214] ;  /* 0x0002140001097983 */ /* 0x000ee80000300800 */
[----:B-1----:R-:W3:Y:S04]  /*27a70*/  LDL.LU R10, [R1+0x218] ;  /* 0x00021800010a7983 */ /* 0x002ee80000300800 */
[----:B------:R-:W3:Y:S04]  /*27a80*/  LDL.LU R11, [R1+0x21c] ;  /* 0x00021c00010b7983 */ /* 0x000ee80000300800 */
[----:B------:R-:W4:Y:S04]  /*27a90*/  LDL.LU R28, [R1+0xf0] ;  /* 0x0000f000011c7983 */ /* 0x000f280000300800 */
[----:B------:R0:W-:Y:S04]  /*27aa0*/  STL.64 [R1+0x180], R36 ;  /* 0x0001802401007387 */ /* 0x0001e80000100a00 */
[----:B------:R1:W-:Y:S04]  /*27ab0*/  STL.64 [R1+0x188], R38 ;  /* 0x0001882601007387 */ /* 0x0003e80000100a00 */
[----:B------:R-:W4:Y:S04]  /*27ac0*/  LDL.LU R29, [R1+0xf4] ;  /* 0x0000f400011d7983 */ /* 0x000f280000300800 */
[----:B------:R-:W4:Y:S04]  /*27ad0*/  LDL.LU R30, [R1+0xf8] ;  /* 0x0000f800011e7983 */ /* 0x000f280000300800 */
[----:B------:R-:W4:Y:S04]  /*27ae0*/  LDL.LU R31, [R1+0xfc] ;  /* 0x0000fc00011f7983 */ /* 0x000f280000300800 */
[----:B0-----:R-:W4:Y:S04]  /*27af0*/  LDL.LU R36, [R1+0x2c0] ;  /* 0x0002c00001247983 */ /* 0x001f280000300800 */
[----:B------:R-:W4:Y:S01]  /*27b00*/  LDL.LU R37, [R1+0x2c4] ;  /* 0x0002c40001257983 */ /* 0x000f220000300800 */
[----:B-1----:R-:W-:-:S02]  /*27b10*/  IMAD.MOV.U32 R38, RZ, RZ, R61 ;  /* 0x000000ffff267224 */ /* 0x002fc400078e003d */
[----:B------:R-:W-:Y:S01]  /*27b20*/  IMAD.MOV.U32 R39, RZ, RZ, R40 ;  /* 0x000000ffff277224 */ /* 0x000fe200078e0028 */
[----:B------:R-:W3:Y:S04]  /*27b30*/  LDL.LU R61, [R1+0x1e7c] ;  /* 0x001e7c00013d7983 */ /* 0x000ee80000300800 */
[----:B------:R-:W4:Y:S04]  /*27b40*/  LDL.LU R40, [R1+0x1e78] ;  /* 0x001e780001287983 */ /* 0x000f280000300800 */
[----:B------:R-:W2:Y:S04]  /*27b50*/  LDL.LU.64 R58, [R1+0x1e70] ;  /* 0x001e7000013a7983 */ /* 0x000ea80000300a00 */
[----:B------:R-:W3:Y:S04]  /*27b60*/  LDL.LU.64 R56, [R1+0x1e68] ;  /* 0x001e680001387983 */ /* 0x000ee80000300a00 */
[----:B------:R-:W-:Y:S04]  /*27b70*/  STL.64 [R1+0x170], R12 ;  /* 0x0001700c01007387 */ /* 0x000fe80000100a00 */
[----:B------:R0:W-:Y:S04]  /*27b80*/  STL.64 [R1+0x178], R14 ;  /* 0x0001780e01007387 */ /* 0x0001e80000100a00 */
[----:B0-----:R-:W4:Y:S04]  /*27b90*/  LDL.LU R14, [R1+0x1e60] ;  /* 0x001e6000010e7983 */ /* 0x001f280000300800 */
[----:B------:R-:W4:Y:S01]  /*27ba0*/  LDL.LU.64 R12, [R1+0x1e58] ;  /* 0x001e5800010c7983 */ /* 0x000f220000300a00 */
[----:B--2---:R-:W-:Y:S07]  /*27bb0*/  HMMA.16816.F32 R16, R4, R58, R16 ;  /* 0x0000003a0410723c */ /* 0x004fee0000001810 */
[----:B------:R-:W-:-:S15]  /*27bc0*/  IMAD.MOV.U32 R59, RZ, RZ, R60 ;  /* 0x000000ffff3b7224 */ /* 0x000fde00078e003c */
[----:B------:R-:W-:-:S01]  /*27bd0*/  NOP ;  /* 0x0000000000007918 */ /* 0x000fc20000000000 */
[----:B------:R-:W-:Y:S04]  /*27be0*/  STL.64 [R1+0x160], R16 ;  /* 0x0001601001007387 */ /* 0x000fe80000100a00 */
[----:B------:R0:W-:Y:S04]  /*27bf0*/  STL.64 [R1+0x168], R18 ;  /* 0x0001681201007387 */ /* 0x0001e80000100a00 */
[----:B0-----:R-:W2:Y:S04]  /*27c00*/  LDL.LU R18, [R1+0x1e50] ;  /* 0x001e500001127983 */ /* 0x001ea80000300800 */
[----:B------:R-:W2:Y:S04]  /*27c10*/  LDL.LU.64 R16, [R1+0x1e48] ;  /* 0x001e480001107983 */ /* 0x000ea80000300a00 */
[----:B---3--:R0:W-:Y:S04]  /*27c20*/  STL.64 [R1+0x1da0], R56 ;  /* 0x001da03801007387 */ /* 0x0081e80000100a00 */
[----:B0-----:R-:W3:Y:S04]  /*27c30*/  LDL.LU R56, [R1+0xb0] ;  /* 0x0000b00001387983 */ /* 0x001ee80000300800 */
[----:B------:R-:W3:Y:S04]  /*27c40*/  LDL.LU R57, [R1+0xb4] ;  /* 0x0000b40001397983 */ /* 0x000ee80000300800 */
[----:B------:R-:W3:Y:S04]  /*27c50*/  LDL.LU R58, [R1+0xb8] ;  /* 0x0000b800013a7983 */ /* 0x000ee80000300800 */
[----:B------:R-:W2:Y:S01]  /*27c60*/  LDL.LU R60, [R1+0x1e40] ;  /* 0x001e4000013c7983 */ /* 0x000ea20000300800 */
[----:B------:R-:W-:Y:S03]  /*27c70*/  HMMA.16816.F32 R48, R4, R54, R48 ;  /* 0x000000360430723c */ /* 0x000fe60000001830 */
[----:B------:R0:W-:Y:S04]  /*27c80*/  STL.64 [R1+0x1d98], R52 ;  /* 0x001d983401007387 */ /* 0x0001e80000100a00 */
[----:B0-----:R-:W3:-:S15]  /*27c90*/  LDL.LU R52, [R1+0xc0] ;  /* 0x0000c00001347983 */ /* 0x001ede0000300800 */
[----:B------:R-:W-:-:S01]  /*27ca0*/  NOP ;  /* 0x0000000000007918 */ /* 0x000fc20000000000 */
[----:B------:R-:W-:Y:S04]  /*27cb0*/  STL.64 [R1+0x150], R48 ;  /* 0x0001503001007387 */ /* 0x000fe80000100a00 */
[----:B------:R-:W-:Y:S01]  /*27cc0*/  STL.64 [R1+0x158], R50 ;  /* 0x0001583201007387 */ /* 0x000fe20000100a00 */
[----:B------:R-:W-:Y:S03]  /*27cd0*/  HMMA.16816.F32 R32, R4, R42, R32 ;  /* 0x0000002a0420723c */ /* 0x000fe60000001820 */
[----:B------:R-:W3:Y:S01]  /*27ce0*/  LDL.LU R53, [R1+0xc4] ;  /* 0x0000c40001357983 */ /* 0x000ee20000300800 */
[----:B----4-:R-:W-:Y:S01]  /*27cf0*/  IMAD.MOV.U32 R54, RZ, RZ, R40 ;  /* 0x000000ffff367224 */ /* 0x010fe200078e0028 */
[----:B------:R-:W-:-:S02]  /*27d00*/  MOV R55, R61 ;  /* 0x0000003d00377202 */ /* 0x000fc40000000f00 */
[----:B------:R-:W4:Y:S04]  /*27d10*/  LDL.LU R40, [R1+0x1e3c] ;  /* 0x001e3c0001287983 */ /* 0x000f280000300800 */
[----:B------:R-:W3:Y:S01]  /*27d20*/  LDL.LU R61, [R1+0x1e38] ;  /* 0x001e3800013d7983 */ /* 0x000ee20000300800 */
[----:B------:R-:W-:Y:S03]  /*27d30*/  HMMA.16816.F32 R4, R4, R46, R8 ;  /* 0x0000002e0404723c */ /* 0x000fe60000001808 */
[----:B--2---:R-:W0:Y:S04]  /*27d40*/  LDSM.16.MT88.4 R48, [R60+UR4+0x1000] ;  /* 0x001000043c30783b */ /* 0x004e280008004200 */
[----:B0-----:R-:W-:Y:S04]  /*27d50*/  STL.64 [R1+0x1db0], R50 ;  /* 0x001db03201007387 */ /* 0x001fe80000100a00 */
[----:B------:R0:W-:Y:S04]  /*27d60*/  STL.64 [R1+0x1da8], R48 ;  /* 0x001da83001007387 */ /* 0x0001e80000100a00 */
[----:B0-----:R-:W2:Y:S04]  /*27d70*/  LDL.LU R48, [R1+0xd0] ;  /* 0x0000d00001307983 */ /* 0x001ea80000300800 */
[----:B------:R-:W2:Y:S04]  /*27d80*/  LDL.LU R49, [R1+0xd4] ;  /* 0x0000d40001317983 */ /* 0x000ea80000300800 */
[----:B------:R-:W2:Y:S04]  /*27d90*/  LDL.LU R50, [R1+0xd8] ;  /* 0x0000d80001327983 */ /* 0x000ea80000300800 */
[----:B------:R-:W2:Y:S04]  /*27da0*/  LDL.LU R51, [R1+0xdc] ;  /* 0x0000dc0001337983 */ /* 0x000ea80000300800 */
[----:B------:R0:W-:Y:S04]  /*27db0*/  STL.64 [R1+0x140], R32 ;  /* 0x0001402001007387 */ /* 0x0001e80000100a00 */
[----:B------:R-:W-:Y:S04]  /*27dc0*/  STL.64 [R1+0x148], R34 ;  /* 0x0001482201007387 */ /* 0x000fe80000100a00 */
[----:B0-----:R-:W2:Y:S04]  /*27dd0*/  LDL.LU.64 R32, [R1+0x1e30] ;  /* 0x001e300001207983 */ /* 0x001ea80000300a00 */
[----:B------:R-:W2:Y:S04]  /*27de0*/  LDL.LU.64 R10, [R1+0x1e28] ;  /* 0x001e2800010a7983 */ /* 0x000ea80000300a00 */
[----:B------:R-:W2:Y:S04]  /*27df0*/  LDL.LU.64 R8, [R1+0x1e20] ;  /* 0x001e200001087983 */ /* 0x000ea80000300a00 */
[----:B------:R0:W-:Y:S04]  /*27e00*/  STL.64 [R1+0x120], R4 ;  /* 0x0001200401007387 */ /* 0x0001e80000100a00 */
[----:B------:R-:W-:Y:S04]  /*27e10*/  STL.64 [R1+0x128], R6 ;  /* 0x0001280601007387 */ /* 0x000fe80000100a00 */
[----:B0-----:R-:W2:Y:S04]  /*27e20*/  LDL.LU R4, [R1+0xe0] ;  /* 0x0000e00001047983 */ /* 0x001ea80000300800 */
[----:B------:R-:W2:Y:S04]  /*27e30*/  LDL.LU R5, [R1+0xe4] ;  /* 0x0000e40001057983 */ /* 0x000ea80000300800 */
[----:B------:R0:W-:Y:S02]  /*27e40*/  STL.64 [R1+0x1db8], R44 ;  /* 0x001db82c01007387 */ /* 0x0001e40000100a00 */
[----:B0-----:R-:W-:-:S02]  /*27e50*/  IMAD.MOV.U32 R44, RZ, RZ, R2 ;  /* 0x000000ffff2c7224 */ /* 0x001fc400078e0002 */
[----:B------:R-:W-:Y:S02]  /*27e60*/  IMAD.MOV.U32 R45, RZ, RZ, R0 ;  /* 0x000000ffff2d7224 */ /* 0x000fe400078e0000 */
[----:B---3--:R-:W-:Y:S02]  /*27e70*/  IMAD.MOV.U32 R6, RZ, RZ, R61 ;  /* 0x000000ffff067224 */ /* 0x008fe400078e003d */
[----:B----4-:R-:W-:Y:S02]  /*27e80*/  IMAD.MOV.U32 R7, RZ, RZ, R40 ;  /* 0x000000ffff077224 */ /* 0x010fe400078e0028 */
[----:B------:R-:W0:Y:S01]  /*27e90*/  LDSM.16.MT88.4 R40, [R41+UR4+0x1000] ;  /* 0x001000042928783b */ /* 0x000e220008004200 */
[C---:B--2---:R-:W-:Y:S03]  /*27ea0*/  HMMA.16816.F32 R44, R8.reuse, R44, R28 ;  /* 0x0000002c082c723c */ /* 0x044fe6000000181c */
[----:B------:R-:W2:Y:S03]  /*27eb0*/  LDL.LU.64 R28, [R1+0x1e18] ;  /* 0x001e1800011c7983 */ /* 0x000ea60000300a00 */
[----:B------:R-:W-:-:S15]  /*27ec0*/  HMMA.16816.F32 R4, R8, R12, R4 ;  /* 0x0000000c0804723c */ /* 0x000fde0000001804 */
[----:B------:R-:W-:-:S02]  /*27ed0*/  NOP ;  /* 0x0000000000007918 */ /* 0x000fc40000000000 */
[----:B------:R-:W-:Y:S04]  /*27ee0*/  STL.64 [R1+0x110], R44 ;  /* 0x0001102c01007387 */ /* 0x000fe80000100a00 */
[----:B------:R-:W-:Y:S04]  /*27ef0*/  STL.64 [R1+0x118], R46 ;  /* 0x0001182e01007387 */ /* 0x000fe80000100a00 */
[----:B------:R-:W-:Y:S04]  /*27f00*/  STL.64 [R1+0x1e10], R16 ;  /* 0x001e101001007387 */ /* 0x000fe80000100a00 */
[----:B------:R-:W-:Y:S04]  /*27f10*/  STL.64 [R1+0x100], R4 ;  /* 0x0001000401007387 */ /* 0x000fe80000100a00 */
[----:B------:R1:W-:Y:S02]  /*27f20*/  STL.64 [R1+0x108], R6 ;  /* 0x0001080601007387 */ /* 0x0003e40000100a00 */
[C---:B-1----:R-:W-:Y:S06]  /*27f30*/  HMMA.16816.F32 R4, R8.reuse, R20, R52 ;  /* 0x000000140804723c */ /* 0x042fec0000001834 */
[----:B------:R-:W-:-:S15]  /*27f40*/  HMMA.16816.F32 R44, R8, R16, R48 ;  /* 0x00000010082c723c */ /* 0x000fde0000001830 */
[----:B------:R-:W-:-:S03]  /*27f50*/  NOP ;  /* 0x0000000000007918 */ /* 0x000fc60000000000 */
[----:B------:R-:W-:Y:S02]  /*27f60*/  IMAD.MOV.U32 R15, RZ, RZ, R4 ;  /* 0x000000ffff0f7224 */ /* 0x000fe400078e0004 */
[----:B------:R-:W-:Y:S02]  /*27f70*/  IMAD.MOV.U32 R61, RZ, RZ, R5 ;  /* 0x000000ffff3d7224 */ /* 0x000fe400078e0005 */
[----:B------:R-:W-:Y:S02]  /*27f80*/  IMAD.MOV.U32 R2, RZ, RZ, R6 ;  /* 0x000000ffff027224 */ /* 0x000fe400078e0006 */
[----:B------:R-:W-:Y:S02]  /*27f90*/  IMAD.MOV.U32 R0, RZ, RZ, R7 ;  /* 0x000000ffff007224 */ /* 0x000fe400078e0007 */
[----:B------:R-:W-:Y:S01]  /*27fa0*/  HMMA.16816.F32 R4, R8, R24, R56 ;  /* 0x000000180804723c */ /* 0x000fe20000001838 */
[----:B------:R1:W-:Y:S04]  /*27fb0*/  STL.64 [R1+0xf0], R44 ;  /* 0x0000f02c01007387 */ /* 0x0003e80000100a00 */
[----:B------:R3:W-:Y:S04]  /*27fc0*/  STL.64 [R1+0xf8], R46 ;  /* 0x0000f82e01007387 */ /* 0x0007e80000100a00 */
[----:B------:R-:W-:Y:S04]  /*27fd0*/  STL.64 [R1+0x1dc8], R22 ;  /* 0x001dc81601007387 */ /* 0x000fe80000100a00 */
[----:B------:R-:W-:Y:S10]  /*27fe0*/  STL.64 [R1+0x1dc0], R20 ;  /* 0x001dc01401007387 */ /* 0x000ff40000100a00 */
[----:B------:R4:W-:Y:S01]  /*27ff0*/  STL.64 [R1+0xd0], R4 ;  /* 0x0000d00401007387 */ /* 0x0009e20000100a00 */
[----:B------:R-:W-:-:S02]  /*28000*/  IMAD.MOV.U32 R30, RZ, RZ, R6 ;  /* 0x000000ffff1e7224 */ /* 0x000fc400078e0006 */
[----:B------:R-:W-:Y:S01]  /*28010*/  IMAD.MOV.U32 R31, RZ, RZ, R7 ;  /* 0x000000ffff1f7224 */ /* 0x000fe200078e0007 */
[----:B------:R-:W-:Y:S04]  /*28020*/  STL.64 [R1+0x1dd8], R26 ;  /* 0x001dd81a01007387 */ /* 0x000fe80000100a00 */
[----:B------:R-:W-:Y:S04]  /*28030*/  STL.64 [R1+0x1dd0], R24 ;  /* 0x001dd01801007387 */ /* 0x000fe80000100a00 */
[----:B0-----:R-:W-:Y:S04]  /*28040*/  STL.64 [R1+0x1d50], R42 ;  /* 0x001d502a01007387 */ /* 0x001fe80000100a00 */
[----:B------:R-:W-:Y:S04]  /*28050*/  STL.64 [R1+0x1d48], R40 ;  /* 0x001d482801007387 */ /* 0x000fe80000100a00 */
[----:B------:R-:W-:Y:S04]  /*28060*/  STL.64 [R1+0x1de8], R30 ;  /* 0x001de81e01007387 */ /* 0x000fe80000100a00 */
[----:B--2---:R-:W-:Y:S04]  /*28070*/  STL.64 [R1+0x1de0], R28 ;  /* 0x001de01c01007387 */ /* 0x004fe80000100a00 */
[----:B-1----:R-:W2:Y:S04]  /*28080*/  LDL.LU R44, [R1+0x70] ;  /* 0x00007000012c7983 */ /* 0x002ea80000300800 */
[----:B------:R-:W2:Y:S04]  /*28090*/  LDL.LU R45, [R1+0x74] ;  /* 0x00007400012d7983 */ /* 0x000ea80000300800 */
[----:B---3--:R-:W3:Y:S04]  /*280a0*/  LDL.LU R46, [R1+0x78] ;  /* 0x00007800012e7983 */ /* 0x008ee80000300800 */
[----:B------:R-:W3:Y:S01]  /*280b0*/  LDL.LU R47, [R1+0x7c] ;  /* 0x00007c00012f7983 */ /* 0x000ee20000300800 */
[----:B----4-:R-:W-:Y:S03]  /*280c0*/  HMMA.16816.F32 R4, R8, R28, R36 ;  /* 0x0000001c0804723c */ /* 0x010fe60000001824 */
[----:B---3--:R-:W-:Y:S04]  /*280d0*/  STL.64 [R1+0x1e08], R46 ;  /* 0x001e082e01007387 */ /* 0x008fe80000100a00 */
[----:B--2---:R0:W-:Y:S04]  /*280e0*/  STL.64 [R1+0x1e00], R44 ;  /* 0x001e002c01007387 */ /* 0x0041e80000100a00 */
[----:B------:R-:W2:Y:S04]  /*280f0*/  LDL.LU R20, [R1+0x80] ;  /* 0x0000800001147983 */ /* 0x000ea80000300800 */
[----:B------:R-:W2:Y:S04]  /*28100*/  LDL.LU R21, [R1+0x84] ;  /* 0x0000840001157983 */ /* 0x000ea80000300800 */
[----:B------:R-:W2:Y:S04]  /*28110*/  LDL.LU R22, [R1+0x88] ;  /* 0x0000880001167983 */ /* 0x000ea80000300800 */
[----:B------:R-:W2:Y:S04]  /*28120*/  LDL.LU R23, [R1+0x8c] ;  /* 0x00008c0001177983 */ /* 0x000ea80000300800 */
[----:B0-----:R-:W3:Y:S04]  /*28130*/  LDL.LU R44, [R1+0x2b0] ;  /* 0x0002b000012c7983 */ /* 0x001ee80000300800 */
[----:B------:R-:W3:Y:S04]  /*28140*/  LDL.LU R45, [R1+0x2b4] ;  /* 0x0002b400012d7983 */ /* 0x000ee80000300800 */
[----:B------:R-:W3:Y:S04]  /*28150*/  LDL.LU R46, [R1+0x2b8] ;  /* 0x0002b800012e7983 */ /* 0x000ee80000300800 */
[----:B------:R-:W3:Y:S04]  /*28160*/  LDL.LU R47, [R1+0x2bc] ;  /* 0x0002bc00012f7983 */ /* 0x000ee80000300800 */
[----:B------:R-:W3:Y:S04]  /*28170*/  LDL.64 R16, [R1+0x60] ;  /* 0x0000600001107983 */ /* 0x000ee80000100a00 */
[----:B------:R-:W4:Y:S04]  /*28180*/  LDL.LU R24, [R1+0x2a0] ;  /* 0x0002a00001187983 */ /* 0x000f280000300800 */
[----:B------:R-:W4:Y:S04]  /*28190*/  LDL.LU R25, [R1+0x2a4] ;  /* 0x0002a40001197983 */ /* 0x000f280000300800 */
[----:B------:R-:W4:Y:S04]  /*281a0*/  LDL.LU R26, [R1+0x2a8] ;  /* 0x0002a800011a7983 */ /* 0x000f280000300800 */
[----:B------:R-:W4:Y:S04]  /*281b0*/  LDL.LU R27, [R1+0x2ac] ;  /* 0x0002ac00011b7983 */ /* 0x000f280000300800 */
[----:B------:R-:W2:Y:S04]  /*281c0*/  LDL.LU R36, [R1+0x90] ;  /* 0x0000900001247983 */ /* 0x000ea80000300800 */
[----:B------:R-:W2:Y:S04]  /*281d0*/  LDL.LU R37, [R1+0x94] ;  /* 0x0000940001257983 */ /* 0x000ea80000300800 */
[----:B------:R-:W2:Y:S04]  /*281e0*/  LDL.LU R38, [R1+0x98] ;  /* 0x0000980001267983 */ /* 0x000ea80000300800 */
[----:B------:R-:W2:Y:S04]  /*281f0*/  LDL.LU R39, [R1+0x9c] ;  /* 0x00009c0001277983 */ /* 0x000ea80000300800 */
        /* <DEDUP_REMOVED lines=15> */
[----:B------:R-:W-:-:S02]  /*282f0*/  IMAD.MOV.U32 R43, RZ, RZ, R4 ;  /* 0x000000ffff2b7224 */ /* 0x000fc400078e0004 */
[----:B------:R-:W-:Y:S01]  /*28300*/  IMAD.MOV.U32 R42, RZ, RZ, R5 ;  /* 0x000000ffff2a7224 */ /* 0x000fe200078e0005 */
[----:B------:R-:W4:Y:S04]  /*28310*/  LDL.LU R55, [R1+0x27c] ;  /* 0x00027c0001377983 */ /* 0x000f280000300800 */
[----:B------:R-:W4:Y:S01]  /*28320*/  LDL.LU R4, [R1+0x200] ;  /* 0x0002000001047983 */ /* 0x000f220000300800 */
[----:B------:R-:W-:-:S03]  /*28330*/  IMAD.MOV.U32 R41, RZ, RZ, R6 ;  /* 0x000000ffff297224 */ /* 0x000fc600078e0006 */
[----:B------:R-:W4:Y:S01]  /*28340*/  LDL.LU R5, [R1+0x204] ;  /* 0x0002040001057983 */ /* 0x000f220000300800 */
[----:B------:R-:W-:-:S03]  /*28350*/  IMAD.MOV.U32 R40, RZ, RZ, R7 ;  /* 0x000000ffff287224 */ /* 0x000fc600078e0007 */
[----:B------:R-:W4:Y:S04]  /*28360*/  LDL.LU R6, [R1+0x208] ;  /* 0x0002080001067983 */ /* 0x000f280000300800 */
[----:B------:R-:W4:Y:S04]  /*28370*/  LDL.LU R7, [R1+0x20c] ;  /* 0x00020c0001077983 */ /* 0x000f280000300800 */
[----:B------:R0:W-:Y:S04]  /*28380*/  STL.64 [R1+0x1d80], R42 ;  /* 0x001d802a01007387 */ /* 0x0001e80000100a00 */
[----:B------:R1:W-:Y:S01]  /*28390*/  STL.64 [R1+0x1d78], R40 ;  /* 0x001d782801007387 */ /* 0x0003e20000100a00 */
[----:B0-----:R-:W-:-:S03]  /*283a0*/  LOP3.LUT R43, R14, 0x10, R18, 0x78, !PT ;  /* 0x000000100e2b7812 */ /* 0x001fc600078e7812 */
[----:B-1----:R-:W4:Y:S01]  /*283b0*/  LDL.LU.64 R40, [R1+0x50] ;  /* 0x0000500001287983 */ /* 0x002f220000300a00 */
[----:B------:R-:W-:Y:S01]  /*283c0*/  LOP3.LUT R43, R43, 0x400, R3, 0xf8, !PT ;  /* 0x000004002b2b7812 */ /* 0x000fe200078ef803 */
[----:B---3--:R-:W-:Y:S06]  /*283d0*/  HMMA.16816.F32 R44, R8, R16, R44 ;  /* 0x00000010082c723c */ /* 0x008fec000000182c */
[----:B------:R-:W-:Y:S02]  /*283e0*/  IMAD.MOV.U32 R35, RZ, RZ, R16 ;  /* 0x000000ffff237224 */ /* 0x000fe400078e0010 */
[----:B------:R-:W-:-:S02]  /*283f0*/  IMAD.MOV.U32 R34, RZ, RZ, R17 ;  /* 0x000000ffff227224 */ /* 0x000fc400078e0011 */
[----:B------:R-:W3:Y:S01]  /*28400*/  LDL.LU.64 R16, [R1+0x1e10] ;  /* 0x001e100001107983 */ /* 0x000ee20000300a00 */
[----:B--2---:R-:W-:-:S13]  /*28410*/  HMMA.16816.F32 R8, R8, R32, R36 ;  /* 0x000000200808723c */ /* 0x004fda0000001824 */
[----:B------:R-:W-:Y:S01]  /*28420*/  MOV R14, R46 ;  /* 0x0000002e000e7202 */ /* 0x000fe20000000f00 */
[----:B------:R-:W-:Y:S02]  /*28430*/  IMAD.MOV.U32 R3, RZ, RZ, R47 ;  /* 0x000000ffff037224 */ /* 0x000fe400078e002f */
[----:B------:R-:W-:Y:S02]  /*28440*/  IMAD.MOV.U32 R18, RZ, RZ, R44 ;  /* 0x000000ffff127224 */ /* 0x000fe400078e002c */
[----:B------:R-:W-:Y:S01]  /*28450*/  IMAD.MOV.U32 R19, RZ, RZ, R45 ;  /* 0x000000ffff137224 */ /* 0x000fe200078e002d */
[----:B------:R-:W2:Y:S04]  /*28460*/  LDL.LU.64 R46, [R1+0x1e08] ;  /* 0x001e0800012e7983 */ /* 0x000ea80000300a00 */
[----:B------:R-:W2:Y:S04]  /*28470*/  LDL.LU.64 R44, [R1+0x1e00] ;  /* 0x001e0000012c7983 */ /* 0x000ea80000300a00 */
[----:B------:R-:W4:Y:S04]  /*28480*/  LDL.LU.64 R38, [R1+0x1df8] ;  /* 0x001df80001267983 */ /* 0x000f280000300a00 */
[----:B------:R-:W4:Y:S04]  /*28490*/  LDL.LU.64 R36, [R1+0x1df0] ;  /* 0x001df00001247983 */ /* 0x000f280000300a00 */
[----:B------:R-:W-:Y:S04]  /*284a0*/  STL.64 [R1+0x10], R8 ;  /* 0x0000100801007387 */ /* 0x000fe80000100a00 */
[----:B------:R-:W-:Y:S04]  /*284b0*/  STL.64 [R1+0x18], R10 ;  /* 0x0000180a01007387 */ /* 0x000fe80000100a00 */
[----:B------:R-:W0:Y:S04]  /*284c0*/  LDSM.16.MT88.4 R8, [R43+UR4+0x1800] ;  /* 0x001800042b08783b */ /* 0x000e280008004200 */
[----:B0-----:R-:W-:Y:S04]  /*284d0*/  STL.64 [R1+0x1cc8], R10 ;  /* 0x001cc80a01007387 */ /* 0x001fe80000100a00 */
[----:B------:R-:W-:Y:S01]  /*284e0*/  STL.64 [R1+0x1cc0], R8 ;  /* 0x001cc00801007387 */ /* 0x000fe20000100a00 */
[C---:B----4-:R-:W-:Y:S06]  /*284f0*/  HMMA.16816.F32 R28, R36.reuse, R40, R28 ;  /* 0x00000028241c723c */ /* 0x050fec000000181c */
[C---:B------:R-:W-:Y:S06]  /*28500*/  HMMA.16816.F32 R24, R36.reuse, R12, R24 ;  /* 0x0000000c2418723c */ /* 0x040fec0000001818 */
[----:B---3--:R-:W-:Y:S11]  /*28510*/  HMMA.16816.F32 R20, R36, R16, R20 ;  /* 0x000000102414723c */ /* 0x008ff60000001814 */
[----:B------:R-:W-:Y:S04]  /*28520*/  STL.64 [R1+0xa0], R28 ;  /* 0x0000a01c01007387 */ /* 0x000fe80000100a00 */
[----:B------:R0:W-:Y:S04]  /*28530*/  STL.64 [R1+0xa8], R30 ;  /* 0x0000a81e01007387 */ /* 0x0001e80000100a00 */
[----:B0-----:R-:W3:Y:S04]  /*28540*/  LDL.LU.64 R30, [R1+0x1de8] ;  /* 0x001de800011e7983 */ /* 0x001ee80000300a00 */
[----:B------:R-:W4:Y:S04]  /*28550*/  LDL.LU.64 R28, [R1+0x1de0] ;  /* 0x001de000011c7983 */ /* 0x000f280000300a00 */
[----:B------:R-:W-:Y:S04]  /*28560*/  STL.64 [R1+0x90], R24 ;  /* 0x0000901801007387 */ /* 0x000fe80000100a00 */
[----:B------:R0:W-:Y:S04]  /*28570*/  STL.64 [R1+0x98], R26 ;  /* 0x0000981a01007387 */ /* 0x0001e80000100a00 */
[----:B0-----:R-:W3:Y:S04]  /*28580*/  LDL.LU.64 R26, [R1+0x1dd8] ;  /* 0x001dd800011a7983 */ /* 0x001ee80000300a00 */
[----:B------:R-:W2:Y:S04]  /*28590*/  LDL.LU.64 R24, [R1+0x1dd0] ;  /* 0x001dd00001187983 */ /* 0x000ea80000300a00 */
[----:B------:R-:W-:Y:S04]  /*285a0*/  STL.64 [R1+0x80], R20 ;  /* 0x0000801401007387 */ /* 0x000fe80000100a00 */
[----:B------:R0:W-:Y:S04]  /*285b0*/  STL.64 [R1+0x88], R22 ;  /* 0x0000881601007387 */ /* 0x0001e80000100a00 */
[----:B0-----:R-:W3:Y:S04]  /*285c0*/  LDL.LU.64 R22, [R1+0x1dc8] ;  /* 0x001dc80001167983 */ /* 0x001ee80000300a00 */
[----:B------:R-:W3:Y:S01]  /*285d0*/  LDL.LU.64 R20, [R1+0x1dc0] ;  /* 0x001dc00001147983 */ /* 0x000ee20000300a00 */
[----:B------:R-:W-:-:S02]  /*285e0*/  IMAD.MOV.U32 R8, RZ, RZ, R35 ;  /* 0x000000ffff087224 */ /* 0x000fc400078e0023 */
[----:B------:R-:W-:-:S07]  /*285f0*/  IMAD.MOV.U32 R9, RZ, RZ, R34 ;  /* 0x000000ffff097224 */ /* 0x000fce00078e0022 */
[C---:B------:R-:W-:Y:S06]  /*28600*/  HMMA.16816.F32 R8, R36.reuse, R8, R52 ;  /* 0x000000082408723c */ /* 0x040fec0000001834 */
[C---:B----4-:R-:W-:Y:S06]  /*28610*/  HMMA.16816.F32 R56, R36.reuse, R28, R56 ;  /* 0x0000001c2438723c */ /* 0x050fec0000001838 */
[C---:B--2---:R-:W-:Y:S06]  /*28620*/  HMMA.16816.F32 R48, R36.reuse, R24, R48 ;  /* 0x000000182430723c */ /* 0x044fec0000001830 */
[----:B---3--:R-:W-:-:S15]  /*28630*/  HMMA.16816.F32 R44, R36, R20, R44 ;  /* 0x00000014242c723c */ /* 0x008fde000000182c */
[----:B------:R-:W-:-:S03]  /*28640*/  NOP ;  /* 0x0000000000007918 */ /* 0x000fc60000000000 */
[----:B------:R-:W-:-:S05]  /*28650*/  IMAD.MOV.U32 R35, RZ, RZ, R51 ;  /* 0x000000ffff237224 */ /* 0x000fca00078e0033 */
[----:B------:R0:W-:Y:S04]  /*28660*/  STL.64 [R1+0x70], R44 ;  /* 0x0000702c01007387 */ /* 0x0001e80000100a00 */
[----:B------:R-:W-:Y:S04]  /*28670*/  STL.64 [R1+0x78], R46 ;  /* 0x0000782e01007387 */ /* 0x000fe80000100a00 */
[----:B0-----:R-:W2:Y:S01]  /*28680*/  LDL.LU.64 R44, [R1+0x1db8] ;  /* 0x001db800012c7983 */ /* 0x001ea20000300a00 */
[----:B------:R-:W-:-:S03]  /*28690*/  IMAD.MOV.U32 R34, RZ, RZ, R50 ;  /* 0x000000ffff227224 */ /* 0x000fc600078e0032 */
[----:B------:R0:W-:Y:S04]  /*286a0*/  STL.64 [R1+0x40], R48 ;  /* 0x0000403001007387 */ /* 0x0001e80000100a00 */
[----:B------:R-:W3:Y:S04]  /*286b0*/  LDL.LU.64 R50, [R1+0x1db0] ;  /* 0x001db00001327983 */ /* 0x000ee80000300a00 */
[----:B0-----:R-:W3:Y:S04]  /*286c0*/  LDL.LU.64 R48, [R1+0x1da8] ;  /* 0x001da80001307983 */ /* 0x001ee80000300a00 */
[----:B------:R-:W-:Y:S04]  /*286d0*/  STL [R1+0x1c74], R35 ;  /* 0x001c742301007387 */ /* 0x000fe80000100800 */
[----:B------:R-:W-:Y:S04]  /*286e0*/  STL [R1+0x1c70], R34 ;  /* 0x001c702201007387 */ /* 0x000fe80000100800 */
[----:B------:R0:W-:Y:S04]  /*286f0*/  STL.64 [R1+0x30], R56 ;  /* 0x0000303801007387 */ /* 0x0001e80000100a00 */
[----:B------:R1:W-:Y:S04]  /*28700*/  STL.64 [R1+0x38], R58 ;  /* 0x0000383a01007387 */ /* 0x0003e80000100a00 */
[----:B0-----:R-:W3:Y:S04]  /*28710*/  LDL.LU.64 R56, [R1+0x1da0] ;  /* 0x001da00001387983 */ /* 0x001ee80000300a00 */
[----:B-1----:R-:W3:Y:S04]  /*28720*/  LDL.LU R58, [R1+0x268] ;  /* 0x00026800013a7983 */ /* 0x002ee80000300800 */
[----:B------:R-:W3:Y:S04]  /*28730*/  LDL.LU R59, [R1+0x26c] ;  /* 0x00026c00013b7983 */ /* 0x000ee80000300800 */
[----:B------:R-:W4:Y:S04]  /*28740*/  LDL.LU.64 R52, [R1+0x1d98] ;  /* 0x001d980001347983 */ /* 0x000f280000300a00 */
[----:B------:R0:W-:Y:S04]  /*28750*/  STL.64 [R1+0x20], R8 ;  /* 0x0000200801007387 */ /* 0x0001e80000100a00 */
[----:B------:R-:W4:Y:S04]  /*28760*/  LDL.LU R54, [R1+0x258] ;  /* 0x0002580001367983 */ /* 0x000f280000300800 */
[----:B------:R-:W4:Y:S01]  /*28770*/  LDL.LU R55, [R1+0x25c] ;  /* 0x00025c0001377983 */ /* 0x000f220000300800 */
[----:B------:R-:W-:Y:S01]  /*28780*/  HMMA.16816.F32 R4, R36, R32, R4 ;  /* 0x000000202404723c */ /* 0x000fe20000001804 */
[----:B------:R-:W-:-:S02]  /*28790*/  IMAD.MOV.U32 R35, RZ, RZ, R10 ;  /* 0x000000ffff237224 */ /* 0x000fc400078e000a */
[----:B------:R-:W-:-:S15]  /*287a0*/  IMAD.MOV.U32 R34, RZ, RZ, R11 ;  /* 0x000000ffff227224 */ /* 0x000fde00078e000b */
[----:B------:R-:W-:-:S06]  /*287b0*/  NOP ;  /* 0x0000000000007918 */ /* 0x000fcc0000000000 */
[----:B------:R-:W-:Y:S02]  /*287c0*/  IMAD.MOV.U32 R39, RZ, RZ, R4 ;  /* 0x000000ffff277224 */ /* 0x000fe400078e0004 */
[----:B------:R-:W-:Y:S01]  /*287d0*/  IMAD.MOV.U32 R38, RZ, RZ, R5 ;  /* 0x000000ffff267224 */ /* 0x000fe200078e0005 */
[----:B------:R-:W4:Y:S01]  /*287e0*/  LDL.LU R4, [R1+0x240] ;  /* 0x0002400001047983 */ /* 0x000f220000300800 */
[----:B------:R-:W-:-:S03]  /*287f0*/  IMAD.MOV.U32 R37, RZ, RZ, R6 ;  /* 0x000000ffff257224 */ /* 0x000fc600078e0006 */
[----:B------:R-:W4:Y:S01]  /*28800*/  LDL.LU R5, [R1+0x244] ;  /* 0x0002440001057983 */ /* 0x000f220000300800 */
[----:B------:R-:W-:-:S03]  /*28810*/  IMAD.MOV.U32 R36, RZ, RZ, R7 ;  /* 0x000000ffff247224 */ /* 0x000fc600078e0007 */
[----:B------:R-:W4:Y:S04]  /*28820*/  LDL.LU R6, [R1+0x248] ;  /* 0x0002480001067983 */ /* 0x000f280000300800 */
[----:B------:R-:W4:Y:S04]  /*28830*/  LDL.LU R7, [R1+0x24c] ;  /* 0x00024c0001077983 */ /* 0x000f280000300800 */
[----:B------:R-:W-:Y:S04]  /*28840*/  STL.64 [R1+0x1d60], R34 ;  /* 0x001d602201007387 */ /* 0x000fe80000100a00 */
[----:B------:R1:W-:Y:S04]  /*28850*/  STL.64 [R1+0x1d58], R32 ;  /* 0x001d582001007387 */ /* 0x0003e80000100a00 */
[----:B------:R-:W-:Y:S04]  /*28860*/  STL.64 [R1+0x1c80], R38 ;  /* 0x001c802601007387 */ /* 0x000fe80000100a00 */
[----:B------:R1:W-:Y:S01]  /*28870*/  STL.64 [R1+0x1c78], R36 ;  /* 0x001c782401007387 */ /* 0x0003e20000100a00 */
[----:B0-----:R-:W-:-:S02]  /*28880*/  IMAD.MOV.U32 R9, RZ, RZ, R40 ;  /* 0x000000ffff097224 */ /* 0x001fc400078e0028 */
[----:B------:R-:W-:Y:S02]  /*28890*/  IMAD.MOV.U32 R8, RZ, RZ, R41 ;  /* 0x000000ffff087224 */ /* 0x000fe400078e0029 */
[----:B-1----:R-:W-:Y:S01]  /*288a0*/  IMAD.MOV.U32 R32, RZ, RZ, R26 ;  /* 0x000000ffff207224 */ /* 0x002fe200078e001a */
        /* <DEDUP_REMOVED lines=10> */
[----:B--2---:R-:W-:-:S03]  /*28950*/  IMAD.MOV.U32 R39, RZ, RZ, R44 ;  /* 0x000000ffff277224 */ /* 0x004fc600078e002c */
[----:B------:R-:W0:Y:S01]  /*28960*/  LDSM.16.MT88.4 R44, [R45+UR4+0x1800] ;  /* 0x001800042d2c783b */ /* 0x000e220008004200 */
[C---:B---3--:R-:W-:Y:S06]  /*28970*/  HMMA.16816.F32 R56, R48.reuse, R40, R56 ;  /* 0x000000283038723c */ /* 0x048fec0000001838 */
[C---:B----4-:R-:W-:Y:S01]  /*28980*/  HMMA.16816.F32 R52, R48.reuse, R12, R52 ;  /* 0x0000000c3034723c */ /* 0x050fe20000001834 */
[----:B0-----:R-:W-:Y:S04]  /*28990*/  STL.64 [R1+0x1c90], R46 ;  /* 0x001c902e01007387 */ /* 0x001fe80000100a00 */
[----:B------:R-:W-:Y:S04]  /*289a0*/  STL.64 [R1+0x1c88], R44 ;  /* 0x001c882c01007387 */ /* 0x000fe80000100a00 */
[----:B------:R-:W2:Y:S04]  /*289b0*/  LDL.LU.64 R42, [R1+0x1d80] ;  /* 0x001d8000012a7983 */ /* 0x000ea80000300a00 */
[----:B------:R-:W3:Y:S04]  /*289c0*/  LDL.LU.64 R40, [R1+0x1d78] ;  /* 0x001d780001287983 */ /* 0x000ee80000300a00 */
[----:B------:R-:W-:Y:S04]  /*289d0*/  STL [R1+0x1bec], R56 ;  /* 0x001bec3801007387 */ /* 0x000fe80000100800 */
[----:B------:R-:W-:Y:S04]  /*289e0*/  STL [R1+0x1be8], R57 ;  /* 0x001be83901007387 */ /* 0x000fe80000100800 */
[----:B------:R-:W-:Y:S04]  /*289f0*/  STL [R1+0x1be4], R58 ;  /* 0x001be43a01007387 */ /* 0x000fe80000100800 */
[----:B------:R-:W-:Y:S04]  /*28a00*/  STL [R1+0x1be0], R59 ;  /* 0x001be03b01007387 */ /* 0x000fe80000100800 */
[----:B------:R-:W-:Y:S04]  /*28a10*/  STL.64 [R1+0x1d38], R14 ;  /* 0x001d380e01007387 */ /* 0x000fe80000100a00 */
[----:B------:R-:W-:Y:S04]  /*28a20*/  STL.64 [R1+0x1d30], R12 ;  /* 0x001d300c01007387 */ /* 0x000fe80000100a00 */
[----:B------:R-:W-:Y:S04]  /*28a30*/  STL.64 [R1+0x1bf8], R54 ;  /* 0x001bf83601007387 */ /* 0x000fe80000100a00 */
[----:B------:R0:W-:Y:S04]  /*28a40*/  STL.64 [R1+0x1bf0], R52 ;  /* 0x001bf03401007387 */ /* 0x0001e80000100a00 */
[----:B0-----:R-:W4:Y:S04]  /*28a50*/  LDL.LU.64 R52, [R1+0x60] ;  /* 0x0000600001347983 */ /* 0x001f280000300a00 */
[----:B------:R-:W2:Y:S01]  /*28a60*/  LDL.64 R54, [R1+0x68] ;  /* 0x0000680001367983 */ /* 0x000ea20000100a00 */
[C---:B------:R-:W-:Y:S03]  /*28a70*/  HMMA.16816.F32 R12, R48.reuse, R16, R4 ;  /* 0x00000010300c723c */ /* 0x040fe60000001804 */
[----:B------:R-:W0:Y:S04]  /*28a80*/  LDSM.16.MT88.4 R4, [R60+UR4+0x1800] ;  /* 0x001800043c04783b */ /* 0x000e280008004200 */
[----:B--2---:R-:W-:Y:S04]  /*28a90*/  STL.64 [R1+0x1d70], R54 ;  /* 0x001d703601007387 */ /* 0x004fe80000100a00 */
[----:B----4-:R-:W-:Y:S04]  /*28aa0*/  STL.64 [R1+0x1d68], R52 ;  /* 0x001d683401007387 */ /* 0x010fe80000100a00 */
[----:B0-----:R-:W-:Y:S08]  /*28ab0*/  STL.64 [R1+0x1c08], R6 ;  /* 0x001c080601007387 */ /* 0x001ff00000100a00 */
[----:B------:R-:W-:Y:S04]  /*28ac0*/  STL.64 [R1+0x130], R12 ;  /* 0x0001300c01007387 */ /* 0x000fe80000100a00 */
[----:B------:R0:W-:Y:S04]  /*28ad0*/  STL.64 [R1+0x138], R14 ;  /* 0x0001380e01007387 */ /* 0x0001e80000100a00 */
[----:B------:R1:W-:Y:S01]  /*28ae0*/  STL.64 [R1+0x1c00], R4 ;  /* 0x001c000401007387 */ /* 0x0003e20000100a00 */
[C---:B0-----:R-:W-:Y:S06]  /*28af0*/  HMMA.16816.F32 R12, R48.reuse, R20, R36 ;  /* 0x00000014300c723c */ /* 0x041fec0000001824 */
[----:B-1----:R-:W-:Y:S01]  /*28b00*/  HMMA.16816.F32 R4, R48, R24, R32 ;  /* 0x000000183004723c */ /* 0x002fe20000001820 */
[----:B------:R-:W-:Y:S04]  /*28b10*/  STL [R1+0x1bc8], R60 ;  /* 0x001bc83c01007387 */ /* 0x000fe80000100800 */
[----:B------:R-:W-:Y:S04]  /*28b20*/  STL.64 [R1+0x1d18], R22 ;  /* 0x001d181601007387 */ /* 0x000fe80000100a00 */
[----:B------:R-:W-:Y:S09]  /*28b30*/  STL.64 [R1+0x1d10], R20 ;  /* 0x001d101401007387 */ /* 0x000ff20000100a00 */
[----:B------:R-:W-:-:S02]  /*28b40*/  IMAD.MOV.U32 R58, RZ, RZ, R14 ;  /* 0x000000ffff3a7224 */ /* 0x000fc400078e000e */
[----:B------:R-:W-:Y:S01]  /*28b50*/  IMAD.MOV.U32 R59, RZ, RZ, R15 ;  /* 0x000000ffff3b7224 */ /* 0x000fe200078e000f */
[----:B------:R-:W-:Y:S01]  /*28b60*/  MOV R56, R12 ;  /* 0x0000000c00387202 */ /* 0x000fe20000000f00 */
[----:B------:R-:W-:-:S03]  /*28b70*/  IMAD.MOV.U32 R57, RZ, RZ, R13 ;  /* 0x000000ffff397224 */ /* 0x000fc600078e000d */
[----:B------:R3:W-:Y:S04]  /*28b80*/  STL.64 [R1+0x1c18], R58 ;  /* 0x001c183a01007387 */ /* 0x0007e80000100a00 */
[----:B------:R0:W-:Y:S04]  /*28b90*/  STL.64 [R1+0x1c10], R56 ;  /* 0x001c103801007387 */ /* 0x0001e80000100a00 */
[----:B------:R-:W-:Y:S04]  /*28ba0*/  STL.64 [R1+0x1d08], R26 ;  /* 0x001d081a01007387 */ /* 0x000fe80000100a00 */
[----:B------:R-:W-:Y:S04]  /*28bb0*/  STL.64 [R1+0x1d00], R24 ;  /* 0x001d001801007387 */ /* 0x000fe80000100a00 */
[----:B------:R-:W-:Y:S04]  /*28bc0*/  STL.64 [R1+0x1d0], R4 ;  /* 0x0001d00401007387 */ /* 0x000fe80000100a00 */
[----:B------:R-:W-:Y:S01]  /*28bd0*/  STL.64 [R1+0x1d8], R6 ;  /* 0x0001d80601007387 */ /* 0x000fe20000100a00 */
[----:B---3--:R-:W-:-:S02]  /*28be0*/  IMAD.MOV.U32 R58, RZ, RZ, R41 ;  /* 0x000000ffff3a7224 */ /* 0x008fc400078e0029 */
[----:B------:R-:W-:Y:S02]  /*28bf0*/  IMAD.MOV.U32 R59, RZ, RZ, R40 ;  /* 0x000000ffff3b7224 */ /* 0x000fe400078e0028 */
[----:B0-----:R-:W-:Y:S02]  /*28c00*/  IMAD.MOV.U32 R56, RZ, RZ, R43 ;  /* 0x000000ffff387224 */ /* 0x001fe400078e002b */
[----:B------:R-:W-:Y:S01]  /*28c10*/  IMAD.MOV.U32 R57, RZ, RZ, R42 ;  /* 0x000000ffff397224 */ /* 0x000fe200078e002a */
[----:B------:R0:W-:Y:S04]  /*28c20*/  STL.64 [R1+0x1ca0], R58 ;  /* 0x001ca03a01007387 */ /* 0x0001e80000100a00 */
[----:B------:R1:W-:Y:S04]  /*28c30*/  STL.64 [R1+0x1c98], R56 ;  /* 0x001c983801007387 */ /* 0x0003e80000100a00 */
[----:B0-----:R-:W2:Y:S01]  /*28c40*/  LDL R58, [R1+0x58] ;  /* 0x00005800013a7983 */ /* 0x001ea20000100800 */
[----:B-1----:R-:W-:-:S03]  /*28c50*/  IMAD.MOV.U32 R57, RZ, RZ, R8 ;  /* 0x000000ffff397224 */ /* 0x002fc600078e0008 */
[----:B------:R-:W2:Y:S01]  /*28c60*/  LDL R59, [R1+0x5c] ;  /* 0x00005c00013b7983 */ /* 0x000ea20000100800 */
[----:B------:R-:W-:-:S03]  /*28c70*/  IMAD.MOV.U32 R56, RZ, RZ, R9 ;  /* 0x000000ffff387224 */ /* 0x000fc600078e0009 */
[----:B------:R-:W3:Y:S04]  /*28c80*/  LDL.LU R8, [R1+0x120] ;  /* 0x0001200001087983 */ /* 0x000ee80000300800 */
[----:B------:R-:W3:Y:S04]  /*28c90*/  LDL.LU R9, [R1+0x124] ;  /* 0x0001240001097983 */ /* 0x000ee80000300800 */
[----:B------:R-:W4:Y:S04]  /*28ca0*/  LDL.LU R10, [R1+0x128] ;  /* 0x00012800010a7983 */ /* 0x000f280000300800 */
[----:B------:R-:W4:Y:S04]  /*28cb0*/  LDL.LU R11, [R1+0x12c] ;  /* 0x00012c00010b7983 */ /* 0x000f280000300800 */
[----:B----4-:R-:W-:Y:S04]  /*28cc0*/  STL.64 [R1+0x1cd8], R10 ;  /* 0x001cd80a01007387 */ /* 0x010fe80000100a00 */
[----:B---3--:R0:W-:Y:S04]  /*28cd0*/  STL.64 [R1+0x1cd0], R8 ;  /* 0x001cd00801007387 */ /* 0x0081e80000100a00 */
[----:B0-----:R-:W3:Y:S04]  /*28ce0*/  LDL.LU R8, [R1+0x140] ;  /* 0x0001400001087983 */ /* 0x001ee80000300800 */
        /* <DEDUP_REMOVED lines=37> */
[----:B----4-:R-:W-:Y:S04]  /*28f40*/  STL.64 [R1+0x1cf8], R10 ;  /* 0x001cf80a01007387 */ /* 0x010fe80000100a00 */
[----:B---3--:R0:W-:Y:S04]  /*28f50*/  STL.64 [R1+0x1cf0], R8 ;  /* 0x001cf00801007387 */ /* 0x0081e80000100a00 */
[----:B0-----:R-:W3:Y:S04]  /*28f60*/  LDL.LU R8, [R1+0x160] ;  /* 0x0001600001087983 */ /* 0x001ee80000300800 */
[----:B------:R-:W3:Y:S04]  /*28f70*/  LDL.LU R9, [R1+0x164] ;  /* 0x0001640001097983 */ /* 0x000ee80000300800 */
[----:B------:R-:W3:Y:S04]  /*28f80*/  LDL.LU R10, [R1+0x168] ;  /* 0x00016800010a7983 */ /* 0x000ee80000300800 */
[----:B------:R-:W3:Y:S04]  /*28f90*/  LDL.LU R11, [R1+0x16c] ;  /* 0x00016c00010b7983 */ /* 0x000ee80000300800 */
[----:B------:R-:W4:Y:S04]  /*28fa0*/  LDL.LU R44, [R1+0x100] ;  /* 0x00010000012c7983 */ /* 0x000f280000300800 */
[----:B------:R-:W4:Y:S04]  /*28fb0*/  LDL.LU R45, [R1+0x104] ;  /* 0x00010400012d7983 */ /* 0x000f280000300800 */
[----:B------:R-:W3:Y:S04]  /*28fc0*/  LDL.LU R46, [R1+0x108] ;  /* 0x00010800012e7983 */ /* 0x000ee80000300800 */
[----:B------:R-:W3:Y:S01]  /*28fd0*/  LDL.LU R47, [R1+0x10c] ;  /* 0x00010c00012f7983 */ /* 0x000ee20000300800 */
[C---:B--2---:R-:W-:Y:S03]  /*28fe0*/  HMMA.16816.F32 R52, R48.reuse, R28, R52 ;  /* 0x0000001c3034723c */ /* 0x044fe60000001834 */
[----:B---3--:R-:W-:Y:S04]  /*28ff0*/  STL.64 [R1+0x1cb0], R46 ;  /* 0x001cb02e01007387 */ /* 0x008fe80000100a00 */
[----:B----4-:R0:W-:Y:S04]  /*29000*/  STL.64 [R1+0x1ca8], R44 ;  /* 0x001ca82c01007387 */ /* 0x0101e80000100a00 */
[----:B0-----:R-:W2:Y:S04]  /*29010*/  LDL.LU R44, [R1+0x110] ;  /* 0x00011000012c7983 */ /* 0x001ea80000300800 */
[----:B------:R-:W2:Y:S04]  /*29020*/  LDL.LU R45, [R1+0x114] ;  /* 0x00011400012d7983 */ /* 0x000ea80000300800 */
[----:B------:R-:W2:Y:S04]  /*29030*/  LDL.LU R46, [R1+0x118] ;  /* 0x00011800012e7983 */ /* 0x000ea80000300800 */
[----:B------:R-:W2:Y:S04]  /*29040*/  LDL.LU R47, [R1+0x11c] ;  /* 0x00011c00012f7983 */ /* 0x000ea80000300800 */
[----:B------:R-:W3:Y:S04]  /*29050*/  LDL.LU R36, [R1+0xf0] ;  /* 0x0000f00001247983 */ /* 0x000ee80000300800 */
[----:B------:R-:W3:Y:S04]  /*29060*/  LDL.LU R37, [R1+0xf4] ;  /* 0x0000f40001257983 */ /* 0x000ee80000300800 */
[----:B------:R-:W3:Y:S04]  /*29070*/  LDL.LU R38, [R1+0xf8] ;  /* 0x0000f80001267983 */ /* 0x000ee80000300800 */
[----:B------:R-:W3:Y:S04]  /*29080*/  LDL.LU R39, [R1+0xfc] ;  /* 0x0000fc0001277983 */ /* 0x000ee80000300800 */
[----:B------:R-:W-:Y:S04]  /*29090*/  STL.64 [R1+0x340], R52 ;  /* 0x0003403401007387 */ /* 0x000fe80000100a00 */
[----:B------:R0:W-:Y:S04]  /*290a0*/  STL.64 [R1+0x348], R54 ;  /* 0x0003483601007387 */ /* 0x0001e80000100a00 */
[----:B0-----:R-:W4:Y:S04]  /*290b0*/  LDL.LU.64 R54, [R1+0x1d70] ;  /* 0x001d700001367983 */ /* 0x001f280000300a00 */
[----:B------:R-:W2:Y:S02]  /*290c0*/  LDL.LU.64 R52, [R1+0x1d68] ;  /* 0x001d680001347983 */ /* 0x000ea40000300a00 */
[----:B--2---:R-:W-:-:S15]  /*290d0*/  HMMA.16816.F32 R32, R48, R52, R32 ;  /* 0x000000343020723c */ /* 0x004fde0000001820 */
[----:B------:R-:W-:-:S08]  /*290e0*/  NOP ;  /* 0x0000000000007918 */ /* 0x000fd00000000000 */
[----:B------:R-:W-:Y:S04]  /*290f0*/  STL.64 [R1+0x330], R32 ;  /* 0x0003302001007387 */ /* 0x000fe80000100a00 */
[----:B------:R0:W-:Y:S04]  /*29100*/  STL.64 [R1+0x338], R34 ;  /* 0x0003382201007387 */ /* 0x0001e80000100a00 */
[----:B0-----:R-:W2:Y:S04]  /*29110*/  LDL.LU.64 R34, [R1+0x1d60] ;  /* 0x001d600001227983 */ /* 0x001ea80000300a00 */
[----:B------:R-:W3:Y:S02]  /*29120*/  LDL.LU.64 R32, [R1+0x1d58] ;  /* 0x001d580001207983 */ /* 0x000ee40000300a00 */
[----:B---3--:R-:W-:Y:S02]  /*29130*/  HMMA.16816.F32 R48, R48, R32, R40 ;  /* 0x000000203030723c */ /* 0x008fe40000001828 */
[----:B------:R-:W3:Y:S04]  /*29140*/  LDL.LU.64 R42, [R1+0x1d50] ;  /* 0x001d5000012a7983 */ /* 0x000ee80000300a00 */
[----:B------:R-:W3:-:S15]  /*29150*/  LDL.LU.64 R40, [R1+0x1d48] ;  /* 0x001d480001287983 */ /* 0x000ede0000300a00 */
[----:B------:R-:W-:-:S02]  /*29160*/  NOP ;  /* 0x0000000000007918 */ /* 0x000fc40000000000 */
[----:B------:R0:W-:Y:S04]  /*29170*/  STL.64 [R1+0x270], R48 ;  /* 0x0002703001007387 */ /* 0x0001e80000100a00 */
[----:B------:R1:W-:Y:S04]  /*29180*/  STL.64 [R1+0x278], R50 ;  /* 0x0002783201007387 */ /* 0x0003e80000100a00 */
[----:B0-----:R-:W4:Y:S04]  /*29190*/  LDL.LU R48, [R1+0xd0] ;  /* 0x0000d00001307983 */ /* 0x001f280000300800 */
[----:B------:R-:W4:Y:S01]  /*291a0*/  LDL.LU R49, [R1+0xd4] ;  /* 0x0000d40001317983 */ /* 0x000f220000300800 */
[----:B-1----:R-:W-:-:S02]  /*291b0*/  IMAD.MOV.U32 R50, RZ, RZ, R30 ;  /* 0x000000ffff327224 */ /* 0x002fc400078e001e */
[----:B------:R-:W-:Y:S01]  /*291c0*/  IMAD.MOV.U32 R51, RZ, RZ, R31 ;  /* 0x000000ffff337224 */ /* 0x000fe200078e001f */
[----:B------:R-:W2:Y:S04]  /*291d0*/  LDL.LU R30, [R1+0x1d44] ;  /* 0x001d4400011e7983 */ /* 0x000ea80000300800 */
[----:B------:R-:W2:Y:S01]  /*291e0*/  LDL.LU R31, [R1+0x1d40] ;  /* 0x001d4000011f7983 */ /* 0x000ea20000300800 */
[----:B---3--:R-:W-:-:S15]  /*291f0*/  HMMA.16816.F32 R12, R40, R56, R12 ;  /* 0x00000038280c723c */ /* 0x008fde000000180c */
[----:B------:R-:W-:-:S08]  /*29200*/  NOP ;  /* 0x0000000000007918 */ /* 0x000fd00000000000 */
[----:B------:R-:W-:Y:S04]  /*29210*/  STL.64 [R1+0x260], R12 ;  /* 0x0002600c01007387 */ /* 0x000fe80000100a00 */
[----:B------:R0:W-:Y:S04]  /*29220*/  STL.64 [R1+0x268], R14 ;  /* 0x0002680e01007387 */ /* 0x0001e80000100a00 */
[----:B0-----:R-:W3:Y:S04]  /*29230*/  LDL.LU.64 R14, [R1+0x1d38] ;  /* 0x001d3800010e7983 */ /* 0x001ee80000300a00 */
[----:B------:R-:W4:Y:S01]  /*29240*/  LDL.LU.64 R12, [R1+0x1d30] ;  /* 0x001d3000010c7983 */ /* 0x000f220000300a00 */
[C---:B------:R-:W-:Y:S06]  /*29250*/  HMMA.16816.F32 R20, R40.reuse, R16, R20 ;  /* 0x000000102814723c */ /* 0x040fec0000001814 */
[----:B----4-:R-:W-:-:S15]  /*29260*/  HMMA.16816.F32 R4, R40, R12, R4 ;  /* 0x0000000c2804723c */ /* 0x010fde0000001804 */
[----:B------:R-:W-:-:S08]  /*29270*/  NOP ;  /* 0x0000000000007918 */ /* 0x000fd00000000000 */
[----:B------:R0:W-:Y:S04]  /*29280*/  STL.64 [R1+0x250], R4 ;  /* 0x0002500401007387 */ /* 0x0001e80000100a00 */
[----:B------:R3:W-:Y:S01]  /*29290*/  STL.64 [R1+0x258], R6 ;  /* 0x0002580601007387 */ /* 0x0007e20000100a00 */
[----:B0-----:R-:W-:Y:S02]  /*292a0*/  IMAD.MOV.U32 R4, RZ, RZ, R18 ;  /* 0x000000ffff047224 */ /* 0x001fe400078e0012 */
[----:B------:R-:W-:Y:S01]  /*292b0*/  IMAD.MOV.U32 R5, RZ, RZ, R19 ;  /* 0x000000ffff057224 */ /* 0x000fe200078e0013 */
[----:B------:R-:W4:Y:S04]  /*292c0*/  LDL.LU R18, [R1+0x1d28] ;  /* 0x001d280001127983 */ /* 0x000f280000300800 */
[----:B------:R-:W4:Y:S01]  /*292d0*/  LDL.LU R19, [R1+0x1d24] ;  /* 0x001d240001137983 */ /* 0x000f220000300800 */
[----:B---3--:R-:W-:-:S03]  /*292e0*/  IMAD.MOV.U32 R6, RZ, RZ, R14 ;  /* 0x000000ffff067224 */ /* 0x008fc600078e000e */
[----:B------:R-:W3:Y:S04]  /*292f0*/  LDL.LU R14, [R1+0x1d20] ;  /* 0x001d2000010e7983 */ /* 0x000ee80000300800 */
[----:B------:R-:W-:Y:S04]  /*29300*/  STL.64 [R1+0x240], R20 ;  /* 0x0002401401007387 */ /* 0x000fe80000100a00 */
[----:B------:R0:W-:Y:S04]  /*29310*/  STL.64 [R1+0x248], R22 ;  /* 0x0002481601007387 */ /* 0x0001e80000100a00 */
[----:B0-----:R-:W2:Y:S04]  /*29320*/  LDL.LU.64 R22, [R1+0x1d18] ;  /* 0x001d180001167983 */ /* 0x001ea80000300a00 */
[----:B------:R-:W4:Y:S01]  /*29330*/  LDL.LU.64 R20, [R1+0x1d10] ;  /* 0x001d100001147983 */ /* 0x000f220000300a00 */
[----:B------:R-:W-:Y:S01]  /*29340*/  IMAD.MOV.U32 R7, RZ, RZ, R3 ;  /* 0x000000ffff077224 */ /* 0x000fe200078e0003 */
[----:B----4-:R-:W-:-:S15]  /*29350*/  HMMA.16816.F32 R24, R40, R20, R24 ;  /* 0x000000142818723c */ /* 0x010fde0000001818 */
[----:B------:R-:W-:-:S08]  /*29360*/  NOP ;  /* 0x0000000000007918 */ /* 0x000fd00000000000 */
[----:B------:R-:W-:Y:S04]  /*29370*/  STL.64 [R1+0x230], R24 ;  /* 0x0002301801007387 */ /* 0x000fe80000100a00 */
[----:B------:R0:W-:Y:S01]  /*29380*/  STL [R1+0x238], R26 ;  /* 0x0002381a01007387 */ /* 0x0001e20000100800 */
[----:B------:R-:W-:-:S03]  /*29390*/  IMAD.MOV.U32 R3, RZ, RZ, R27 ;  /* 0x000000ffff037224 */ /* 0x000fc600078e001b */
[----:B0-----:R-:W4:Y:S04]  /*293a0*/  LDL.LU.64 R26, [R1+0x1d08] ;  /* 0x001d0800011a7983 */ /* 0x001f280000300a00 */
[----:B------:R-:W3:Y:S02]  /*293b0*/  LDL.LU.64 R24, [R1+0x1d00] ;  /* 0x001d000001187983 */ /* 0x000ee40000300a00 */
[----:B---3--:R-:W-:-:S15]  /*293c0*/  HMMA.16816.F32 R8, R40, R24, R8 ;  /* 0x000000182808723c */ /* 0x008fde0000001808 */
[----:B------:R-:W-:-:S08]  /*293d0*/  NOP ;  /* 0x0000000000007918 */ /* 0x000fd00000000000 */
[----:B------:R-:W-:Y:S04]  /*293e0*/  STL.64 [R1+0x220], R8 ;  /* 0x0002200801007387 */ /* 0x000fe80000100a00 */
[----:B------:R0:W-:Y:S04]  /*293f0*/  STL.64 [R1+0x228], R10 ;  /* 0x0002280a01007387 */ /* 0x0001e80000100a00 */
[----:B0-----:R-:W3:Y:S04]  /*29400*/  LDL.LU.64 R10, [R1+0x1cf8] ;  /* 0x001cf800010a7983 */ /* 0x001ee80000300a00 */
        /* <DEDUP_REMOVED lines=13> */
[----:B---3--:R-:W-:Y:S02]  /*294e0*/  HMMA.16816.F32 R40, R40, R32, R8 ;  /* 0x000000202828723c */ /* 0x008fe40000001808 */
[----:B------:R-:W3:Y:S04]  /*294f0*/  LDL.LU.64 R10, [R1+0x1cc8] ;  /* 0x001cc800010a7983 */ /* 0x000ee80000300a00 */
[----:B------:R-:W3:-:S15]  /*29500*/  LDL.LU.64 R8, [R1+0x1cc0] ;  /* 0x001cc00001087983 */ /* 0x000ede0000300a00 */
[----:B------:R-:W-:-:S02]  /*29510*/  NOP ;  /* 0x0000000000007918 */ /* 0x000fc40000000000 */
[----:B------:R0:W-:Y:S04]  /*29520*/  STL.64 [R1+0x200], R40 ;  /* 0x0002002801007387 */ /* 0x0001e80000100a00 */
[----:B------:R-:W-:Y:S01]  /*29530*/  STL.64 [R1+0x208], R42 ;  /* 0x0002082a01007387 */ /* 0x000fe20000100a00 */
[----:B0-----:R-:W-:-:S03]  /*29540*/  IMAD.MOV.U32 R40, RZ, RZ, R15 ;  /* 0x000000ffff287224 */ /* 0x001fc600078e000f */
[----:B------:R-:W2:Y:S01]  /*29550*/  LDL.LU R15, [R1+0x1cb8] ;  /* 0x001cb800010f7983 */ /* 0x000ea20000300800 */
[C---:B---3--:R-:W-:Y:S03]  /*29560*/  HMMA.16816.F32 R56, R8.reuse, R58, R44 ;  /* 0x0000003a0838723c */ /* 0x048fe6000000182c */
[----:B------:R-:W2:Y:S04]  /*29570*/  LDL.LU.64 R46, [R1+0x1cb0] ;  /* 0x001cb000012e7983 */ /* 0x000ea80000300a00 */
[----:B------:R-:W2:Y:S01]  /*29580*/  LDL.LU.64 R44, [R1+0x1ca8] ;  /* 0x001ca800012c7983 */ /* 0x000ea20000300a00 */
[----:B------:R-:W-:-:S15]  /*29590*/  HMMA.16816.F32 R36, R8, R18, R36 ;  /* 0x000000120824723c */ /* 0x000fde0000001824 */
[----:B------:R-:W-:Y:S04]  /*295a0*/  STL.64 [R1+0x310], R56 ;  /* 0x0003103801007387 */ /* 0x000fe80000100a00 */
[----:B------:R0:W-:Y:S01]  /*295b0*/  STL [R1+0x318], R58 ;  /* 0x0003183a01007387 */ /* 0x0001e20000100800 */
[----:B------:R-:W-:-:S03]  /*295c0*/  IMAD.MOV.U32 R60, RZ, RZ, R59 ;  /* 0x000000ffff3c7224 */ /* 0x000fc600078e003b */
[----:B0-----:R-:W3:Y:S04]  /*295d0*/  LDL.LU.64 R58, [R1+0x1ca0] ;  /* 0x001ca000013a7983 */ /* 0x001ee80000300a00 */
[----:B------:R-:W3:Y:S01]  /*295e0*/  LDL.LU.64 R56, [R1+0x1c98] ;  /* 0x001c980001387983 */ /* 0x000ee20000300a00 */
[----:B------:R-:W-:Y:S02]  /*295f0*/  IMAD.MOV.U32 R24, RZ, RZ, R36 ;  /* 0x000000ffff187224 */ /* 0x000fe400078e0024 */
[----:B------:R-:W-:Y:S01]  /*29600*/  IMAD.MOV.U32 R25, RZ, RZ, R37 ;  /* 0x000000ffff197224 */ /* 0x000fe200078e0025 */
[----:B--2---:R-:W-:-:S15]  /*29610*/  HMMA.16816.F32 R44, R8, R14, R44 ;  /* 0x0000000e082c723c */ /* 0x004fde000000182c */
[----:B------:R-:W-:-:S08]  /*29620*/  NOP ;  /* 0x0000000000007918 */ /* 0x000fd00000000000 */
[----:B------:R0:W-:Y:S01]  /*29630*/  STL [R1+0x308], R46 ;  /* 0x0003082e01007387 */ /* 0x0001e20000100800 */
[----:B------:R-:W-:Y:S02]  /*29640*/  IMAD.MOV.U32 R12, RZ, RZ, R47 ;  /* 0x000000ffff0c7224 */ /* 0x000fe400078e002f */
[----:B------:R-:W-:Y:S02]  /*29650*/  IMAD.MOV.U32 R28, RZ, RZ, R44 ;  /* 0x000000ffff1c7224 */ /* 0x000fe400078e002c */
[----:B------:R-:W-:Y:S01]  /*29660*/  IMAD.MOV.U32 R29, RZ, RZ, R45 ;  /* 0x000000ffff1d7224 */ /* 0x000fe200078e002d */
[----:B0-----:R-:W2:Y:S04]  /*29670*/  LDL.LU.64 R46, [R1+0x1c90] ;  /* 0x001c9000012e7983 */ /* 0x001ea80000300a00 */
[----:B------:R-:W2:Y:S04]  /*29680*/  LDL.LU.64 R44, [R1+0x1c88] ;  /* 0x001c8800012c7983 */ /* 0x000ea80000300a00 */
[----:B------:R0:W-:Y:S04]  /*29690*/  STL.64 [R1+0x2f8], R38 ;  /* 0x0002f82601007387 */ /* 0x0001e80000100a00 */
[----:B0-----:R-:W2:Y:S04]  /*296a0*/  LDL.LU.64 R38, [R1+0x1c80] ;  /* 0x001c800001267983 */ /* 0x001ea80000300a00 */
[----:B------:R-:W2:Y:S01]  /*296b0*/  LDL.LU.64 R36, [R1+0x1c78] ;  /* 0x001c780001247983 */ /* 0x000ea20000300a00 */
[----:B------:R-:W-:Y:S01]  /*296c0*/  IMAD.MOV.U32 R41, RZ, RZ, R61 ;  /* 0x000000ffff297224 */ /* 0x000fe200078e003d */
[----:B------:R-:W-:Y:S01]  /*296d0*/  MOV R42, R2 ;  /* 0x00000002002a7202 */ /* 0x000fe20000000f00 */
[----:B------:R-:W-:Y:S01]  /*296e0*/  IMAD.MOV.U32 R43, RZ, RZ, R0 ;  /* 0x000000ffff2b7224 */ /* 0x000fe200078e0000 */
[----:B------:R4:W-:Y:S06]  /*296f0*/  STL.64 [R1+0x1c60], R18 ;  /* 0x001c601201007387 */ /* 0x0009ec0000100a00 */
[C---:B------:R-:W-:Y:S06]  /*29700*/  HMMA.16816.F32 R40, R8.reuse, R22, R40 ;  /* 0x000000160828723c */ /* 0x040fec0000001828 */
[C---:B----4-:R-:W-:Y:S06]  /*29710*/  HMMA.16816.F32 R16, R8.reuse, R26, R48 ;  /* 0x0000001a0810723c */ /* 0x050fec0000001830 */
[----:B------:R-:W-:Y:S01]  /*29720*/  STL.64 [R1+0x1c28], R26 ;  /* 0x001c281a01007387 */ /* 0x000fe20000100a00 */
[C---:B------:R-:W-:Y:S10]  /*29730*/  HMMA.16816.F32 R4, R8.reuse, R54, R4 ;  /* 0x000000360804723c */ /* 0x040ff40000001804 */
[----:B------:R-:W-:Y:S04]  /*29740*/  STL.64 [R1+0x2e0], R40 ;  /* 0x0002e02801007387 */ /* 0x000fe80000100a00 */
[----:B------:R-:W-:Y:S04]  /*29750*/  STL.64 [R1+0x2e8], R42 ;  /* 0x0002e82a01007387 */ /* 0x000fe80000100a00 */
[----:B------:R-:W-:Y:S04]  /*29760*/  STL.64 [R1+0x1c20], R24 ;  /* 0x001c201801007387 */ /* 0x000fe80000100a00 */
[----:B------:R-:W-:Y:S04]  /*29770*/  STL.64 [R1+0x2d0], R16 ;  /* 0x0002d01001007387 */ /* 0x000fe80000100a00 */
[----:B------:R3:W-:Y:S02]  /*29780*/  STL.64 [R1+0x2d8], R18 ;  /* 0x0002d81201007387 */ /* 0x0007e40000100a00 */
[----:B---3--:R-:W-:-:S15]  /*29790*/  HMMA.16816.F32 R16, R8, R30, R56 ;  /* 0x0000001e0810723c */ /* 0x008fde0000001838 */
[----:B------:R-:W-:-:S09]  /*297a0*/  NOP ;  /* 0x0000000000007918 */ /* 0x000fd20000000000 */
[----:B------:R-:W-:Y:S02]  /*297b0*/  IMAD.MOV.U32 R33, RZ, RZ, R17 ;  /* 0x000000ffff217224 */ /* 0x000fe400078e0011 */
[----:B------:R-:W-:Y:S01]  /*297c0*/  IMAD.MOV.U32 R32, RZ, RZ, R16 ;  /* 0x000000ffff207224 */ /* 0x000fe200078e0010 */
[----:B------:R-:W-:Y:S04]  /*297d0*/  STL.64 [R1+0x2c8], R18 ;  /* 0x0002c81201007387 */ /* 0x000fe80000100a00 */
[----:B------:R-:W-:Y:S04]  /*297e0*/  STL.64 [R1+0x1c38], R30 ;  /* 0x001c381e01007387 */ /* 0x000fe80000100a00 */
[----:B------:R-:W-:Y:S04]  /*297f0*/  STL.64 [R1+0x1c30], R28 ;  /* 0x001c301c01007387 */ /* 0x000fe80000100a00 */
[----:B------:R0:W-:Y:S04]  /*29800*/  STL [R1+0x1bac], R33 ;  /* 0x001bac2101007387 */ /* 0x0001e80000100800 */
[----:B------:R-:W-:Y:S04]  /*29810*/  STL [R1+0x1ba8], R32 ;  /* 0x001ba82001007387 */ /* 0x000fe80000100800 */
[----:B------:R1:W-:Y:S01]  /*29820*/  STL [R1+0x2b0], R4 ;  /* 0x0002b00401007387 */ /* 0x0003e20000100800 */
[----:B------:R-:W-:-:S02]  /*29830*/  IMAD.MOV.U32 R17, RZ, RZ, R54 ;  /* 0x000000ffff117224 */ /* 0x000fc400078e0036 */
[----:B------:R-:W-:Y:S01]  /*29840*/  IMAD.MOV.U32 R16, RZ, RZ, R55 ;  /* 0x000000ffff107224 */ /* 0x000fe200078e0037 */
[----:B------:R-:W-:Y:S01]  /*29850*/  MOV R54, R35 ;  /* 0x0000002300367202 */ /* 0x000fe20000000f00 */
[----:B------:R-:W-:Y:S02]  /*29860*/  IMAD.MOV.U32 R55, RZ, RZ, R34 ;  /* 0x000000ffff377224 */ /* 0x000fe400078e0022 */
[----:B--2---:R-:W-:Y:S02]  /*29870*/  IMAD.MOV.U32 R48, RZ, RZ, R39 ;  /* 0x000000ffff307224 */ /* 0x004fe400078e0027 */
[----:B------:R-:W-:Y:S02]  /*29880*/  IMAD.MOV.U32 R50, RZ, RZ, R37 ;  /* 0x000000ffff327224 */ /* 0x000fe400078e0025 */
[----:B------:R-:W-:Y:S02]  /*29890*/  IMAD.MOV.U32 R51, RZ, RZ, R36 ;  /* 0x000000ffff337224 */ /* 0x000fe400078e0024 */
[----:B------:R-:W-:-:S03]  /*298a0*/  IMAD.MOV.U32 R49, RZ, RZ, R38 ;  /* 0x000000ffff317224 */ /* 0x000fc600078e0026 */
[----:B------:R-:W-:Y:S04]  /*298b0*/  STL.64 [R1+0x1c48], R50 ;  /* 0x001c483201007387 */ /* 0x000fe80000100a00 */
[----:B------:R-:W-:Y:S04]  /*298c0*/  STL.64 [R1+0x1c40], R48 ;  /* 0x001c403001007387 */ /* 0x000fe80000100a00 */
[----:B------:R-:W2:Y:S04]  /*298d0*/  LDL.LU R52, [R1+0x20] ;  /* 0x0000200001347983 */ /* 0x000ea80000300800 */
[----:B------:R-:W2:Y:S04]  /*298e0*/  LDL.LU R53, [R1+0x24] ;  /* 0x0000240001357983 */ /* 0x000ea80000300800 */
[----:B------:R-:W3:Y:S04]  /*298f0*/  LDL.LU R35, [R1+0x1c74] ;  /* 0x001c740001237983 */ /* 0x000ee80000300800 */
[----:B------:R-:W4:Y:S04]  /*29900*/  LDL.LU R34, [R1+0x1c70] ;  /* 0x001c700001227983 */ /* 0x000f280000300800 */
[----:B------:R-:W-:Y:S01]  /*29910*/  STL.64 [R1+0x1c58], R54 ;  /* 0x001c583601007387 */ /* 0x000fe20000100a00 */
[----:B------:R-:W-:-:S02]  /*29920*/  IMAD.MOV.U32 R61, RZ, RZ, R5 ;  /* 0x000000ffff3d7224 */ /* 0x000fc400078e0005 */
[----:B------:R-:W-:Y:S02]  /*29930*/  IMAD.MOV.U32 R2, RZ, RZ, R6 ;  /* 0x000000ffff027224 */ /* 0x000fe400078e0006 */
[----:B------:R-:W-:Y:S01]  /*29940*/  IMAD.MOV.U32 R0, RZ, RZ, R7 ;  /* 0x000000ffff007224 */ /* 0x000fe200078e0007 */
[----:B0-----:R-:W0:Y:S01]  /*29950*/  S2R R33, SR_TID.X ;  /* 0x0000000000217919 */ /* 0x001e220000002100 */
[----:B--2---:R2:W-:Y:S04]  /*29960*/  STL.64 [R1+0x1c50], R52 ;  /* 0x001c503401007387 */ /* 0x0045e80000100a00 */
[----:B-1----:R-:W3:Y:S04]  /*29970*/  LDL.LU R4, [R1+0x30] ;  /* 0x0000300001047983 */ /* 0x002ee80000300800 */
        /* <DEDUP_REMOVED lines=11> */
[----:B--2---:R-:W2:Y:S04]  /*29a30*/  LDL.LU R52, [R1+0xa0] ;  /* 0x0000a00001347983 */ /* 0x004ea80000300800 */
[----:B------:R-:W2:Y:S04]  /*29a40*/  LDL.LU R53, [R1+0xa4] ;  /* 0x0000a40001357983 */ /* 0x000ea80000300800 */
[----:B------:R-:W2:Y:S04]  /*29a50*/  LDL.LU R54, [R1+0xa8] ;  /* 0x0000a80001367983 */ /* 0x000ea80000300800 */
[----:B------:R-:W2:Y:S04]  /*29a60*/  LDL.LU R55, [R1+0xac] ;  /* 0x0000ac0001377983 */ /* 0x000ea80000300800 */
[----:B------:R-:W2:Y:S04]  /*29a70*/  LDL.LU.64 R18, [R1+0x58] ;  /* 0x0000580001127983 */ /* 0x000ea80000300a00 */
        /* <DEDUP_REMOVED lines=9> */
[----:B------:R-:W2:Y:S01]  /*29b10*/  LDL.LU R57, [R1+0x44] ;  /* 0x0000440001397983 */ /* 0x000ea20000300800 */
[----:B----4-:R-:W-:-:S02]  /*29b20*/  IMAD.MOV.U32 R58, RZ, RZ, R34 ;  /* 0x000000ffff3a7224 */ /* 0x010fc400078e0022 */
[----:B---3--:R-:W-:Y:S01]  /*29b30*/  IMAD.MOV.U32 R59, RZ, RZ, R35 ;  /* 0x000000ffff3b7224 */ /* 0x008fe200078e0023 */
[----:B------:R-:W3:Y:S04]  /*29b40*/  LDL.LU R34, [R1+0x1c6c] ;  /* 0x001c6c0001227983 */ /* 0x000ee80000300800 */
[----:B------:R-:W3:Y:S04]  /*29b50*/  LDL.LU R35, [R1+0x1c68] ;  /* 0x001c680001237983 */ /* 0x000ee80000300800 */
[----:B------:R1:W-:Y:S02]  /*29b60*/  STL [R1+0x1bb0], R0 ;  /* 0x001bb00001007387 */ /* 0x0003e40000100800 */
[----:B-1----:R-:W1:Y:S01]  /*29b70*/  S2R R0, SR_TID.X ;  /* 0x0000000000007919 */ /* 0x002e620000002100 */
[----:B0-----:R-:W-:-:S05]  /*29b80*/  LOP3.LUT R40, R33, 0x7, RZ, 0xc0, !PT ;  /* 0x0000000721287812 */ /* 0x001fca00078ec0ff */
[----:B------:R-:W-:Y:S02]  /*29b90*/  IMAD R43, R40, 0x90, RZ ;  /* 0x00000090282b7824 */ /* 0x000fe400078e02ff */
[C---:B-1----:R-:W-:Y:S02]  /*29ba0*/  IMAD.SHL.U32 R41, R0.reuse, 0x2, RZ ;  /* 0x0000000200297824 */ /* 0x042fe400078e00ff */
[----:B------:R-:W-:-:S03]  /*29bb0*/  IMAD.SHL.U32 R42, R0, 0x40, RZ ;  /* 0x00000040002a7824 */ /* 0x000fc600078e00ff */
[----:B------:R-:W-:-:S04]  /*29bc0*/  LOP3.LUT R13, R43, 0x10, R41, 0x78, !PT ;  /* 0x000000102b0d7812 */ /* 0x000fc800078e7829 */
[----:B------:R-:W-:-:S04]  /*29bd0*/  LOP3.LUT R13, R13, 0x400, R42, 0xf8, !PT ;  /* 0x000004000d0d7812 */ /* 0x000fc800078ef82a */
[----:B------:R-:W-:Y:S01]  /*29be0*/  LOP3.LUT R13, R13, 0x60, RZ, 0x3c, !PT ;  /* 0x000000600d0d7812 */ /* 0x000fe200078e3cff */
[----:B------:R0:W-:Y:S04]  /*29bf0*/  STL [R1+0x1ba4], R2 ;  /* 0x001ba40201007387 */ /* 0x0001e80000100800 */
[----:B------:R-:W-:Y:S01]  /*29c00*/  STL [R1+0x1ba0], R61 ;  /* 0x001ba03d01007387 */ /* 0x000fe20000100800 */
[----:B---3--:R-:W-:Y:S03]  /*29c10*/  HMMA.16816.F32 R8, R8, R34, R36 ;  /* 0x000000220808723c */ /* 0x008fe60000001824 */
[----:B------:R-:W1:Y:S03]  /*29c20*/  LDSM.16.MT88.4 R36, [R13+UR4+0x1800] ;  /* 0x001800040d24783b */ /* 0x000e660008004200 */
[----:B--2---:R-:W-:Y:S06]  /*29c30*/  HMMA.16816.F32 R52, R44, R18, R52 ;  /* 0x000000122c34723c */ /* 0x004fec0000001834 */
[----:B0-----:R-:W-:-:S12]  /*29c40*/  IMAD.MOV.U32 R2, RZ, RZ, R19 ;  /* 0x000000ffff027224 */ /* 0x001fd800078e0013 */
[----:B------:R-:W-:Y:S01]  /*29c50*/  IMAD.MOV.U32 R20, RZ, RZ, R8 ;  /* 0x000000ffff147224 */ /* 0x000fe200078e0008 */
[----:B------:R-:W-:Y:S01]  /*29c60*/  STL.64 [R1+0x1f8], R10 ;  /* 0x0001f80a01007387 */ /* 0x000fe20000100a00 */
[----:B------:R-:W-:-:S03]  /*29c70*/  IMAD.MOV.U32 R8, RZ, RZ, R18 ;  /* 0x000000ffff087224 */ /* 0x000fc600078e0012 */
[----:B------:R-:W-:Y:S04]  /*29c80*/  STL [R1+0x1bb4], R20 ;  /* 0x001bb41401007387 */ /* 0x000fe80000100800 */
[----:B-1----:R0:W-:Y:S04]  /*29c90*/  STL.64 [R1+0x1bd8], R38 ;  /* 0x001bd82601007387 */ /* 0x0021e80000100a00 */
[----:B------:R-:W-:Y:S04]  /*29ca0*/  STL.64 [R1+0x1bd0], R36 ;  /* 0x001bd02401007387 */ /* 0x000fe80000100a00 */
[----:B------:R-:W2:Y:S01]  /*29cb0*/  LDL.LU.64 R18, [R1+0x1c60] ;  /* 0x001c600001127983 */ /* 0x000ea20000300a00 */
[C---:B------:R-:W-:Y:S06]  /*29cc0*/  HMMA.16816.F32 R48, R44.reuse, R14, R48 ;  /* 0x0000000e2c30723c */ /* 0x040fec0000001830 */
[----:B------:R-:W-:Y:S01]  /*29cd0*/  HMMA.16816.F32 R24, R44, R22, R24 ;  /* 0x000000162c18723c */ /* 0x000fe20000001818 */
[----:B------:R1:W-:Y:S01]  /*29ce0*/  STL.64 [R1+0x2a8], R54 ;  /* 0x0002a83601007387 */ /* 0x0003e20000100a00 */
[----:B0-----:R-:W-:-:S02]  /*29cf0*/  IMAD.MOV.U32 R38, RZ, RZ, R17 ;  /* 0x000000ffff267224 */ /* 0x001fc400078e0011 */
[----:B------:R-:W-:Y:S02]  /*29d00*/  IMAD.MOV.U32 R39, RZ, RZ, R16 ;  /* 0x000000ffff277224 */ /* 0x000fe400078e0010 */
[----:B------:R-:W-:Y:S02]  /*29d10*/  IMAD.MOV.U32 R17, RZ, RZ, R53 ;  /* 0x000000ffff117224 */ /* 0x000fe400078e0035 */
[----:B------:R-:W-:Y:S01]  /*29d20*/  IMAD.MOV.U32 R16, RZ, RZ, R52 ;  /* 0x000000ffff107224 */ /* 0x000fe200078e0034 */
[----:B-1----:R-:W3:Y:S04]  /*29d30*/  LDL.LU.64 R54, [R1+0x1c58] ;  /* 0x001c580001367983 */ /* 0x002ee80000300a00 */
[----:B------:R-:W3:Y:S04]  /*29d40*/  LDL.LU.64 R52, [R1+0x1c50] ;  /* 0x001c500001347983 */ /* 0x000ee80000300a00 */
[----:B------:R-:W-:Y:S04]  /*29d50*/  STL [R1+0x1adc], R17 ;  /* 0x001adc1101007387 */ /* 0x000fe80000100800 */
[----:B------:R0:W-:Y:S04]  /*29d60*/  STL [R1+0x1ad8], R16 ;  /* 0x001ad81001007387 */ /* 0x0001e80000100800 */
[----:B------:R-:W-:Y:S04]  /*29d70*/  STL.64 [R1+0x290], R48 ;  /* 0x0002903001007387 */ /* 0x000fe80000100a00 */
[----:B------:R1:W-:Y:S01]  /*29d80*/  STL.64 [R1+0x298], R50 ;  /* 0x0002983201007387 */ /* 0x0003e20000100a00 */
[----:B0-----:R-:W-:-:S03]  /*29d90*/  IMAD.MOV.U32 R16, RZ, RZ, R26 ;  /* 0x000000ffff107224 */ /* 0x001fc600078e001a */
[----:B-1----:R-:W4:Y:S04]  /*29da0*/  LDL.LU.64 R50, [R1+0x1c48] ;  /* 0x001c480001327983 */ /* 0x002f280000300a00 */
[----:B------:R-:W4:Y:S01]  /*29db0*/  LDL.LU.64 R48, [R1+0x1c40] ;  /* 0x001c400001307983 */ /* 0x000f220000300a00 */
[----:B--2---:R-:W-:-:S15]  /*29dc0*/  HMMA.16816.F32 R28, R44, R18, R28 ;  /* 0x000000122c1c723c */ /* 0x004fde000000181c */
[----:B------:R-:W-:-:S08]  /*29dd0*/  NOP ;  /* 0x0000000000007918 */ /* 0x000fd00000000000 */
[----:B------:R-:W-:Y:S04]  /*29de0*/  STL.64 [R1+0x280], R28 ;  /* 0x0002801c01007387 */ /* 0x000fe80000100a00 */
[----:B------:R0:W-:Y:S04]  /*29df0*/  STL.64 [R1+0x288], R30 ;  /* 0x0002881e01007387 */ /* 0x0001e80000100a00 */
[----:B0-----:R-:W2:Y:S04]  /*29e00*/  LDL.LU.64 R30, [R1+0x1c38] ;  /* 0x001c3800011e7983 */ /* 0x001ea80000300a00 */
[----:B------:R-:W4:Y:S04]  /*29e10*/  LDL.LU.64 R28, [R1+0x1c30] ;  /* 0x001c3000011c7983 */ /* 0x000f280000300a00 */
[----:B------:R-:W-:Y:S04]  /*29e20*/  STL [R1+0x1e0], R24 ;  /* 0x0001e01801007387 */ /* 0x000fe80000100800 */
[----:B------:R0:W-:Y:S04]  /*29e30*/  STL [R1+0x1ec], R27 ;  /* 0x0001ec1b01007387 */ /* 0x0001e80000100800 */
[----:B0-----:R-:W3:Y:S01]  /*29e40*/  LDL.LU.64 R26, [R1+0x1c28] ;  /* 0x001c2800011a7983 */ /* 0x001ee20000300a00 */
[----:B------:R-:W-:-:S03]  /*29e50*/  IMAD.MOV.U32 R17, RZ, RZ, R25 ;  /* 0x000000ffff117224 */ /* 0x000fc600078e0019 */
[----:B------:R-:W4:Y:S04]  /*29e60*/  LDL.LU.64 R24, [R1+0x1c20] ;  /* 0x001c200001187983 */ /* 0x000f280000300a00 */
[----:B------:R-:W-:Y:S04]  /*29e70*/  STL [R1+0x1ae4], R16 ;  /* 0x001ae41001007387 */ /* 0x000fe80000100800 */
[----:B------:R-:W-:Y:S01]  /*29e80*/  STL [R1+0x1ae0], R17 ;  /* 0x001ae01101007387 */ /* 0x000fe20000100800 */
[----:B---3--:R-:W-:-:S15]  /*29e90*/  HMMA.16816.F32 R56, R44, R26, R56 ;  /* 0x0000001a2c38723c */ /* 0x008fde0000001838 */
[----:B------:R-:W-:-:S08]  /*29ea0*/  NOP ;  /* 0x0000000000007918 */ /* 0x000fd00000000000 */
[----:B------:R-:W-:Y:S04]  /*29eb0*/  STL.64 [R1+0x1c0], R56 ;  /* 0x0001c03801007387 */ /* 0x000fe80000100a00 */
[----:B------:R0:W-:Y:S04]  /*29ec0*/  STL.64 [R1+0x1c8], R58 ;  /* 0x0001c83a01007387 */ /* 0x0001e80000100a00 */
[----:B0-----:R-:W3:Y:S04]  /*29ed0*/  LDL.LU.64 R58, [R1+0x1c18] ;  /* 0x001c1800013a7983 */ /* 0x001ee80000300a00 */
[----:B------:R-:W3:Y:S01]  /*29ee0*/  LDL.LU.64 R56, [R1+0x1c10] ;  /* 0x001c100001387983 */ /* 0x000ee20000300a00 */
[C---:B--2---:R-:W-:Y:S06]  /*29ef0*/  HMMA.16816.F32 R4, R44.reuse, R30, R4 ;  /* 0x0000001e2c04723c */ /* 0x044fec0000001804 */
[----:B------:R-:W-:-:S15]  /*29f00*/  HMMA.16816.F32 R36, R44, R38, R52 ;  /* 0x000000262c24723c */ /* 0x000fde0000001834 */
[----:B------:R-:W-:-:S02]  /*29f10*/  NOP ;  /* 0x0000000000007918 */ /* 0x000fc40000000000 */
[----:B------:R-:W-:Y:S04]  /*29f20*/  STL.64 [R1+0x1a0], R4 ;  /* 0x0001a00401007387 */ /* 0x000fe80000100a00 */
[----:B------:R0:W-:Y:S03]  /*29f30*/  STL.64 [R1+0x1a8], R6 ;  /* 0x0001a80601007387 */ /* 0x0001e60000100a00 */
[----:B------:R-:W-:Y:S02]  /*29f40*/  IMAD.MOV.U32 R17, RZ, RZ, R39 ;  /* 0x000000ffff117224 */ /* 0x000fe400078e0027 */
[----:B------:R-:W-:Y:S01]  /*29f50*/  IMAD.MOV.U32 R16, RZ, RZ, R38 ;  /* 0x000000ffff107224 */ /* 0x000fe200078e0026 */
[----:B0-----:R-:W2:Y:S04]  /*29f60*/  LDL.LU.64 R6, [R1+0x1c08] ;  /* 0x001c080001067983 */ /* 0x001ea80000300a00 */
[----:B------:R-:W2:Y:S04]  /*29f70*/  LDL.LU.64 R4, [R1+0x1c00] ;  /* 0x001c000001047983 */ /* 0x000ea80000300a00 */
[----:B------:R-:W2:Y:S04]  /*29f80*/  LDL.LU.64 R54, [R1+0x1bf8] ;  /* 0x001bf80001367983 */ /* 0x000ea80000300a00 */
[----:B------:R-:W2:Y:S04]  /*29f90*/  LDL.LU.64 R52, [R1+0x1bf0] ;  /* 0x001bf00001347983 */ /* 0x000ea80000300a00 */
[----:B------:R3:W-:Y:S04]  /*29fa0*/  STL.64 [R1+0x190], R36 ;  /* 0x0001902401007387 */ /* 0x0007e80000100a00 */
[----:B------:R-:W-:Y:S04]  /*29fb0*/  STL [R1+0x1aec], R17 ;  /* 0x001aec1101007387 */ /* 0x000fe80000100800 */
[----:B------:R-:W-:Y:S01]  /*29fc0*/  STL [R1+0x1ae8], R16 ;  /* 0x001ae81001007387 */ /* 0x000fe20000100800 */
[----:B----4-:R-:W-:Y:S01]  /*29fd0*/  HMMA.16816.F32 R48, R44, R34, R48 ;  /* 0x000000222c30723c */ /* 0x010fe20000001830 */
[----:B---3--:R-:W-:Y:S01]  /*29fe0*/  IMAD.MOV.U32 R36, RZ, RZ, R56 ;  /* 0x000000ffff247224 */ /* 0x008fe200078e0038 */
[----:B------:R-:W-:Y:S01]  /*29ff0*/  MOV R37, R57 ;  /* 0x0000003900257202 */ /* 0x000fe20000000f00 */
[----:B------:R-:W3:Y:S04]  /*2a000*/  LDL.LU R56, [R1+0x1bec] ;  /* 0x001bec0001387983 */ /* 0x000ee80000300800 */
[----:B------:R-:W3:Y:S01]  /*2a010*/  LDL.LU R57, [R1+0x1be8] ;  /* 0x001be80001397983 */ /* 0x000ee20000300800 */
[----:B------:R-:W-:-:S02]  /*2a020*/  IMAD.MOV.U32 R38, RZ, RZ, R58 ;  /* 0x000000ffff267224 */ /* 0x000fc400078e003a */
[----:B------:R-:W-:Y:S01]  /*2a030*/  IMAD.MOV.U32 R39, RZ, RZ, R59 ;  /* 0x000000ffff277224 */ /* 0x000fe200078e003b */
[----:B------:R-:W3:Y:S04]  /*2a040*/  LDL.LU R58, [R1+0x1be4] ;  /* 0x001be400013a7983 */ /* 0x000ee80000300800 */
[----:B------:R-:W3:Y:S08]  /*2a050*/  LDL.LU R59, [R1+0x1be0] ;  /* 0x001be000013b7983 */ /* 0x000ef00000300800 */
[----:B------:R-:W-:Y:S04]  /*2a060*/  STL.64 [R1+0x1a90], R50 ;  /* 0x001a903201007387 */ /* 0x000fe80000100a00 */
[----:B------:R0:W-:Y:S04]  /*2a070*/  STL.64 [R1+0x1a88], R48 ;  /* 0x001a883001007387 */ /* 0x0001e80000100a00 */
[----:B0-----:R-:W4:Y:S04]  /*2a080*/  LDL.LU R48, [R1+0x130] ;  /* 0x0001300001307983 */ /* 0x001f280000300800 */
[----:B------:R-:W4:Y:S04]  /*2a090*/  LDL.LU R49, [R1+0x134] ;  /* 0x0001340001317983 */ /* 0x000f280000300800 */
[----:B------:R-:W4:Y:S04]  /*2a0a0*/  LDL.LU R50, [R1+0x138] ;  /* 0x0001380001327983 */ /* 0x000f280000300800 */
[----:B------:R-:W4:Y:S01]  /*2a0b0*/  LDL.LU R51, [R1+0x13c] ;  /* 0x00013c0001337983 */ /* 0x000f220000300800 */
[----:B------:R-:W-:-:S02]  /*2a0c0*/  IMAD.MOV.U32 R46, RZ, RZ, R8 ;  /* 0x000000ffff2e7224 */ /* 0x000fc400078e0008 */
[----:B------:R-:W-:Y:S02]  /*2a0d0*/  IMAD.MOV.U32 R47, RZ, RZ, R2 ;  /* 0x000000ffff2f7224 */ /* 0x000fe400078e0002 */
[----:B------:R-:W-:Y:S01]  /*2a0e0*/  IMAD.MOV.U32 R21, RZ, RZ, R9 ;  /* 0x000000ffff157224 */ /* 0x000fe200078e0009 */
[----:B------:R-:W-:Y:S01]  /*2a0f0*/  LOP3.LUT R33, R33, 0x7, RZ, 0xc0, !PT ;  /* 0x0000000721217812 */ /* 0x000fe200078ec0ff */
[----:B------:R-:W-:-:S04]  /*2a100*/  IMAD.SHL.U32 R32, R0, 0x2, RZ ;  /* 0x0000000200207824 */ /* 0x000fc800078e00ff */
[----:B------:R-:W-:Y:S02]  /*2a110*/  IMAD R33, R33, 0x90, RZ ;  /* 0x0000009021217824 */ /* 0x000fe400078e02ff */
[----:B------:R-:W-:-:S03]  /*2a120*/  IMAD.SHL.U32 R0, R0, 0x40, RZ ;  /* 0x0000004000007824 */ /* 0x000fc600078e00ff */
[----:B------:R-:W-:-:S04]  /*2a130*/  LOP3.LUT R33, R33, 0x10, R32, 0x78, !PT ;  /* 0x0000001021217812 */ /* 0x000fc800078e7820 */
[----:B------:R-:W-:Y:S01]  /*2a140*/  LOP3.LUT R33, R33, 0x400, R0, 0xf8, !PT ;  /* 0x0000040021217812 */ /* 0x000fe200078ef800 */
[----:B--2---:R-:W-:Y:S01]  /*2a150*/  HMMA.16816.F32 R52, R4, R14, R52 ;  /* 0x0000000e0434723c */ /* 0x004fe20000001834 */
[----:B------:R-:W-:-:S05]  /*2a160*/  IMAD R40, R40, 0x110, RZ ;  /* 0x0000011028287824 */ /* 0x000fca00078e02ff */
[----:B------:R-:W-:Y:S01]  /*2a170*/  LOP3.LUT R40, R40, 0x30, R32, 0x78, !PT ;  /* 0x0000003028287812 */ /* 0x000fe200078e7820 */
[----:B---3--:R-:W-:Y:S04]  /*2a180*/  HMMA.16816.F32 R8, R4, R46, R56 ;  /* 0x0000002e0408723c */ /* 0x008fe80000001838 */
[----:B------:R-:W-:-:S15]  /*2a190*/  LDSM.16.M88.4 R56, [R40+UR4+0x7080] ;  /* 0x007080042838783b */ /* 0x000fde0008000200 */
[----:B------:R-:W-:-:S04]  /*2a1a0*/  NOP ;  /* 0x0000000000007918 */ /* 0x000fc80000000000 */
[----:B------:R-:W-:Y:S04]  /*2a1b0*/  STL.64 [R1+0x180], R8 ;  /* 0x0001800801007387 */ /* 0x000fe80000100a00 */
[----:B------:R-:W-:Y:S04]  /*2a1c0*/  STL.64 [R1+0x188], R10 ;  /* 0x0001880a01007387 */ /* 0x000fe80000100a00 */
[----:B------:R-:W0:Y:S04]  /*2a1d0*/  LDSM.16.MT88.4 R8, [R33+UR4+0x2000] ;  /* 0x002000042108783b */ /* 0x000e280008004200 */
[----:B------:R-:W-:Y:S04]  /*2a1e0*/  STL.64 [R1+0x170], R52 ;  /* 0x0001703401007387 */ /* 0x000fe80000100a00 */
[----:B------:R-:W-:Y:S04]  /*2a1f0*/  STL.64 [R1+0x178], R54 ;  /* 0x0001783601007387 */ /* 0x000fe80000100a00 */
[----:B------:R-:W1:Y:S04]  /*2a200*/  LDSM.16.M88.4 R52, [R40+UR4+0x4080] ;  /* 0x004080042834783b */ /* 0x000e680008000200 */
[----:B0-----:R-:W-:Y:S04]  /*2a210*/  STL.64 [R1+0x1bc0], R10 ;  /* 0x001bc00a01007387 */ /* 0x001fe80000100a00 */
[----:B------:R-:W-:Y:S04]  /*2a220*/  STL.64 [R1+0x1bb8], R8 ;  /* 0x001bb80801007387 */ /* 0x000fe80000100a00 */
[----:B------:R-:W0:Y:S04]  /*2a230*/  LDSM.16.M88.4 R8, [R40+UR4+0x4880] ;  /* 0x004880042808783b */ /* 0x000e280008000200 */
[----:B-1----:R-:W-:Y:S01]  /*2a240*/  STL.64 [R1+0x40], R52 ;  /* 0x0000403401007387 */ /* 0x002fe20000100a00 */
[----:B------:R-:W-:-:S03]  /*2a250*/  IMAD.MOV.U32 R2, RZ, RZ, R54 ;  /* 0x000000ffff027224 */ /* 0x000fc600078e0036 */
[----:B------:R4:W-:Y:S01]  /*2a260*/  STL.64 [R1+0x48], R54 ;  /* 0x0000483601007387 */ /* 0x0009e20000100a00 */
[----:B------:R-:W-:Y:S02]  /*2a270*/  IMAD.MOV.U32 R61, RZ, RZ, R55 ;  /* 0x000000ffff3d7224 */ /* 0x000fe400078e0037 */
[----:B----4-:R-:W-:Y:S01]  /*2a280*/  HMMA.16816.F32 R52, R4, R18, R48 ;  /* 0x000000120434723c */ /* 0x010fe20000001830 */
[----:B------:R-:W1:Y:S04]  /*2a290*/  LDSM.16.M88.4 R48, [R40+UR4+0x5080] ;  /* 0x005080042830783b */ /* 0x000e680008000200 */
[----:B0-----:R-:W-:Y:S04]  /*2a2a0*/  STL.64 [R1+0x30], R8 ;  /* 0x0000300801007387 */ /* 0x001fe80000100a00 */
[----:B------:R-:W-:Y:S04]  /*2a2b0*/  STL.64 [R1+0x38], R10 ;  /* 0x0000380a01007387 */ /* 0x000fe80000100a00 */
[----:B------:R-:W0:Y:S10]  /*2a2c0*/  LDSM.16.M88.4 R8, [R40+UR4+0x5880] ;  /* 0x005880042808783b */ /* 0x000e340008000200 */
[----:B------:R-:W-:Y:S04]  /*2a2d0*/  STL.64 [R1+0x160], R52 ;  /* 0x0001603401007387 */ /* 0x000fe80000100a00 */
[----:B------:R-:W-:Y:S04]  /*2a2e0*/  STL.64 [R1+0x168], R54 ;  /* 0x0001683601007387 */ /* 0x000fe80000100a00 */
[----:B------:R-:W-:Y:S04]  /*2a2f0*/  LDSM.16.M88.4 R52, [R40+UR4+0x6880] ;  /* 0x006880042834783b */ /* 0x000fe80008000200 */
[----:B-1----:R-:W-:Y:S04]  /*2a300*/  STL.64 [R1+0x20], R48 ;  /* 0x0000203001007387 */ /* 0x002fe80000100a00 */
[----:B------:R-:W-:Y:S04]  /*2a310*/  STL.64 [R1+0x28], R50 ;  /* 0x0000283201007387 */ /* 0x000fe80000100a00 */
[----:B0-----:R-:W-:Y:S01]  /*2a320*/  STL.64 [R1+0x10], R8 ;  /* 0x0000100801007387 */ /* 0x001fe20000100a00 */
[----:B------:R-:W-:-:S03]  /*2a330*/  IMAD.MOV.U32 R33, RZ, RZ, R8 ;  /* 0x000000ffff217224 */ /* 0x000fc600078e0008 */
[----:B------:R-:W-:Y:S01]  /*2a340*/  STL.64 [R1+0x18], R10 ;  /* 0x0000180a01007387 */ /* 0x000fe20000100a00 */
[----:B------:R-:W-:-:S03]  /*2a350*/  IMAD.MOV.U32 R32, RZ, RZ, R9 ;  /* 0x000000ffff207224 */ /* 0x000fc600078e0009 */
[----:B------:R-:W0:Y:S02]  /*2a360*/  LDSM.16.M88.4 R8, [R40+UR4+0x6080] ;  /* 0x006080042808783b */ /* 0x000e240008000200 */
[----:B0-----:R-:W-:Y:S02]  /*2a370*/  IMAD.MOV.U32 R20, RZ, RZ, R8 ;  /* 0x000000ffff147224 */ /* 0x001fe400078e0008 */
[----:B------:R0:W-:Y:S01]  /*2a380*/  STL.64 [R1+0x8], R10 ;  /* 0x0000080a01007387 */ /* 0x0001e20000100a00 */
[----:B------:R-:W-:-:S03]  /*2a390*/  IMAD.MOV.U32 R0, RZ, RZ, R9 ;  /* 0x000000ffff007224 */ /* 0x000fc600078e0009 */
[----:B------:R-:W-:Y:S04]  /*2a3a0*/  STL [R1+0x1960], R54 ;  /* 0x0019603601007387 */ /* 0x000fe80000100800 */
[----:B------:R-:W-:Y:S04]  /*2a3b0*/  STL [R1+0x1948], R55 ;  /* 0x0019483701007387 */ /* 0x000fe80000100800 */
[----:B------:R1:W-:Y:S01]  /*2a3c0*/  STL.64 [R1+0x1b78], R52 ;  /* 0x001b783401007387 */ /* 0x0003e20000100a00 */
[----:B0-----:R-:W-:Y:S03]  /*2a3d0*/  HMMA.16816.F32 R8, R4, R22, R36 ;  /* 0x000000160408723c */ /* 0x001fe60000001824 */
[----:B-1----:R-:W2:Y:S04]  /*2a3e0*/  LDL.LU R52, [R1+0x1d0] ;  /* 0x0001d00001347983 */ /* 0x002ea80000300800 */
[----:B------:R-:W2:Y:S04]  /*2a3f0*/  LDL.LU R53, [R1+0x1d4] ;  /* 0x0001d40001357983 */ /* 0x000ea80000300800 */
[----:B------:R-:W2:Y:S04]  /*2a400*/  LDL.LU R54, [R1+0x1d8] ;  /* 0x0001d80001367983 */ /* 0x000ea80000300800 */
[----:B------:R-:W2:Y:S09]  /*2a410*/  LDL.LU R55, [R1+0x1dc] ;  /* 0x0001dc0001377983 */ /* 0x000eb20000300800 */
[----:B------:R-:W-:-:S02]  /*2a420*/  IMAD.MOV.U32 R51, RZ, RZ, R8 ;  /* 0x000000ffff337224 */ /* 0x000fc400078e0008 */
[----:B------:R-:W-:Y:S01]  /*2a430*/  IMAD.MOV.U32 R50, RZ, RZ, R9 ;  /* 0x000000ffff327224 */ /* 0x000fe200078e0009 */
[----:B------:R-:W3:Y:S01]  /*2a440*/  LDL.LU R8, [R1+0x340] ;  /* 0x0003400001087983 */ /* 0x000ee20000300800 */
[----:B------:R-:W-:-:S03]  /*2a450*/  IMAD.MOV.U32 R49, RZ, RZ, R10 ;  /* 0x000000ffff317224 */ /* 0x000fc600078e000a */
[----:B------:R-:W3:Y:S01]  /*2a460*/  LDL.LU R9, [R1+0x344] ;  /* 0x0003440001097983 */ /* 0x000ee20000300800 */
[----:B------:R-:W-:-:S03]  /*2a470*/  IMAD.MOV.U32 R48, RZ, RZ, R11 ;  /* 0x000000ffff307224 */ /* 0x000fc600078e000b */
[----:B------:R-:W3:Y:S04]  /*2a480*/  LDL.LU R10, [R1+0x348] ;  /* 0x00034800010a7983 */ /* 0x000ee80000300800 */
[----:B------:R-:W3:Y:S04]  /*2a490*/  LDL.LU R11, [R1+0x34c] ;  /* 0x00034c00010b7983 */ /* 0x000ee80000300800 */
[----:B------:R-:W-:Y:S04]  /*2a4a0*/  STL.64 [R1+0x80], R56 ;  /* 0x0000803801007387 */ /* 0x000fe80000100a00 */
[----:B------:R-:W-:Y:S04]  /*2a4b0*/  STL.64 [R1+0x88], R58 ;  /* 0x0000883a01007387 */ /* 0x000fe80000100a00 */
[----:B------:R-:W-:Y:S04]  /*2a4c0*/  STL.64 [R1+0x1b70], R56 ;  /* 0x001b703801007387 */ /* 0x000fe80000100a00 */
[----:B------:R-:W-:Y:S04]  /*2a4d0*/  STL [R1+0x1afc], R49 ;  /* 0x001afc3101007387 */ /* 0x000fe80000100800 */
[----:B------:R-:W-:Y:S04]  /*2a4e0*/  STL [R1+0x1af8], R51 ;  /* 0x001af83301007387 */ /* 0x000fe80000100800 */
[----:B------:R-:W-:Y:S04]  /*2a4f0*/  STL [R1+0x1af4], R50 ;  /* 0x001af43201007387 */ /* 0x000fe80000100800 */
[----:B------:R-:W-:Y:S01]  /*2a500*/  STL [R1+0x1af0], R48 ;  /* 0x001af03001007387 */ /* 0x000fe20000100800 */
[----:B------:R-:W-:-:S03]  /*2a510*/  LOP3.LUT R43, R43, 0x10, R41, 0x78, !PT ;  /* 0x000000102b2b7812 */ /* 0x000fc600078e7829 */
[----:B------:R-:W0:Y:S04]  /*2a520*/  LDSM.16.M88.4 R48, [R40+UR4+0x7880] ;  /* 0x007880042830783b */ /* 0x000e280008000200 */
[----:B------:R-:W4:Y:S01]  /*2a530*/  LDL.LU R36, [R1+0x330] ;  /* 0x0003300001247983 */ /* 0x000f220000300800 */
[----:B------:R-:W-:-:S04]  /*2a540*/  LOP3.LUT R43, R43, 0x400, R42, 0xf8, !PT ;  /* 0x000004002b2b7812 */ /* 0x000fc800078ef82a */
[----:B------:R-:W-:-:S06]  /*2a550*/  LOP3.LUT R43, R43, 0x20, RZ, 0x3c, !PT ;  /* 0x000000202b2b7812 */ /* 0x000fcc00078e3cff */
[----:B------:R-:W1:Y:S04]  /*2a560*/  LDSM.16.MT88.4 R40, [R43+UR4+0x2000] ;  /* 0x002000042b28783b */ /* 0x000e680008004200 */
[----:B0-----:R0:W-:Y:S04]  /*2a570*/  STL.64 [R1+0x70], R48 ;  /* 0x0000703001007387 */ /* 0x0011e80000100a00 */
        /* <DEDUP_REMOVED lines=8> */
[C---:B--2---:R-:W-:Y:S06]  /*2a600*/  HMMA.16816.F32 R52, R4.reuse, R26, R52 ;  /* 0x0000001a0434723c */ /* 0x044fec0000001834 */
[----:B---3--:R-:W-:-:S15]  /*2a610*/  HMMA.16816.F32 R8, R4, R30, R8 ;  /* 0x0000001e0408723c */ /* 0x008fde0000001808 */
[----:B------:R-:W-:-:S03]  /*2a620*/  NOP ;  /* 0x0000000000007918 */ /* 0x000fc60000000000 */
[----:B------:R-:W-:Y:S01]  /*2a630*/  IMAD.MOV.U32 R16, RZ, RZ, R55 ;  /* 0x000000ffff107224 */ /* 0x000fe200078e0037 */
[----:B------:R-:W-:Y:S01]  /*2a640*/  MOV R17, R54 ;  /* 0x0000003600117202 */ /* 0x000fe20000000f00 */
[----:B0-----:R-:W-:Y:S02]  /*2a650*/  IMAD.MOV.U32 R48, RZ, RZ, R53 ;  /* 0x000000ffff307224 */ /* 0x001fe400078e0035 */
[----:B-1----:R-:W-:Y:S01]  /*2a660*/  IMAD.MOV.U32 R50, RZ, RZ, R52 ;  /* 0x000000ffff327224 */ /* 0x002fe200078e0034 */
[----:B------:R-:W-:Y:S04]  /*2a670*/  STL [R1+0x1b0c], R16 ;  /* 0x001b0c1001007387 */ /* 0x000fe80000100800 */
[----:B------:R-:W-:Y:S04]  /*2a680*/  STL [R1+0x1b08], R17 ;  /* 0x001b081101007387 */ /* 0x000fe80000100800 */
[----:B------:R-:W-:Y:S04]  /*2a690*/  STL [R1+0x1b04], R48 ;  /* 0x001b043001007387 */ /* 0x000fe80000100800 */
[----:B------:R-:W-:Y:S04]  /*2a6a0*/  STL [R1+0x1b00], R50 ;  /* 0x001b003201007387 */ /* 0x000fe80000100800 */
[----:B------:R0:W-:Y:S04]  /*2a6b0*/  STL [R1+0x1b1c], R40 ;  /* 0x001b1c2801007387 */ /* 0x0001e80000100800 */
[----:B------:R1:W-:Y:S04]  /*2a6c0*/  STL [R1+0x1b18], R41 ;  /* 0x001b182901007387 */ /* 0x0003e80000100800 */
[----:B------:R2:W-:Y:S04]  /*2a6d0*/  STL [R1+0x1b14], R42 ;  /* 0x001b142a01007387 */ /* 0x0005e80000100800 */
[----:B------:R3:W-:Y:S04]  /*2a6e0*/  STL [R1+0x1b10], R43 ;  /* 0x001b102b01007387 */ /* 0x0007e80000100800 */
[----:B0-----:R-:W4:Y:S04]  /*2a6f0*/  LDL.LU R40, [R1+0x260] ;  /* 0x0002600001287983 */ /* 0x001f280000300800 */
[----:B-1----:R-:W4:Y:S04]  /*2a700*/  LDL.LU R41, [R1+0x264] ;  /* 0x0002640001297983 */ /* 0x002f280000300800 */
[----:B--2---:R-:W2:Y:S04]  /*2a710*/  LDL.LU R42, [R1+0x268] ;  /* 0x00026800012a7983 */ /* 0x004ea80000300800 */
[----:B---3--:R-:W2:Y:S04]  /*2a720*/  LDL.LU R43, [R1+0x26c] ;  /* 0x00026c00012b7983 */ /* 0x008ea80000300800 */
[----:B------:R0:W-:Y:S01]  /*2a730*/  STL.64 [R1+0x130], R8 ;  /* 0x0001300801007387 */ /* 0x0001e20000100a00 */
[----:B------:R-:W-:-:S02]  /*2a740*/  IMAD.MOV.U32 R51, RZ, RZ, R11 ;  /* 0x000000ffff337224 */ /* 0x000fc400078e000b */
[----:B------:R-:W-:Y:S01]  /*2a750*/  IMAD.MOV.U32 R49, RZ, RZ, R10 ;  /* 0x000000ffff317224 */ /* 0x000fe200078e000a */
[----:B0-----:R-:W3:Y:S04]  /*2a760*/  LDL.LU R8, [R1+0x250] ;  /* 0x0002500001087983 */ /* 0x001ee80000300800 */
[----:B------:R-:W3:Y:S04]  /*2a770*/  LDL.LU R9, [R1+0x254] ;  /* 0x0002540001097983 */ /* 0x000ee80000300800 */
[----:B------:R-:W3:Y:S04]  /*2a780*/  LDL.LU R10, [R1+0x258] ;  /* 0x00025800010a7983 */ /* 0x000ee80000300800 */
[----:B------:R-:W3:Y:S04]  /*2a790*/  LDL.LU R11, [R1+0x25c] ;  /* 0x00025c00010b7983 */ /* 0x000ee80000300800 */
[----:B------:R0:W-:Y:S04]  /*2a7a0*/  STL [R1+0x1b24], R51 ;  /* 0x001b243301007387 */ /* 0x0001e80000100800 */
[----:B------:R1:W-:Y:S04]  /*2a7b0*/  STL [R1+0x1b20], R49 ;  /* 0x001b203101007387 */ /* 0x0003e80000100800 */
[----:B0-----:R-:W4:Y:S02]  /*2a7c0*/  LDL.LU.64 R50, [R1+0x68] ;  /* 0x0000680001327983 */ /* 0x001f240000300a00 */
[----:B----4-:R-:W-:Y:S06]  /*2a7d0*/  HMMA.16816.F32 R36, R4, R50, R36 ;  /* 0x000000320424723c */ /* 0x010fec0000001824 */
[----:B------:R-:W-:-:S15]  /*2a7e0*/  IMAD.MOV.U32 R55, RZ, RZ, R50 ;  /* 0x000000ffff377224 */ /* 0x000fde00078e0032 */
[----:B------:R-:W-:-:S03]  /*2a7f0*/  NOP ;  /* 0x0000000000007918 */ /* 0x000fc60000000000 */
[----:B------:R-:W-:Y:S02]  /*2a800*/  IMAD.MOV.U32 R48, RZ, RZ, R38 ;  /* 0x000000ffff307224 */ /* 0x000fe400078e0026 */
[----:B------:R-:W-:Y:S02]  /*2a810*/  IMAD.MOV.U32 R50, RZ, RZ, R39 ;  /* 0x000000ffff327224 */ /* 0x000fe400078e0027 */
[----:B------:R-:W-:Y:S02]  /*2a820*/  IMAD.MOV.U32 R16, RZ, RZ, R36 ;  /* 0x000000ffff107224 */ /* 0x000fe400078e0024 */
[----:B------:R-:W-:Y:S01]  /*2a830*/  IMAD.MOV.U32 R17, RZ, RZ, R37 ;  /* 0x000000ffff117224 */ /* 0x000fe200078e0025 */
[----:B------:R-:W2:Y:S04]  /*2a840*/  LDL.LU.64 R38, [R1+0x1bd8] ;  /* 0x001bd80001267983 */ /* 0x000ea80000300a00 */
[----:B------:R-:W2:Y:S01]  /*2a850*/  LDL.LU.64 R36, [R1+0x1bd0] ;  /* 0x001bd00001247983 */ /* 0x000ea20000300a00 */
[----:B------:R-:W-:Y:S03]  /*2a860*/  HMMA.16816.F32 R4, R4, R34, R56 ;  /* 0x000000220404723c */ /* 0x000fe60000001838 */
[----:B------:R-:W-:Y:S04]  /*2a870*/  STL [R1+0x1b34], R50 ;  /* 0x001b343201007387 */ /* 0x000fe80000100800 */
[----:B------:R-:W-:Y:S04]  /*2a880*/  STL [R1+0x1b30], R48 ;  /* 0x001b303001007387 */ /* 0x000fe80000100800 */
[----:B------:R-:W-:Y:S04]  /*2a890*/  STL [R1+0x1b2c], R17 ;  /* 0x001b2c1101007387 */ /* 0x000fe80000100800 */
[----:B------:R-:W-:Y:S01]  /*2a8a0*/  STL [R1+0x1b28], R16 ;  /* 0x001b281001007387 */ /* 0x000fe20000100800 */
[----:B------:R-:W-:-:S07]  /*2a8b0*/  IMAD.MOV.U32 R54, RZ, RZ, R51 ;  /* 0x000000ffff367224 */ /* 0x000fce00078e0033 */
[----:B------:R2:W-:Y:S04]  /*2a8c0*/  STL.64 [R1+0x110], R4 ;  /* 0x0001100401007387 */ /* 0x0005e80000100a00 */
[----:B------:R-:W4:Y:S01]  /*2a8d0*/  LDL.LU R56, [R1+0x240] ;  /* 0x0002400001387983 */ /* 0x000f220000300800 */
[----:B-1----:R-:W-:-:S03]  /*2a8e0*/  IMAD.MOV.U32 R49, RZ, RZ, R7 ;  /* 0x000000ffff317224 */ /* 0x002fc600078e0007 */
[----:B------:R-:W4:Y:S01]  /*2a8f0*/  LDL.LU R57, [R1+0x244] ;  /* 0x0002440001397983 */ /* 0x000f220000300800 */
[----:B------:R-:W-:-:S03]  /*2a900*/  IMAD.MOV.U32 R51, RZ, RZ, R6 ;  /* 0x000000ffff337224 */ /* 0x000fc600078e0006 */
[----:B------:R-:W4:Y:S04]  /*2a910*/  LDL.LU R58, [R1+0x248] ;  /* 0x00024800013a7983 */ /* 0x000f280000300800 */
[----:B------:R-:W4:Y:S04]  /*2a920*/  LDL.LU R59, [R1+0x24c] ;  /* 0x00024c00013b7983 */ /* 0x000f280000300800 */
[----:B------:R-:W-:Y:S04]  /*2a930*/  STL [R1+0x1b3c], R49 ;  /* 0x001b3c3101007387 */ /* 0x000fe80000100800 */
[----:B------:R-:W-:Y:S04]  /*2a940*/  STL [R1+0x1b38], R51 ;  /* 0x001b383301007387 */ /* 0x000fe80000100800 */
[----:B------:R-:W4:Y:S04]  /*2a950*/  LDL.LU R44, [R1+0x230] ;  /* 0x00023000012c7983 */ /* 0x000f280000300800 */
[----:B------:R-:W4:Y:S01]  /*2a960*/  LDL.LU R45, [R1+0x234] ;  /* 0x00023400012d7983 */ /* 0x000f220000300800 */
[----:B--2---:R-:W-:Y:S03]  /*2a970*/  HMMA.16816.F32 R4, R36, R46, R40 ;  /* 0x0000002e2404723c */ /* 0x004fe60000001828 */
[----:B------:R-:W2:-:S15]  /*2a980*/  LDL.LU R46, [R1+0x238] ;  /* 0x00023800012e7983 */ /* 0x000e9e0000300800 */
[----:B------:R-:W-:-:S06]  /*2a990*/  NOP ;  /* 0x0000000000007918 */ /* 0x000fcc0000000000 */
[----:B------:R-:W-:Y:S02]  /*2a9a0*/  IMAD.MOV.U32 R40, RZ, RZ, R4 ;  /* 0x000000ffff287224 */ /* 0x000fe400078e0004 */
[----:B------:R-:W-:Y:S02]  /*2a9b0*/  IMAD.MOV.U32 R41, RZ, RZ, R5 ;  /* 0x000000ffff297224 */ /* 0x000fe400078e0005 */
[----:B------:R-:W-:Y:S02]  /*2a9c0*/  IMAD.MOV.U32 R42, RZ, RZ, R6 ;  /* 0x000000ffff2a7224 */ /* 0x000fe400078e0006 */
[----:B------:R-:W-:Y:S02]  /*2a9d0*/  IMAD.MOV.U32 R43, RZ, RZ, R7 ;  /* 0x000000ffff2b7224 */ /* 0x000fe400078e0007 */
[----:B---3--:R-:W-:Y:S03]  /*2a9e0*/  HMMA.16816.F32 R4, R36, R14, R8 ;  /* 0x0000000e2404723c */ /* 0x008fe60000001808 */
[----:B------:R-:W-:Y:S04]  /*2a9f0*/  STL [R1+0x1b4c], R43 ;  /* 0x001b4c2b01007387 */ /* 0x000fe80000100800 */
[----:B------:R-:W-:Y:S04]  /*2aa00*/  STL [R1+0x1b48], R42 ;  /* 0x001b482a01007387 */ /* 0x000fe80000100800 */
[----:B------:R-:W-:Y:S04]  /*2aa10*/  STL [R1+0x1b44], R41 ;  /* 0x001b442901007387 */ /* 0x000fe80000100800 */
[----:B------:R4:W-:Y:S04]  /*2aa20*/  STL [R1+0x1b40], R40 ;  /* 0x001b402801007387 */ /* 0x0009e80000100800 */
[----:B------:R-:W3:Y:S01]  /*2aa30*/  LDL.LU R8, [R1+0x220] ;  /* 0x0002200001087983 */ /* 0x000ee20000300800 */
[----:B------:R-:W-:-:S03]  /*2aa40*/  IMAD.MOV.U32 R47, RZ, RZ, R3 ;  /* 0x000000ffff2f7224 */ /* 0x000fc600078e0003 */
[----:B------:R-:W3:Y:S04]  /*2aa50*/  LDL.LU R9, [R1+0x224] ;  /* 0x0002240001097983 */ /* 0x000ee80000300800 */
[----:B------:R-:W3:Y:S04]  /*2aa60*/  LDL.LU R10, [R1+0x228] ;  /* 0x00022800010a7983 */ /* 0x000ee80000300800 */
[----:B------:R-:W3:Y:S01]  /*2aa70*/  LDL.LU R11, [R1+0x22c] ;  /* 0x00022c00010b7983 */ /* 0x000ee20000300800 */
[----:B----4-:R-:W-:Y:S01]  /*2aa80*/  HMMA.16816.F32 R40, R36, R18, R56 ;  /* 0x000000122428723c */ /* 0x010fe20000001838 */
[----:B------:R-:W-:-:S02]  /*2aa90*/  IMAD.MOV.U32 R48, RZ, RZ, R4 ;  /* 0x000000ffff307224 */ /* 0x000fc400078e0004 */
[----:B------:R-:W-:Y:S01]  /*2aaa0*/  IMAD.MOV.U32 R17, RZ, RZ, R5 ;  /* 0x000000ffff117224 */ /* 0x000fe200078e0005 */
[----:B------:R-:W4:Y:S01]  /*2aab0*/  LDL.LU R4, [R1+0x210] ;  /* 0x0002100001047983 */ /* 0x000f220000300800 */
[----:B------:R-:W-:-:S03]  /*2aac0*/  MOV R16, R6 ;  /* 0x0000000600107202 */ /* 0x000fc60000000f00 */
[----:B------:R-:W4:Y:S01]  /*2aad0*/  LDL.LU R5, [R1+0x214] ;  /* 0x0002140001057983 */ /* 0x000f220000300800 */
[----:B------:R-:W-:-:S03]  /*2aae0*/  IMAD.MOV.U32 R3, RZ, RZ, R7 ;  /* 0x000000ffff037224 */ /* 0x000fc600078e0007 */
[----:B------:R-:W4:Y:S04]  /*2aaf0*/  LDL.LU R6, [R1+0x218] ;  /* 0x0002180001067983 */ /* 0x000f280000300800 */
[----:B------:R-:W4:Y:S04]  /*2ab00*/  LDL.LU R7, [R1+0x21c] ;  /* 0x00021c0001077983 */ /* 0x000f280000300800 */
[----:B------:R-:W-:Y:S04]  /*2ab10*/  STL [R1+0x1b5c], R3 ;  /* 0x001b5c0301007387 */ /* 0x000fe80000100800 */
[----:B------:R-:W-:Y:S04]  /*2ab20*/  STL [R1+0x1b58], R16 ;  /* 0x001b581001007387 */ /* 0x000fe80000100800 */
[----:B------:R-:W-:Y:S04]  /*2ab30*/  STL [R1+0x1b54], R17 ;  /* 0x001b541101007387 */ /* 0x000fe80000100800 */
[----:B------:R0:W-:Y:S01]  /*2ab40*/  STL [R1+0x1b50], R48 ;  /* 0x001b503001007387 */ /* 0x0001e20000100800 */
[----:B------:R-:W-:-:S03]  /*2ab50*/  IMAD.MOV.U32 R19, RZ, RZ, R42 ;  /* 0x000000ffff137224 */ /* 0x000fc600078e002a */
[----:B------:R-:W4:Y:S01]  /*2ab60*/  LDL.LU R56, [R1+0x200] ;  /* 0x0002000001387983 */ /* 0x000f220000300800 */
[----:B------:R-:W-:Y:S02]  /*2ab70*/  IMAD.MOV.U32 R50, RZ, RZ, R41 ;  /* 0x000000ffff327224 */ /* 0x000fe400078e0029 */
[----:B------:R-:W-:Y:S01]  /*2ab80*/  IMAD.MOV.U32 R51, RZ, RZ, R40 ;  /* 0x000000ffff337224 */ /* 0x000fe200078e0028 */
[----:B------:R-:W4:Y:S04]  /*2ab90*/  LDL.LU R57, [R1+0x204] ;  /* 0x0002040001397983 */ /* 0x000f280000300800 */
[----:B------:R-:W4:Y:S04]  /*2aba0*/  LDL.LU R58, [R1+0x208] ;  /* 0x00020800013a7983 */ /* 0x000f280000300800 */
[----:B------:R-:W4:Y:S04]  /*2abb0*/  LDL.LU R59, [R1+0x20c] ;  /* 0x00020c00013b7983 */ /* 0x000f280000300800 */
[----:B------:R-:W-:Y:S04]  /*2abc0*/  STL [R1+0x1b68], R19 ;  /* 0x001b681301007387 */ /* 0x000fe80000100800 */
[----:B------:R-:W-:Y:S04]  /*2abd0*/  STL [R1+0x1b64], R50 ;  /* 0x001b643201007387 */ /* 0x000fe80000100800 */
[----:B------:R-:W-:Y:S01]  /*2abe0*/  STL [R1+0x1b60], R51 ;  /* 0x001b603301007387 */ /* 0x000fe20000100800 */
[----:B--2---:R-:W-:-:S15]  /*2abf0*/  HMMA.16816.F32 R44, R36, R22, R44 ;  /* 0x00000016242c723c */ /* 0x004fde000000182c */
[----:B------:R-:W-:-:S09]  /*2ac00*/  NOP ;  /* 0x0000000000007918 */ /* 0x000fd20000000000 */
[----:B------:R-:W-:Y:S02]  /*2ac10*/  IMAD.MOV.U32 R42, RZ, RZ, R44 ;  /* 0x000000ffff2a7224 */ /* 0x000fe400078e002c */
[----:B------:R-:W-:Y:S01]  /*2ac20*/  IMAD.MOV.U32 R41, RZ, RZ, R45 ;  /* 0x000000ffff297224 */ /* 0x000fe200078e002d */
[----:B------:R-:W2:Y:S01]  /*2ac30*/  LDL.LU R44, [R1+0x310] ;  /* 0x00031000012c7983 */ /* 0x000ea20000300800 */
[----:B------:R-:W-:Y:S02]  /*2ac40*/  IMAD.MOV.U32 R40, RZ, RZ, R46 ;  /* 0x000000ffff287224 */ /* 0x000fe400078e002e */
[----:B------:R-:W-:Y:S01]  /*2ac50*/  IMAD.MOV.U32 R49, RZ, RZ, R47 ;  /* 0x000000ffff317224 */ /* 0x000fe200078e002f */
[----:B------:R-:W2:Y:S04]  /*2ac60*/  LDL.LU R45, [R1+0x314] ;  /* 0x00031400012d7983 */ /* 0x000ea80000300800 */
[----:B------:R-:W2:Y:S01]  /*2ac70*/  LDL.LU R46, [R1+0x318] ;  /* 0x00031800012e7983 */ /* 0x000ea20000300800 */
[----:B------:R-:W-:-:S03]  /*2ac80*/  IMAD.MOV.U32 R47, RZ, RZ, R60 ;  /* 0x000000ffff2f7224 */ /* 0x000fc600078e003c */
[----:B------:R-:W2:Y:S01]  /*2ac90*/  LDL.LU R60, [R1+0x1bc8] ;  /* 0x001bc800013c7983 */ /* 0x000ea20000300800 */
[C---:B---3--:R-:W-:Y:S01]  /*2aca0*/  HMMA.16816.F32 R8, R36.reuse, R26, R8 ;  /* 0x0000001a2408723c */ /* 0x048fe20000001808 */
[----:B------:R-:W-:Y:S02]  /*2acb0*/  IMAD.MOV.U32 R18, RZ, RZ, R43 ;  /* 0x000000ffff127224 */ /* 0x000fe400078e002b */
[----:B------:R-:W3:Y:S03]  /*2acc0*/  LDL.LU.64 R52, [R1+0x40] ;  /* 0x0000400001347983 */ /* 0x000ee60000300a00 */
[----:B----4-:R-:W-:-:S15]  /*2acd0*/  HMMA.16816.F32 R4, R36, R30, R4 ;  /* 0x0000001e2404723c */ /* 0x010fde0000001804 */
[----:B------:R-:W-:-:S03]  /*2ace0*/  NOP ;  /* 0x0000000000007918 */ /* 0x000fc60000000000 */
[----:B------:R-:W-:Y:S02]  /*2acf0*/  IMAD.MOV.U32 R43, RZ, RZ, R11 ;  /* 0x000000ffff2b7224 */ /* 0x000fe400078e000b */
[----:B0-----:R-:W-:Y:S02]  /*2ad00*/  IMAD.MOV.U32 R48, RZ, RZ, R10 ;  /* 0x000000ffff307224 */ /* 0x001fe400078e000a */
[----:B------:R-:W-:Y:S02]  /*2ad10*/  IMAD.MOV.U32 R16, RZ, RZ, R8 ;  /* 0x000000ffff107224 */ /* 0x000fe400078e0008 */
[----:B------:R-:W-:Y:S01]  /*2ad20*/  IMAD.MOV.U32 R17, RZ, RZ, R9 ;  /* 0x000000ffff117224 */ /* 0x000fe200078e0009 */
[----:B------:R-:W3:Y:S04]  /*2ad30*/  LDL.LU.64 R10, [R1+0x1bc0] ;  /* 0x001bc000010a7983 */ /* 0x000ee80000300a00 */
[----:B------:R-:W3:Y:S04]  /*2ad40*/  LDL.LU.64 R8, [R1+0x1bb8] ;  /* 0x001bb80001087983 */ /* 0x000ee80000300a00 */
[----:B------:R-:W-:Y:S04]  /*2ad50*/  STL.64 [R1+0x1b88], R42 ;  /* 0x001b882a01007387 */ /* 0x000fe80000100a00 */
[----:B------:R-:W-:Y:S04]  /*2ad60*/  STL.64 [R1+0x1b80], R40 ;  /* 0x001b802801007387 */ /* 0x000fe80000100a00 */
[----:B------:R-:W-:Y:S04]  /*2ad70*/  STL.64 [R1+0xb0], R4 ;  /* 0x0000b00401007387 */ /* 0x000fe80000100a00 */
[----:B------:R-:W-:Y:S04]  /*2ad80*/  STL.64 [R1+0xb8], R6 ;  /* 0x0000b80601007387 */ /* 0x000fe80000100a00 */
[----:B--2---:R-:W0:Y:S04]  /*2ad90*/  LDSM.16.MT88.4 R4, [R60+UR4+0x2000] ;  /* 0x002000043c04783b */ /* 0x004e280008004200 */
[----:B0-----:R-:W-:Y:S04]  /*2ada0*/  STL.64 [R1+0x1aa0], R6 ;  /* 0x001aa00601007387 */ /* 0x001fe80000100a00 */
[----:B------:R0:W-:Y:S04]  /*2adb0*/  STL.64 [R1+0x1a98], R4 ;  /* 0x001a980401007387 */ /* 0x0001e80000100a00 */
[----:B0-----:R-:W2:Y:S04]  /*2adc0*/  LDL.LU R4, [R1+0x320] ;  /* 0x0003200001047983 */ /* 0x001ea80000300800 */
[----:B------:R-:W2:Y:S04]  /*2add0*/  LDL.LU R5, [R1+0x324] ;  /* 0x0003240001057983 */ /* 0x000ea80000300800 */
[----:B------:R-:W2:Y:S04]  /*2ade0*/  LDL.LU R6, [R1+0x328] ;  /* 0x0003280001067983 */ /* 0x000ea80000300800 */
[----:B------:R-:W2:Y:S01]  /*2adf0*/  LDL.LU R7, [R1+0x32c] ;  /* 0x00032c0001077983 */ /* 0x000ea20000300800 */
[----:B------:R-:W-:-:S02]  /*2ae00*/  IMAD.MOV.U32 R42, RZ, RZ, R55 ;  /* 0x000000ffff2a7224 */ /* 0x000fc400078e0037 */
[----:B------:R-:W-:Y:S01]  /*2ae10*/  IMAD.MOV.U32 R43, RZ, RZ, R54 ;  /* 0x000000ffff2b7224 */ /* 0x000fe200078e0036 */
[----:B------:R-:W-:Y:S01]  /*2ae20*/  STL [R1+0x1964], R60 ;  /* 0x0019643c01007387 */ /* 0x000fe20000100800 */
[----:B------:R-:W-:-:S03]  /*2ae30*/  IMAD.MOV.U32 R31, RZ, RZ, R12 ;  /* 0x000000ffff1f7224 */ /* 0x000fc600078e000c */
[----:B------:R-:W0:Y:S02]  /*2ae40*/  LDSM.16.MT88.4 R12, [R13+UR4+0x2000] ;  /* 0x002000040d0c783b */ /* 0x000e240008004200 */
[C---:B--2---:R-:W-:Y:S06]  /*2ae50*/  HMMA.16816.F32 R40, R36.reuse, R42, R4 ;  /* 0x0000002a2428723c */ /* 0x044fec0000001804 */
[----:B------:R-:W-:-:S15]  /*2ae60*/  HMMA.16816.F32 R36, R36, R34, R56 ;  /* 0x000000222424723c */ /* 0x000fde0000001838 */
[----:B------:R-:W-:-:S03]  /*2ae70*/  NOP ;  /* 0x0000000000007918 */ /* 0x000fc60000000000 */
[----:B------:R-:W-:-:S05]  /*2ae80*/  IMAD.MOV.U32 R19, RZ, RZ, R40 ;  /* 0x000000ffff137224 */ /* 0x000fca00078e0028 */
[----:B------:R-:W-:Y:S04]  /*2ae90*/  STL.64 [R1+0x1b98], R18 ;  /* 0x001b981201007387 */ /* 0x000fe80000100a00 */
[----:B------:R-:W-:Y:S04]  /*2aea0*/  STL.64 [R1+0x1b90], R16 ;  /* 0x001b901001007387 */ /* 0x000fe80000100a00 */
[----:B------:R-:W2:Y:S04]  /*2aeb0*/  LDL.LU R30, [R1+0x308] ;  /* 0x00030800011e7983 */ /* 0x000ea80000300800 */
[----:B------:R-:W-:Y:S04]  /*2aec0*/  STL.64 [R1+0x1970], R38 ;  /* 0x0019702601007387 */ /* 0x000fe80000100a00 */
[----:B------:R1:W-:Y:S04]  /*2aed0*/  STL.64 [R1+0x1968], R36 ;  /* 0x0019682401007387 */ /* 0x0003e80000100a00 */
[----:B-1----:R-:W2:Y:S01]  /*2aee0*/  LDL.LU.64 R36, [R1+0x30] ;  /* 0x0000300001247983 */ /* 0x002ea20000300a00 */
[----:B---3--:R-:W-:Y:S03]  /*2aef0*/  HMMA.16816.F32 R44, R8, R52, R44 ;  /* 0x00000034082c723c */ /* 0x008fe6000000182c */
[----:B0-----:R-:W-:Y:S04]  /*2af00*/  STL.64 [R1+0x1a00], R14 ;  /* 0x001a000e01007387 */ /* 0x001fe80000100a00 */
[----:B------:R-:W-:Y:S04]  /*2af10*/  STL.64 [R1+0x19f8], R12 ;  /* 0x0019f80c01007387 */ /* 0x000fe80000100a00 */
[----:B------:R-:W3:Y:S04]  /*2af20*/  LDL.LU R26, [R1+0x2f8] ;  /* 0x0002f800011a7983 */ /* 0x000ee80000300800 */
[----:B------:R-:W3:Y:S04]  /*2af30*/  LDL.LU R27, [R1+0x2fc] ;  /* 0x0002fc00011b7983 */ /* 0x000ee80000300800 */
[----:B------:R-:W3:Y:S01]  /*2af40*/  LDL.LU.64 R16, [R1+0x20] ;  /* 0x0000200001107983 */ /* 0x000ee20000300a00 */
[----:B------:R-:W-:-:S02]  /*2af50*/  IMAD.MOV.U32 R5, RZ, RZ, R52 ;  /* 0x000000ffff057224 */ /* 0x000fc400078e0034 */
[----:B------:R-:W-:Y:S02]  /*2af60*/  IMAD.MOV.U32 R4, RZ, RZ, R53 ;  /* 0x000000ffff047224 */ /* 0x000fe400078e0035 */
[----:B------:R-:W-:Y:S02]  /*2af70*/  IMAD.MOV.U32 R52, RZ, RZ, R33 ;  /* 0x000000ffff347224 */ /* 0x000fe400078e0021 */
[----:B------:R-:W-:Y:S02]  /*2af80*/  IMAD.MOV.U32 R53, RZ, RZ, R32 ;  /* 0x000000ffff357224 */ /* 0x000fe400078e0020 */
[----:B------:R-:W-:Y:S01]  /*2af90*/  IMAD.MOV.U32 R50, RZ, RZ, R41 ;  /* 0x000000ffff327224 */ /* 0x000fe200078e0029 */
[----:B------:R-:W-:Y:S01]  /*2afa0*/  MOV R51, R42 ;  /* 0x0000002a00337202 */ /* 0x000fe20000000f00 */
[----:B------:R-:W-:Y:S01]  /*2afb0*/  IMAD.MOV.U32 R3, RZ, RZ, R43 ;  /* 0x000000ffff037224 */ /* 0x000fe200078e002b */
[----:B------:R-:W-:Y:S04]  /*2afc0*/  STL.64 [R1+0x1980], R46 ;  /* 0x0019802e01007387 */ /* 0x000fe80000100a00 */
[----:B------:R0:W-:Y:S02]  /*2afd0*/  STL.64 [R1+0x1978], R44 ;  /* 0x0019782c01007387 */ /* 0x0001e40000100a00 */
[----:B0-----:R-:W-:-:S02]  /*2afe0*/  IMAD.MOV.U32 R44, RZ, RZ, R20 ;  /* 0x000000ffff2c7224 */ /* 0x001fc400078e0014 */
[----:B------:R-:W-:Y:S01]  /*2aff0*/  IMAD.MOV.U32 R45, RZ, RZ, R0 ;  /* 0x000000ffff2d7224 */ /* 0x000fe200078e0000 */
        /* <DEDUP_REMOVED lines=14> */
[----:B--2---:R-:W-:-:S15]  /*2b0e0*/  HMMA.16816.F32 R28, R8, R36, R28 ;  /* 0x00000024081c723c */ /* 0x004fde000000181c */
[----:B------:R-:W-:-:S08]  /*2b0f0*/  NOP ;  /* 0x0000000000007918 */ /* 0x000fd00000000000 */
[----:B------:R0:W-:Y:S04]  /*2b100*/  STL.64 [R1+0x1958], R30 ;  /* 0x0019581e01007387 */ /* 0x0001e80000100a00 */
[----:B------:R-:W-:Y:S01]  /*2b110*/  STL.64 [R1+0x1950], R28 ;  /* 0x0019501c01007387 */ /* 0x000fe20000100a00 */
[----:B0-----:R-:W-:Y:S02]  /*2b120*/  IMAD.MOV.U32 R30, RZ, RZ, R2 ;  /* 0x000000ffff1e7224 */ /* 0x001fe400078e0002 */
[----:B------:R-:W-:Y:S01]  /*2b130*/  IMAD.MOV.U32 R31, RZ, RZ, R61 ;  /* 0x000000ffff1f7224 */ /* 0x000fe200078e003d */
[----:B------:R-:W2:Y:S04]  /*2b140*/  LDL.LU R2, [R1+0x1ba4] ;  /* 0x001ba40001027983 */ /* 0x000ea80000300800 */
[----:B------:R-:W2:Y:S01]  /*2b150*/  LDL.LU R61, [R1+0x1ba0] ;  /* 0x001ba000013d7983 */ /* 0x000ea20000300800 */
[----:B---3--:R-:W-:Y:S03]  /*2b160*/  HMMA.16816.F32 R24, R8, R16, R24 ;  /* 0x000000100818723c */ /* 0x008fe60000001818 */
[----:B------:R-:W3:Y:S01]  /*2b170*/  LDL.LU R22, [R1+0x1f8] ;  /* 0x0001f80001167983 */ /* 0x000ee20000300800 */
[----:B------:R-:W-:-:S02]  /*2b180*/  IMAD.MOV.U32 R7, RZ, RZ, R36 ;  /* 0x000000ffff077224 */ /* 0x000fc400078e0024 */
[----:B------:R-:W-:Y:S01]  /*2b190*/  IMAD.MOV.U32 R6, RZ, RZ, R37 ;  /* 0x000000ffff067224 */ /* 0x000fe200078e0025 */
[----:B------:R-:W3:Y:S04]  /*2b1a0*/  LDL.LU R23, [R1+0x1fc] ;  /* 0x0001fc0001177983 */ /* 0x000ee80000300800 */
[----:B------:R-:W3:Y:S01]  /*2b1b0*/  LDL.LU.64 R36, [R1+0x70] ;  /* 0x0000700001247983 */ /* 0x000ee20000300a00 */
[----:B------:R-:W-:Y:S01]  /*2b1c0*/  IMAD.MOV.U32 R13, RZ, RZ, R16 ;  /* 0x000000ffff0d7224 */ /* 0x000fe200078e0010 */
[C---:B----4-:R-:W-:Y:S06]  /*2b1d0*/  HMMA.16816.F32 R52, R8.reuse, R52, R40 ;  /* 0x000000340834723c */ /* 0x050fec0000001828 */
[----:B------:R-:W-:Y:S01]  /*2b1e0*/  HMMA.16816.F32 R56, R8, R44, R56 ;  /* 0x0000002c0838723c */ /* 0x000fe20000001838 */
[----:B------:R-:W-:Y:S01]  /*2b1f0*/  IMAD.MOV.U32 R12, RZ, RZ, R17 ;  /* 0x000000ffff0c7224 */ /* 0x000fe200078e0011 */
[----:B------:R-:W4:Y:S04]  /*2b200*/  LDL.LU.64 R18, [R1+0x1b98] ;  /* 0x001b980001127983 */ /* 0x000f280000300a00 */
[----:B------:R-:W4:Y:S04]  /*2b210*/  LDL.LU.64 R16, [R1+0x1b90] ;  /* 0x001b900001107983 */ /* 0x000f280000300a00 */
[----:B------:R-:W-:Y:S04]  /*2b220*/  STL.64 [R1+0x1990], R26 ;  /* 0x0019901a01007387 */ /* 0x000fe80000100a00 */
[----:B------:R0:W-:Y:S04]  /*2b230*/  STL.64 [R1+0x1988], R24 ;  /* 0x0019881801007387 */ /* 0x0001e80000100a00 */
[----:B------:R-:W-:Y:S01]  /*2b240*/  IMAD.MOV.U32 R60, RZ, RZ, R52 ;  /* 0x000000ffff3c7224 */ /* 0x000fe200078e0034 */
[----:B0-----:R-:W3:Y:S04]  /*2b250*/  LDL.LU R24, [R1+0x2b0] ;  /* 0x0002b00001187983 */ /* 0x001ee80000300800 */
[----:B------:R-:W4:Y:S04]  /*2b260*/  LDL.LU.64 R42, [R1+0x1b88] ;  /* 0x001b8800012a7983 */ /* 0x000f280000300a00 */
[----:B------:R-:W4:Y:S04]  /*2b270*/  LDL.LU.64 R40, [R1+0x1b80] ;  /* 0x001b800001287983 */ /* 0x000f280000300a00 */
[----:B------:R0:W-:Y:S04]  /*2b280*/  STL [R1+0x94], R53 ;  /* 0x0000943501007387 */ /* 0x0001e80000100800 */
[----:B------:R1:W-:Y:S04]  /*2b290*/  STL [R1+0x98], R54 ;  /* 0x0000983601007387 */ /* 0x0003e80000100800 */
[----:B0-----:R-:W3:Y:S01]  /*2b2a0*/  LDL.LU.64 R52, [R1+0x1b78] ;  /* 0x001b780001347983 */ /* 0x001ee20000300a00 */
[----:B-1----:R-:W-:-:S02]  /*2b2b0*/  IMAD.MOV.U32 R54, RZ, RZ, R55 ;  /* 0x000000ffff367224 */ /* 0x002fc400078e0037 */
[----:B------:R-:W-:Y:S02]  /*2b2c0*/  IMAD.MOV.U32 R55, RZ, RZ, R56 ;  /* 0x000000ffff377224 */ /* 0x000fe400078e0038 */
[----:B--2---:R-:W-:Y:S02]  /*2b2d0*/  IMAD.MOV.U32 R25, RZ, RZ, R61 ;  /* 0x000000ffff197224 */ /* 0x004fe400078e003d */
[----:B------:R-:W-:Y:S02]  /*2b2e0*/  IMAD.MOV.U32 R61, RZ, RZ, R57 ;  /* 0x000000ffff3d7224 */ /* 0x000fe400078e0039 */
[----:B------:R-:W2:Y:S04]  /*2b2f0*/  LDL.LU.64 R56, [R1+0x1b70] ;  /* 0x001b700001387983 */ /* 0x000ea80000300a00 */
[----:B------:R3:W-:Y:S01]  /*2b300*/  STL.64 [R1+0x1ad0], R44 ;  /* 0x001ad02c01007387 */ /* 0x0007e20000100a00 */
[----:B------:R-:W-:Y:S01]  /*2b310*/  IMAD.MOV.U32 R26, RZ, RZ, R2 ;  /* 0x000000ffff1a7224 */ /* 0x000fe200078e0002 */
[----:B------:R-:W-:Y:S01]  /*2b320*/  MOV R27, R0 ;  /* 0x00000000001b7202 */ /* 0x000fe20000000f00 */
[----:B------:R-:W-:-:S02]  /*2b330*/  IMAD.MOV.U32 R2, RZ, RZ, R58 ;  /* 0x000000ffff027224 */ /* 0x000fc400078e003a */
[----:B------:R-:W-:Y:S01]  /*2b340*/  IMAD.MOV.U32 R0, RZ, RZ, R59 ;  /* 0x000000ffff007224 */ /* 0x000fe200078e003b */
[----:B------:R-:W-:Y:S01]  /*2b350*/  STL.64 [R1+0x1ab0], R54 ;  /* 0x001ab03601007387 */ /* 0x000fe20000100a00 */
[----:B---3--:R-:W-:Y:S06]  /*2b360*/  HMMA.16816.F32 R44, R8, R52, R32 ;  /* 0x00000034082c723c */ /* 0x008fec0000001820 */
[----:B------:R-:W-:-:S15]  /*2b370*/  STL.64 [R1+0x1aa8], R52 ;  /* 0x001aa83401007387 */ /* 0x000fde0000100a00 */
[----:B------:R-:W-:-:S03]  /*2b380*/  NOP ;  /* 0x0000000000007918 */ /* 0x000fc60000000000 */
[----:B------:R-:W-:Y:S02]  /*2b390*/  IMAD.MOV.U32 R35, RZ, RZ, R44 ;  /* 0x000000ffff237224 */ /* 0x000fe400078e002c */
[----:B------:R-:W-:Y:S02]  /*2b3a0*/  IMAD.MOV.U32 R34, RZ, RZ, R45 ;  /* 0x000000ffff227224 */ /* 0x000fe400078e002d */
[----:B------:R-:W-:Y:S02]  /*2b3b0*/  IMAD.MOV.U32 R33, RZ, RZ, R46 ;  /* 0x000000ffff217224 */ /* 0x000fe400078e002e */
[----:B------:R-:W-:Y:S01]  /*2b3c0*/  IMAD.MOV.U32 R32, RZ, RZ, R47 ;  /* 0x000000ffff207224 */ /* 0x000fe200078e002f */
[----:B------:R-:W-:Y:S04]  /*2b3d0*/  STL.64 [R1+0x19a0], R34 ;  /* 0x0019a02201007387 */ /* 0x000fe80000100a00 */
[----:B------:R-:W-:Y:S01]  /*2b3e0*/  STL.64 [R1+0x1998], R32 ;  /* 0x0019982001007387 */ /* 0x000fe20000100a00 */
[----:B--2---:R-:W-:-:S15]  /*2b3f0*/  HMMA.16816.F32 R56, R8, R56, R24 ;  /* 0x000000380838723c */ /* 0x004fde0000001818 */
[----:B------:R-:W-:-:S08]  /*2b400*/  NOP ;  /* 0x0000000000007918 */ /* 0x000fd00000000000 */
[----:B------:R-:W-:Y:S04]  /*2b410*/  STL.64 [R1+0x1930], R58 ;  /* 0x0019303a01007387 */ /* 0x000fe80000100a00 */
[----:B------:R0:W-:Y:S04]  /*2b420*/  STL.64 [R1+0x1928], R56 ;  /* 0x0019283801007387 */ /* 0x0001e80000100a00 */
[----:B0-----:R-:W2:Y:S04]  /*2b430*/  LDL.LU.64 R56, [R1+0x10] ;  /* 0x0000100001387983 */ /* 0x001ea80000300a00 */
[----:B------:R-:W3:Y:S01]  /*2b440*/  LDL.LU.64 R58, [R1+0x18] ;  /* 0x00001800013a7983 */ /* 0x000ee20000300a00 */
[----:B------:R-:W-:-:S02]  /*2b450*/  IMAD.MOV.U32 R29, RZ, RZ, R4 ;  /* 0x000000ffff1d7224 */ /* 0x000fc400078e0004 */
[----:B------:R-:W-:Y:S01]  /*2b460*/  IMAD.MOV.U32 R28, RZ, RZ, R5 ;  /* 0x000000ffff1c7224 */ /* 0x000fe200078e0005 */
[----:B------:R-:W-:Y:S06]  /*2b470*/  HMMA.16816.F32 R20, R8, R36, R20 ;  /* 0x000000240814723c */ /* 0x000fec0000001814 */
[----:B------:R-:W-:Y:S02]  /*2b480*/  IMAD.MOV.U32 R4, RZ, RZ, R36 ;  /* 0x000000ffff047224 */ /* 0x000fe400078e0024 */
[----:B------:R-:W-:Y:S02]  /*2b490*/  IMAD.MOV.U32 R5, RZ, RZ, R37 ;  /* 0x000000ffff057224 */ /* 0x000fe400078e0025 */
[----:B------:R-:W-:-:S02]  /*2b4a0*/  IMAD.MOV.U32 R38, RZ, RZ, R51 ;  /* 0x000000ffff267224 */ /* 0x000fc400078e0033 */
[----:B------:R-:W-:Y:S02]  /*2b4b0*/  IMAD.MOV.U32 R39, RZ, RZ, R3 ;  /* 0x000000ffff277224 */ /* 0x000fe400078e0003 */
[----:B----4-:R-:W-:Y:S02]  /*2b4c0*/  IMAD.MOV.U32 R36, RZ, RZ, R19 ;  /* 0x000000ffff247224 */ /* 0x010fe400078e0013 */
[----:B------:R-:W-:Y:S01]  /*2b4d0*/  IMAD.MOV.U32 R37, RZ, RZ, R50 ;  /* 0x000000ffff257224 */ /* 0x000fe200078e0032 */
[----:B------:R-:W-:Y:S01]  /*2b4e0*/  MOV R24, R16 ;  /* 0x0000001000187202 */ /* 0x000fe20000000f00 */
[----:B------:R-:W-:Y:S02]  /*2b4f0*/  IMAD.MOV.U32 R25, RZ, RZ, R17 ;  /* 0x000000ffff197224 */ /* 0x000fe400078e0011 */
[----:B------:R-:W-:Y:S01]  /*2b500*/  IMAD.MOV.U32 R26, RZ, RZ, R48 ;  /* 0x000000ffff1a7224 */ /* 0x000fe200078e0030 */
[----:B---3--:R-:W-:Y:S04]  /*2b510*/  STL.64 [R1+0x1ac8], R58 ;  /* 0x001ac83a01007387 */ /* 0x008fe80000100a00 */
[----:B--2---:R-:W-:Y:S04]  /*2b520*/  STL.64 [R1+0x1ac0], R56 ;  /* 0x001ac03801007387 */ /* 0x004fe80000100a00 */
[----:B------:R-:W2:Y:S04]  /*2b530*/  LDL.LU R19, [R1+0x1b68] ;  /* 0x001b680001137983 */ /* 0x000ea80000300800 */
[----:B------:R-:W3:Y:S04]  /*2b540*/  LDL.LU R50, [R1+0x1b64] ;  /* 0x001b640001327983 */ /* 0x000ee80000300800 */
[----:B------:R-:W4:Y:S04]  /*2b550*/  LDL.LU R51, [R1+0x1b60] ;  /* 0x001b600001337983 */ /* 0x000f280000300800 */
[----:B------:R-:W4:Y:S04]  /*2b560*/  LDL.LU R3, [R1+0x1b5c] ;  /* 0x001b5c0001037983 */ /* 0x000f280000300800 */
[----:B------:R-:W-:Y:S04]  /*2b570*/  STL.64 [R1+0x19b0], R38 ;  /* 0x0019b02601007387 */ /* 0x000fe80000100a00 */
[----:B------:R-:W-:Y:S04]  /*2b580*/  STL.64 [R1+0x19a8], R36 ;  /* 0x0019a82401007387 */ /* 0x000fe80000100a00 */
[----:B------:R-:W4:Y:S04]  /*2b590*/  LDL.LU R16, [R1+0x1b58] ;  /* 0x001b580001107983 */ /* 0x000f280000300800 */
[----:B------:R-:W4:Y:S04]  /*2b5a0*/  LDL.LU R17, [R1+0x1b54] ;  /* 0x001b540001117983 */ /* 0x000f280000300800 */
[----:B------:R-:W4:Y:S01]  /*2b5b0*/  LDL.LU R48, [R1+0x1b50] ;  /* 0x001b500001307983 */ /* 0x000f220000300800 */
[----:B------:R-:W-:-:S03]  /*2b5c0*/  IMAD.MOV.U32 R27, RZ, RZ, R43 ;  /* 0x000000ffff1b7224 */ /* 0x000fc600078e002b */
[----:B------:R-:W4:Y:S04]  /*2b5d0*/  LDL.LU R43, [R1+0x1b4c] ;  /* 0x001b4c00012b7983 */ /* 0x000f280000300800 */
[----:B------:R0:W-:Y:S04]  /*2b5e0*/  STL.64 [R1+0x19c0], R26 ;  /* 0x0019c01a01007387 */ /* 0x0001e80000100a00 */
[----:B------:R3:W-:Y:S01]  /*2b5f0*/  STL.64 [R1+0x19b8], R24 ;  /* 0x0019b81801007387 */ /* 0x0007e20000100a00 */
[----:B------:R-:W-:Y:S02]  /*2b600*/  IMAD.MOV.U32 R32, RZ, RZ, R42 ;  /* 0x000000ffff207224 */ /* 0x000fe400078e002a */
[----:B------:R-:W-:-:S02]  /*2b610*/  IMAD.MOV.U32 R34, RZ, RZ, R40 ;  /* 0x000000ffff227224 */ /* 0x000fc400078e0028 */
[----:B------:R-:W-:Y:S01]  /*2b620*/  IMAD.MOV.U32 R35, RZ, RZ, R49 ;  /* 0x000000ffff237224 */ /* 0x000fe200078e0031 */
[----:B------:R-:W4:Y:S01]  /*2b630*/  LDL.LU R42, [R1+0x1b48] ;  /* 0x001b4800012a7983 */ /* 0x000f220000300800 */
[----:B------:R-:W-:-:S03]  /*2b640*/  IMAD.MOV.U32 R33, RZ, RZ, R41 ;  /* 0x000000ffff217224 */ /* 0x000fc600078e0029 */
[----:B------:R-:W4:Y:S04]  /*2b650*/  LDL.LU R41, [R1+0x1b44] ;  /* 0x001b440001297983 */ /* 0x000f280000300800 */
[----:B------:R-:W4:Y:S04]  /*2b660*/  LDL.LU R40, [R1+0x1b40] ;  /* 0x001b400001287983 */ /* 0x000f280000300800 */
[----:B------:R-:W4:Y:S04]  /*2b670*/  LDL.LU R49, [R1+0x1b3c] ;  /* 0x001b3c0001317983 */ /* 0x000f280000300800 */
[----:B------:R-:W-:Y:S01]  /*2b680*/  STL.64 [R1+0x19d0], R34 ;  /* 0x0019d02201007387 */ /* 0x000fe20000100a00 */
[----:B0-----:R-:W-:-:S03]  /*2b690*/  IMAD.MOV.U32 R27, RZ, RZ, R18 ;  /* 0x000000ffff1b7224 */ /* 0x001fc600078e0012 */
[----:B------:R-:W-:Y:S01]  /*2b6a0*/  STL.64 [R1+0x19c8], R32 ;  /* 0x0019c82001007387 */ /* 0x000fe20000100a00 */
[----:B------:R-:W-:Y:S02]  /*2b6b0*/  IMAD.MOV.U32 R37, RZ, RZ, R12 ;  /* 0x000000ffff257224 */ /* 0x000fe400078e000c */
[----:B------:R-:W-:Y:S02]  /*2b6c0*/  IMAD.MOV.U32 R36, RZ, RZ, R13 ;  /* 0x000000ffff247224 */ /* 0x000fe400078e000d */
[----:B--2---:R-:W-:Y:S02]  /*2b6d0*/  IMAD.MOV.U32 R26, RZ, RZ, R19 ;  /* 0x000000ffff1a7224 */ /* 0x004fe400078e0013 */
[----:B---3--:R-:W-:Y:S02]  /*2b6e0*/  IMAD.MOV.U32 R25, RZ, RZ, R50 ;  /* 0x000000ffff197224 */ /* 0x008fe400078e0032 */
[----:B----4-:R-:W-:Y:S02]  /*2b6f0*/  IMAD.MOV.U32 R24, RZ, RZ, R51 ;  /* 0x000000ffff187224 */ /* 0x010fe400078e0033 */
[----:B------:R-:W2:Y:S04]  /*2b700*/  LDL.LU R51, [R1+0x1b38] ;  /* 0x001b380001337983 */ /* 0x000ea80000300800 */
[----:B------:R-:W3:Y:S04]  /*2b710*/  LDL.LU R50, [R1+0x1b34] ;  /* 0x001b340001327983 */ /* 0x000ee80000300800 */
[----:B------:R-:W-:Y:S04]  /*2b720*/  STL.64 [R1+0x19e0], R26 ;  /* 0x0019e01a01007387 */ /* 0x000fe80000100a00 */
[----:B------:R0:W-:Y:S02]  /*2b730*/  STL.64 [R1+0x19d8], R24 ;  /* 0x0019d81801007387 */ /* 0x0001e40000100a00 */
[----:B0-----:R-:W-:-:S02]  /*2b740*/  IMAD.MOV.U32 R24, RZ, RZ, R48 ;  /* 0x000000ffff187224 */ /* 0x001fc400078e0030 */
[----:B------:R-:W-:Y:S01]  /*2b750*/  IMAD.MOV.U32 R25, RZ, RZ, R17 ;  /* 0x000000ffff197224 */ /* 0x000fe200078e0011 */
[----:B------:R-:W4:Y:S04]  /*2b760*/  LDL.LU R48, [R1+0x1b30] ;  /* 0x001b300001307983 */ /* 0x000f280000300800 */
[----:B------:R-:W3:Y:S01]  /*2b770*/  LDL.LU R17, [R1+0x1b2c] ;  /* 0x001b2c0001117983 */ /* 0x000ee20000300800 */
[----:B------:R-:W-:Y:S02]  /*2b780*/  IMAD.MOV.U32 R26, RZ, RZ, R16 ;  /* 0x000000ffff1a7224 */ /* 0x000fe400078e0010 */
[----:B------:R-:W-:Y:S01]  /*2b790*/  IMAD.MOV.U32 R27, RZ, RZ, R3 ;  /* 0x000000ffff1b7224 */ /* 0x000fe200078e0003 */
[----:B------:R-:W3:Y:S04]  /*2b7a0*/  LDL.LU R16, [R1+0x1b28] ;  /* 0x001b280001107983 */ /* 0x000ee80000300800 */
[----:B------:R-:W3:Y:S04]  /*2b7b0*/  LDL.LU R3, [R1+0x554] ;  /* 0x0005540001037983 */ /* 0x000ee80000300800 */
[----:B------:R-:W4:Y:S04]  /*2b7c0*/  LDL.LU R12, [R1+0x110] ;  /* 0x00011000010c7983 */ /* 0x000f280000300800 */
[----:B------:R-:W4:Y:S01]  /*2b7d0*/  LDL.LU R13, [R1+0x114] ;  /* 0x00011400010d7983 */ /* 0x000f220000300800 */
[----:B------:R-:W-:Y:S01]  /*2b7e0*/  MOV R15, R49 ;  /* 0x00000031000f7202 */ /* 0x000fe20000000f00 */
[----:B--2---:R-:W-:-:S02]  /*2b7f0*/  IMAD.MOV.U32 R14, RZ, RZ, R51 ;  /* 0x000000ffff0e7224 */ /* 0x004fc400078e0033 */
[----:B------:R-:W2:Y:S04]  /*2b800*/  LDL.LU R51, [R1+0x1b24] ;  /* 0x001b240001337983 */ /* 0x000ea80000300800 */
[----:B------:R-:W2:Y:S04]  /*2b810*/  LDL.LU R49, [R1+0x1b20] ;  /* 0x001b200001317983 */ /* 0x000ea80000300800 */
[----:B------:R-:W-:Y:S04]  /*2b820*/  STL.64 [R1+0x1a10], R14 ;  /* 0x001a100e01007387 */ /* 0x000fe80000100a00 */
[----:B----4-:R0:W-:Y:S04]  /*2b830*/  STL.64 [R1+0x1a08], R12 ;  /* 0x001a080c01007387 */ /* 0x0101e80000100a00 */
[----:B0-----:R-:W4:Y:S04]  /*2b840*/  LDL.LU.64 R12, [R1+0x80] ;  /* 0x00008000010c7983 */ /* 0x001f280000300a00 */
[----:B----4-:R-:W-:Y:S04]  /*2b850*/  STL.64 [R1+0x1ab8], R12 ;  /* 0x001ab80c01007387 */ /* 0x010fe80000100a00 */
[----:B------:R0:W-:Y:S04]  /*2b860*/  STL.64 [R1+0x19f0], R26 ;  /* 0x0019f01a01007387 */ /* 0x0001e80000100a00 */
[----:B------:R1:W-:Y:S01]  /*2b870*/  STL.64 [R1+0x19e8], R24 ;  /* 0x0019e81801007387 */ /* 0x0003e20000100a00 */
[----:B0-----:R-:W-:-:S02]  /*2b880*/  IMAD.MOV.U32 R26, RZ, RZ, R42 ;  /* 0x000000ffff1a7224 */ /* 0x001fc400078e002a */
[----:B-1----:R-:W-:Y:S02]  /*2b890*/  IMAD.MOV.U32 R24, RZ, RZ, R40 ;  /* 0x000000ffff187224 */ /* 0x002fe400078e0028 */
[----:B------:R-:W-:Y:S01]  /*2b8a0*/  IMAD.MOV.U32 R27, RZ, RZ, R43 ;  /* 0x000000ffff1b7224 */ /* 0x000fe200078e002b */
[----:B------:R-:W4:Y:S01]  /*2b8b0*/  LDL.LU R40, [R1+0x1b1c] ;  /* 0x001b1c0001287983 */ /* 0x000f220000300800 */
[----:B------:R-:W-:-:S03]  /*2b8c0*/  IMAD.MOV.U32 R25, RZ, RZ, R41 ;  /* 0x000000ffff197224 */ /* 0x000fc600078e0029 */
[----:B------:R-:W4:Y:S04]  /*2b8d0*/  LDL.LU R41, [R1+0x1b18] ;  /* 0x001b180001297983 */ /* 0x000f280000300800 */
[----:B------:R-:W4:Y:S04]  /*2b8e0*/  LDL.LU R42, [R1+0x1b14] ;  /* 0x001b1400012a7983 */ /* 0x000f280000300800 */
[----:B------:R-:W4:Y:S04]  /*2b8f0*/  LDL.LU R43, [R1+0x1b10] ;  /* 0x001b1000012b7983 */ /* 0x000f280000300800 */
[----:B------:R0:W-:Y:S04]  /*2b900*/  STL.64 [R1+0x1a20], R26 ;  /* 0x001a201a01007387 */ /* 0x0001e80000100a00 */
[----:B------:R3:W-:Y:S01]  /*2b910*/  STL.64 [R1+0x1a18], R24 ;  /* 0x001a181801007387 */ /* 0x0007e20000100a00 */
[----:B0-----:R-:W-:-:S02]  /*2b920*/  IMAD.MOV.U32 R26, RZ, RZ, R48 ;  /* 0x000000ffff1a7224 */ /* 0x001fc400078e0030 */
[----:B---3--:R-:W-:Y:S02]  /*2b930*/  IMAD.MOV.U32 R24, RZ, RZ, R16 ;  /* 0x000000ffff187224 */ /* 0x008fe400078e0010 */
[----:B------:R-:W-:Y:S01]  /*2b940*/  IMAD.MOV.U32 R27, RZ, RZ, R50 ;  /* 0x000000ffff1b7224 */ /* 0x000fe200078e0032 */
[----:B------:R-:W3:Y:S01]  /*2b950*/  LDL.LU R16, [R1+0x1b0c] ;  /* 0x001b0c0001107983 */ /* 0x000ee20000300800 */
[----:B------:R-:W-:-:S03]  /*2b960*/  IMAD.MOV.U32 R25, RZ, RZ, R17 ;  /* 0x000000ffff197224 */ /* 0x000fc600078e0011 */
[----:B------:R-:W4:Y:S04]  /*2b970*/  LDL.LU R17, [R1+0x1b08] ;  /* 0x001b080001117983 */ /* 0x000f280000300800 */
[----:B------:R-:W4:Y:S04]  /*2b980*/  LDL.LU R48, [R1+0x1b04] ;  /* 0x001b040001307983 */ /* 0x000f280000300800 */
[----:B------:R-:W4:Y:S04]  /*2b990*/  LDL.LU R50, [R1+0x1b00] ;  /* 0x001b000001327983 */ /* 0x000f280000300800 */
[----:B------:R-:W-:Y:S04]  /*2b9a0*/  STL.64 [R1+0x1a30], R26 ;  /* 0x001a301a01007387 */ /* 0x000fe80000100a00 */
[----:B------:R0:W-:Y:S04]  /*2b9b0*/  STL.64 [R1+0x1a28], R24 ;  /* 0x001a281801007387 */ /* 0x0001e80000100a00 */
[----:B0-----:R-:W4:Y:S04]  /*2b9c0*/  LDL.LU R24, [R1+0x130] ;  /* 0x0001300001187983 */ /* 0x001f280000300800 */
[----:B------:R-:W4:Y:S01]  /*2b9d0*/  LDL.LU R25, [R1+0x134] ;  /* 0x0001340001197983 */ /* 0x000f220000300800 */
[----:B--2---:R-:W-:-:S02]  /*2b9e0*/  IMAD.MOV.U32 R26, RZ, RZ, R49 ;  /* 0x000000ffff1a7224 */ /* 0x004fc400078e0031 */
[----:B------:R-:W-:Y:S01]  /*2b9f0*/  IMAD.MOV.U32 R27, RZ, RZ, R51 ;  /* 0x000000ffff1b7224 */ /* 0x000fe200078e0033 */
[----:B------:R-:W2:Y:S04]  /*2ba00*/  LDL.LU R49, [R1+0x1afc] ;  /* 0x001afc0001317983 */ /* 0x000ea80000300800 */
[----:B------:R-:W2:Y:S04]  /*2ba10*/  LDL.LU R51, [R1+0x1af8] ;  /* 0x001af80001337983 */ /* 0x000ea80000300800 */
[----:B------:R3:W-:Y:S02]  /*2ba20*/  STL.64 [R1+0x1a40], R26 ;  /* 0x001a401a01007387 */ /* 0x0007e40000100a00 */
[----:B---3--:R-:W-:-:S02]  /*2ba30*/  IMAD.MOV.U32 R27, RZ, RZ, R16 ;  /* 0x000000ffff1b7224 */ /* 0x008fc400078e0010 */
[----:B----4-:R-:W-:Y:S01]  /*2ba40*/  IMAD.MOV.U32 R26, RZ, RZ, R17 ;  /* 0x000000ffff1a7224 */ /* 0x010fe200078e0011 */
[----:B------:R0:W-:Y:S02]  /*2ba50*/  STL.64 [R1+0x1a38], R24 ;  /* 0x001a381801007387 */ /* 0x0001e40000100a00 */
[----:B0-----:R-:W-:Y:S02]  /*2ba60*/  IMAD.MOV.U32 R24, RZ, RZ, R50 ;  /* 0x000000ffff187224 */ /* 0x001fe400078e0032 */
[----:B------:R-:W-:Y:S01]  /*2ba70*/  IMAD.MOV.U32 R25, RZ, RZ, R48 ;  /* 0x000000ffff197224 */ /* 0x000fe200078e0030 */
[----:B------:R-:W3:Y:S04]  /*2ba80*/  LDL.LU R50, [R1+0x1af4] ;  /* 0x001af40001327983 */ /* 0x000ee80000300800 */
[----:B------:R-:W4:Y:S04]  /*2ba90*/  LDL.LU R48, [R1+0x1af0] ;  /* 0x001af00001307983 */ /* 0x000f280000300800 */
[----:B------:R-:W4:Y:S04]  /*2baa0*/  LDL.LU R17, [R1+0x1aec] ;  /* 0x001aec0001117983 */ /* 0x000f280000300800 */
[----:B------:R-:W4:Y:S04]  /*2bab0*/  LDL.LU R16, [R1+0x1ae8] ;  /* 0x001ae80001107983 */ /* 0x000f280000300800 */
[----:B------:R2:W-:Y:S04]  /*2bac0*/  STL.64 [R1+0x1a50], R26 ;  /* 0x001a501a01007387 */ /* 0x0005e80000100a00 */
[----:B------:R0:W-:Y:S01]  /*2bad0*/  STL.64 [R1+0x1a48], R24 ;  /* 0x001a481801007387 */ /* 0x0001e20000100a00 */
[----:B--2---:R-:W-:-:S02]  /*2bae0*/  IMAD.MOV.U32 R26, RZ, RZ, R49 ;  /* 0x000000ffff1a7224 */ /* 0x004fc400078e0031 */
[----:B0-----:R-:W-:Y:S02]  /*2baf0*/  IMAD.MOV.U32 R24, RZ, RZ, R51 ;  /* 0x000000ffff187224 */ /* 0x001fe400078e0033 */
[----:B---3--:R-:W-:Y:S02]  /*2bb00*/  IMAD.MOV.U32 R25, RZ, RZ, R50 ;  /* 0x000000ffff197224 */ /* 0x008fe400078e0032 */
[----:B----4-:R-:W-:Y:S02]  /*2bb10*/  IMAD.MOV.U32 R27, RZ, RZ, R48 ;  /* 0x000000ffff1b7224 */ /* 0x010fe400078e0030 */
[----:B------:R-:W2:Y:S04]  /*2bb20*/  LDL.LU R48, [R1+0x190] ;  /* 0x0001900001307983 */ /* 0x000ea80000300800 */
[----:B------:R-:W2:Y:S01]  /*2bb30*/  LDL.LU R49, [R1+0x194] ;  /* 0x0001940001317983 */ /* 0x000ea20000300800 */
[----:B------:R-:W-:Y:S01]  /*2bb40*/  MOV R50, R16 ;  /* 0x0000001000327202 */ /* 0x000fe20000000f00 */
[----:B------:R-:W-:-:S02]  /*2bb50*/  IMAD.MOV.U32 R51, RZ, RZ, R17 ;  /* 0x000000ffff337224 */ /* 0x000fc400078e0011 */
[----:B------:R-:W3:Y:S04]  /*2bb60*/  LDL.LU R16, [R1+0x1ae4] ;  /* 0x001ae40001107983 */ /* 0x000ee80000300800 */
[----:B------:R-:W4:Y:S04]  /*2bb70*/  LDL.LU R17, [R1+0x1ae0] ;  /* 0x001ae00001117983 */ /* 0x000f280000300800 */
[----:B------:R-:W2:Y:S04]  /*2bb80*/  LDL.LU R52, [R1+0x1c0] ;  /* 0x0001c00001347983 */ /* 0x000ea80000300800 */
[----:B------:R-:W2:Y:S04]  /*2bb90*/  LDL.LU R53, [R1+0x1c4] ;  /* 0x0001c40001357983 */ /* 0x000ea80000300800 */
[----:B------:R-:W2:Y:S04]  /*2bba0*/  LDL.LU R54, [R1+0x1c8] ;  /* 0x0001c80001367983 */ /* 0x000ea80000300800 */
[----:B------:R-:W2:Y:S04]  /*2bbb0*/  LDL.LU R55, [R1+0x1cc] ;  /* 0x0001cc0001377983 */ /* 0x000ea80000300800 */
[----:B------:R-:W2:Y:S01]  /*2bbc0*/  LDL.LU R12, [R1+0x1e0] ;  /* 0x0001e000010c7983 */ /* 0x000ea20000300800 */
[----:B------:R-:W-:-:S02]  /*2bbd0*/  IMAD.MOV.U32 R9, RZ, RZ, R4 ;  /* 0x000000ffff097224 */ /* 0x000fc400078e0004 */
[----:B------:R-:W-:Y:S02]  /*2bbe0*/  IMAD.MOV.U32 R10, RZ, RZ, R5 ;  /* 0x000000ffff0a7224 */ /* 0x000fe400078e0005 */
[----:B------:R-:W-:Y:S02]  /*2bbf0*/  IMAD.MOV.U32 R33, RZ, RZ, R6 ;  /* 0x000000ffff217224 */ /* 0x000fe400078e0006 */
[----:B------:R-:W-:Y:S02]  /*2bc00*/  IMAD.MOV.U32 R32, RZ, RZ, R7 ;  /* 0x000000ffff207224 */ /* 0x000fe400078e0007 */
[----:B---3--:R-:W-:Y:S02]  /*2bc10*/  IMAD.MOV.U32 R14, RZ, RZ, R16 ;  /* 0x000000ffff0e7224 */ /* 0x008fe400078e0010 */
[----:B----4-:R-:W-:Y:S02]  /*2bc20*/  IMAD.MOV.U32 R13, RZ, RZ, R17 ;  /* 0x000000ffff0d7224 */ /* 0x010fe400078e0011 */
[----:B------:R-:W3:Y:S04]  /*2bc30*/  LDL.LU R17, [R1+0x1adc] ;  /* 0x001adc0001117983 */ /* 0x000ee80000300800 */
[----:B------:R-:W3:Y:S04]  /*2bc40*/  LDL.LU R16, [R1+0x1ad8] ;  /* 0x001ad80001107983 */ /* 0x000ee80000300800 */
[----:B------:R-:W4:Y:S04]  /*2bc50*/  LDL.LU R15, [R1+0x1ec] ;  /* 0x0001ec00010f7983 */ /* 0x000f280000300800 */
[----:B------:R-:W2:Y:S04]  /*2bc60*/  LDL.LU R44, [R1+0x290] ;  /* 0x00029000012c7983 */ /* 0x000ea80000300800 */
[----:B------:R-:W2:Y:S04]  /*2bc70*/  LDL.LU R45, [R1+0x294] ;  /* 0x00029400012d7983 */ /* 0x000ea80000300800 */
[----:B------:R-:W2:Y:S04]  /*2bc80*/  LDL.LU R46, [R1+0x298] ;  /* 0x00029800012e7983 */ /* 0x000ea80000300800 */
[----:B------:R-:W2:Y:S04]  /*2bc90*/  LDL.LU R47, [R1+0x29c] ;  /* 0x00029c00012f7983 */ /* 0x000ea80000300800 */
[----:B------:R-:W3:Y:S04]  /*2bca0*/  LDL.LU R18, [R1+0x2a8] ;  /* 0x0002a80001127983 */ /* 0x000ee80000300800 */
[----:B------:R-:W3:Y:S04]  /*2bcb0*/  LDL.LU R19, [R1+0x2ac] ;  /* 0x0002ac0001137983 */ /* 0x000ee80000300800 */
[----:B------:R-:W4:Y:S04]  /*2bcc0*/  LDL.LU R56, [R1+0x280] ;  /* 0x0002800001387983 */ /* 0x000f280000300800 */
[----:B------:R-:W4:Y:S04]  /*2bcd0*/  LDL.LU R57, [R1+0x284] ;  /* 0x0002840001397983 */ /* 0x000f280000300800 */
[----:B------:R-:W4:Y:S04]  /*2bce0*/  LDL.LU R58, [R1+0x288] ;  /* 0x00028800013a7983 */ /* 0x000f280000300800 */
[----:B------:R-:W4:Y:S04]  /*2bcf0*/  LDL.LU R59, [R1+0x28c] ;  /* 0x00028c00013b7983 */ /* 0x000f280000300800 */
[----:B------:R-:W3:Y:S04]  /*2bd00*/  LDL.LU R4, [R1+0x1a0] ;  /* 0x0001a00001047983 */ /* 0x000ee80000300800 */
[----:B------:R-:W3:Y:S04]  /*2bd10*/  LDL.LU R5, [R1+0x1a4] ;  /* 0x0001a40001057983 */ /* 0x000ee80000300800 */
[----:B------:R-:W3:Y:S04]  /*2bd20*/  LDL.LU R6, [R1+0x1a8] ;  /* 0x0001a80001067983 */ /* 0x000ee80000300800 */
[----:B------:R-:W3:Y:S04]  /*2bd30*/  LDL.LU R7, [R1+0x1ac] ;  /* 0x0001ac0001077983 */ /* 0x000ee80000300800 */
[----:B------:R-:W-:Y:S04]  /*2bd40*/  STL.64 [R1+0x1a60], R26 ;  /* 0x001a601a01007387 */ /* 0x000fe80000100a00 */
[----:B------:R0:W-:Y:S04]  /*2bd50*/  STL.64 [R1+0x1a58], R24 ;  /* 0x001a581801007387 */ /* 0x0001e80000100a00 */
[----:B0-----:R-:W2:Y:S04]  /*2bd60*/  LDL.LU R24, [R1+0x160] ;  /* 0x0001600001187983 */ /* 0x001ea80000300800 */
[----:B------:R-:W2:Y:S04]  /*2bd70*/  LDL.LU R25, [R1+0x164] ;  /* 0x0001640001197983 */ /* 0x000ea80000300800 */
[----:B------:R-:W4:Y:S04]  /*2bd80*/  LDL.LU R26, [R1+0x168] ;  /* 0x00016800011a7983 */ /* 0x000f280000300800 */
[----:B------:R-:W4:Y:S04]  /*2bd90*/  LDL.LU R27, [R1+0x16c] ;  /* 0x00016c00011b7983 */ /* 0x000f280000300800 */
[----:B----4-:R-:W-:Y:S04]  /*2bda0*/  STL.64 [R1+0x1a70], R26 ;  /* 0x001a701a01007387 */ /* 0x010fe80000100a00 */
[----:B--2---:R0:W-:Y:S04]  /*2bdb0*/  STL.64 [R1+0x1a68], R24 ;  /* 0x001a681801007387 */ /* 0x0041e80000100a00 */
[----:B0-----:R-:W2:Y:S04]  /*2bdc0*/  LDL.LU R24, [R1+0x170] ;  /* 0x0001700001187983 */ /* 0x001ea80000300800 */
[----:B------:R-:W2:Y:S04]  /*2bdd0*/  LDL.LU R25, [R1+0x174] ;  /* 0x0001740001197983 */ /* 0x000ea80000300800 */
[----:B------:R-:W4:Y:S04]  /*2bde0*/  LDL.LU R26, [R1+0x178] ;  /* 0x00017800011a7983 */ /* 0x000f280000300800 */
[----:B------:R-:W4:Y:S01]  /*2bdf0*/  LDL.LU R27, [R1+0x17c] ;  /* 0x00017c00011b7983 */ /* 0x000f220000300800 */
[C---:B------:R-:W-:Y:S06]  /*2be00*/  HMMA.16816.F32 R44, R40.reuse, R32, R44 ;  /* 0x00000020282c723c */ /* 0x040fec000000182c */
[C---:B------:R-:W-:Y:S01]  /*2be10*/  HMMA.16816.F32 R56, R40.reuse, R36, R56 ;  /* 0x000000242838723c */ /* 0x040fe20000001838 */
[----:B----4-:R-:W-:Y:S04]  /*2be20*/  STL.64 [R1+0x1a80], R26 ;  /* 0x001a801a01007387 */ /* 0x010fe80000100a00 */
[----:B--2---:R0:W-:Y:S04]  /*2be30*/  STL.64 [R1+0x1a78], R24 ;  /* 0x001a781801007387 */ /* 0x0041e80000100a00 */
[----:B0-----:R-:W2:Y:S04]  /*2be40*/  LDL.LU R24, [R1+0x180] ;  /* 0x0001800001187983 */ /* 0x001ea80000300800 */
[----:B------:R-:W2:Y:S04]  /*2be50*/  LDL.LU R25, [R1+0x184] ;  /* 0x0001840001197983 */ /* 0x000ea80000300800 */
[----:B------:R-:W2:Y:S04]  /*2be60*/  LDL.LU R26, [R1+0x188] ;  /* 0x00018800011a7983 */ /* 0x000ea80000300800 */
[----:B------:R-:W2:Y:S04]  /*2be70*/  LDL.LU R27, [R1+0x18c] ;  /* 0x00018c00011b7983 */ /* 0x000ea80000300800 */
[----:B------:R-:W-:Y:S04]  /*2be80*/  STL.64 [R1+0x1940], R22 ;  /* 0x0019401601007387 */ /* 0x000fe80000100a00 */
[----:B------:R-:W-:Y:S04]  /*2be90*/  STL.64 [R1+0x1938], R20 ;  /* 0x0019381401007387 */ /* 0x000fe80000100a00 */
[----:B------:R0:W-:Y:S04]  /*2bea0*/  STL.64 [R1+0x200], R44 ;  /* 0x0002002c01007387 */ /* 0x0001e80000100a00 */
[----:B------:R-:W-:Y:S04]  /*2beb0*/  STL.64 [R1+0x208], R46 ;  /* 0x0002082e01007387 */ /* 0x000fe80000100a00 */
[----:B0-----:R-:W4:Y:S04]  /*2bec0*/  LDL.LU.64 R44, [R1+0x1ad0] ;  /* 0x001ad000012c7983 */ /* 0x001f280000300a00 */
[----:B------:R-:W-:Y:S04]  /*2bed0*/  STL.64 [R1+0x280], R56 ;  /* 0x0002803801007387 */ /* 0x000fe80000100a00 */
[----:B------:R0:W-:Y:S04]  /*2bee0*/  STL.64 [R1+0x288], R58 ;  /* 0x0002883a01007387 */ /* 0x0001e80000100a00 */
[----:B0-----:R-:W2:Y:S04]  /*2bef0*/  LDL.LU.64 R58, [R1+0x1ac8] ;  /* 0x001ac800013a7983 */ /* 0x001ea80000300a00 */
[----:B------:R-:W3:Y:S01]  /*2bf00*/  LDL.LU.64 R56, [R1+0x1ac0] ;  /* 0x001ac00001387983 */ /* 0x000ee20000300a00 */
[C---:B----4-:R-:W-:Y:S06]  /*2bf10*/  HMMA.16816.F32 R52, R40.reuse, R44, R52 ;  /* 0x0000002c2834723c */ /* 0x050fec0000001834 */
[----:B---3--:R-:W-:-:S15]  /*2bf20*/  HMMA.16816.F32 R12, R40, R56, R12 ;  /* 0x00000038280c723c */ /* 0x008fde000000180c */
[----:B------:R-:W-:-:S08]  /*2bf30*/  NOP ;  /* 0x0000000000007918 */ /* 0x000fd00000000000 */
[----:B------:R0:W-:Y:S04]  /*2bf40*/  STL.64 [R1+0x2c0], R12 ;  /* 0x0002c00c01007387 */ /* 0x0001e80000100a00 */
[----:B------:R-:W-:Y:S04]  /*2bf50*/  STL.64 [R1+0x2c8], R14 ;  /* 0x0002c80e01007387 */ /* 0x000fe80000100a00 */
[----:B0-----:R-:W3:Y:S04]  /*2bf60*/  LDL.LU.64 R12, [R1+0x1ab8] ;  /* 0x001ab800010c7983 */ /* 0x001ee80000300a00 */
[----:B------:R-:W-:Y:S04]  /*2bf70*/  STL.64 [R1+0x2b0], R52 ;  /* 0x0002b03401007387 */ /* 0x000fe80000100a00 */
[----:B------:R0:W-:Y:S04]  /*2bf80*/  STL.64 [R1+0x2b8], R54 ;  /* 0x0002b83601007387 */ /* 0x0001e80000100a00 */
[----:B0-----:R-:W4:Y:S04]  /*2bf90*/  LDL.LU.64 R54, [R1+0x1ab0] ;  /* 0x001ab00001367983 */ /* 0x001f280000300a00 */
[----:B------:R-:W2:Y:S01]  /*2bfa0*/  LDL.LU.64 R52, [R1+0x1aa8] ;  /* 0x001aa80001347983 */ /* 0x000ea20000300a00 */
[C---:B---3--:R-:W-:Y:S06]  /*2bfb0*/  HMMA.16816.F32 R48, R40.reuse, R12, R48 ;  /* 0x0000000c2830723c */ /* 0x048fec0000001830 */
[----:B--2---:R-:W-:-:S15]  /*2bfc0*/  HMMA.16816.F32 R4, R40, R52, R4 ;  /* 0x000000342804723c */ /* 0x004fde0000001804 */
[----:B------:R-:W-:-:S08]  /*2bfd0*/  NOP ;  /* 0x0000000000007918 */ /* 0x000fd00000000000 */
[----:B------:R-:W-:Y:S04]  /*2bfe0*/  STL.64 [R1+0x2a0], R4 ;  /* 0x0002a00401007387 */ /* 0x000fe80000100a00 */
[----:B------:R0:W-:Y:S04]  /*2bff0*/  STL.64 [R1+0x2a8], R6 ;  /* 0x0002a80601007387 */ /* 0x0001e80000100a00 */
[----:B0-----:R-:W2:Y:S04]  /*2c000*/  LDL.LU.64 R6, [R1+0x1aa0] ;  /* 0x001aa00001067983 */ /* 0x001ea80000300a00 */
[----:B------:R-:W2:Y:S04]  /*2c010*/  LDL.LU.64 R4, [R1+0x1a98] ;  /* 0x001a980001047983 */ /* 0x000ea80000300a00 */
[----:B------:R-:W-:Y:S04]  /*2c020*/  STL.64 [R1+0x290], R48 ;  /* 0x0002903001007387 */ /* 0x000fe80000100a00 */
[----:B------:R0:W-:Y:S04]  /*2c030*/  STL.64 [R1+0x298], R50 ;  /* 0x0002983201007387 */ /* 0x0001e80000100a00 */
[----:B0-----:R-:W3:Y:S04]  /*2c040*/  LDL.LU.64 R50, [R1+0x1a90] ;  /* 0x001a900001327983 */ /* 0x001ee80000300a00 */
[----:B------:R-:W3:Y:S01]  /*2c050*/  LDL.LU.64 R48, [R1+0x1a88] ;  /* 0x001a880001307983 */ /* 0x000ee20000300a00 */
[----:B------:R-:W-:-:S02]  /*2c060*/  IMAD.MOV.U32 R20, RZ, RZ, R9 ;  /* 0x000000ffff147224 */ /* 0x000fc400078e0009 */
[----:B------:R-:W-:Y:S01]  /*2c070*/  IMAD.MOV.U32 R21, RZ, RZ, R10 ;  /* 0x000000ffff157224 */ /* 0x000fe200078e000a */
[-C--:B------:R-:W-:Y:S06]  /*2c080*/  HMMA.16816.F32 R16, R40, R28.reuse, R16 ;  /* 0x0000001c2810723c */ /* 0x080fec0000001810 */
[----:B--2---:R-:W-:Y:S06]  /*2c090*/  HMMA.16816.F32 R24, R4, R28, R24 ;  /* 0x0000001c0418723c */ /* 0x004fec0000001818 */
[----:B---3--:R-:W-:Y:S01]  /*2c0a0*/  HMMA.16816.F32 R48, R40, R20, R48 ;  /* 0x000000142830723c */ /* 0x008fe20000001830 */
[----:B------:R-:W2:-:S15]  /*2c0b0*/  LDL.LU R40, [R1+0xb0] ;  /* 0x0000b00001287983 */ /* 0x000e9e0000300800 */
[----:B------:R-:W-:-:S07]  /*2c0c0*/  NOP ;  /* 0x0000000000007918 */ /* 0x000fce0000000000 */
[----:B------:R-:W-:Y:S04]  /*2c0d0*/  STL.64 [R1+0x270], R48 ;  /* 0x0002703001007387 */ /* 0x000fe80000100a00 */
[----:B------:R-:W-:Y:S04]  /*2c0e0*/  STL.64 [R1+0x278], R50 ;  /* 0x0002783201007387 */ /* 0x000fe80000100a00 */
[----:B------:R-:W2:Y:S04]  /*2c0f0*/  LDL.LU R41, [R1+0xb4] ;  /* 0x0000b40001297983 */ /* 0x000ea80000300800 */
[----:B------:R-:W2:Y:S04]  /*2c100*/  LDL.LU R42, [R1+0xb8] ;  /* 0x0000b800012a7983 */ /* 0x000ea80000300800 */
[----:B------:R-:W2:Y:S04]  /*2c110*/  LDL.LU R43, [R1+0xbc] ;  /* 0x0000bc00012b7983 */ /* 0x000ea80000300800 */
        /* <DEDUP_REMOVED lines=33> */
[----:B------:R-:W3:Y:S01]  /*2c330*/  LDL.LU.64 R24, [R1+0x1a28] ;  /* 0x001a280001187983 */ /* 0x000ee20000300a00 */
[----:B------:R-:W-:-:S02]  /*2c340*/  IMAD.MOV.U32 R23, RZ, RZ, R12 ;  /* 0x000000ffff177224 */ /* 0x000fc400078e000c */
[----:B------:R-:W-:Y:S01]  /*2c350*/  IMAD.MOV.U32 R22, RZ, RZ, R13 ;  /* 0x000000ffff167224 */ /* 0x000fe200078e000d */
[----:B---3--:R-:W-:-:S15]  /*2c360*/  HMMA.16816.F32 R24, R4, R12, R24 ;  /* 0x0000000c0418723c */ /* 0x008fde0000001818 */
[----:B------:R-:W-:-:S08]  /*2c370*/  NOP ;  /* 0x0000000000007918 */ /* 0x000fd00000000000 */
[----:B------:R-:W-:Y:S04]  /*2c380*/  STL.64 [R1+0x1f0], R24 ;  /* 0x0001f01801007387 */ /* 0x000fe80000100a00 */
[----:B------:R0:W-:Y:S04]  /*2c390*/  STL.64 [R1+0x1f8], R26 ;  /* 0x0001f81a01007387 */ /* 0x0001e80000100a00 */
[----:B0-----:R-:W3:Y:S04]  /*2c3a0*/  LDL.LU.64 R26, [R1+0x1a20] ;  /* 0x001a2000011a7983 */ /* 0x001ee80000300a00 */
[----:B------:R-:W3:Y:S04]  /*2c3b0*/  LDL.LU.64 R24, [R1+0x1a18] ;  /* 0x001a180001187983 */ /* 0x000ee80000300a00 */
[----:B------:R-:W4:Y:S04]  /*2c3c0*/  LDL.LU.64 R14, [R1+0x1a10] ;  /* 0x001a1000010e7983 */ /* 0x000f280000300a00 */
[----:B------:R-:W4:Y:S02]  /*2c3d0*/  LDL.LU.64 R12, [R1+0x1a08] ;  /* 0x001a0800010c7983 */ /* 0x000f240000300a00 */
[----:B----4-:R-:W-:Y:S02]  /*2c3e0*/  HMMA.16816.F32 R4, R4, R20, R12 ;  /* 0x000000140404723c */ /* 0x010fe4000000180c */
[----:B------:R-:W3:Y:S04]  /*2c3f0*/  LDL.LU.64 R14, [R1+0x1a00] ;  /* 0x001a0000010e7983 */ /* 0x000ee80000300a00 */
[----:B------:R-:W3:-:S15]  /*2c400*/  LDL.LU.64 R12, [R1+0x19f8] ;  /* 0x0019f800010c7983 */ /* 0x000ede0000300a00 */
[----:B------:R-:W-:-:S02]  /*2c410*/  NOP ;  /* 0x0000000000007918 */ /* 0x000fc40000000000 */
[----:B------:R-:W-:Y:S04]  /*2c420*/  STL.64 [R1+0x1e0], R4 ;  /* 0x0001e00401007387 */ /* 0x000fe80000100a00 */
[----:B------:R-:W-:Y:S01]  /*2c430*/  STL.64 [R1+0x1e8], R6 ;  /* 0x0001e80601007387 */ /* 0x000fe20000100a00 */
[----:B---3--:R-:W-:-:S15]  /*2c440*/  HMMA.16816.F32 R24, R12, R28, R24 ;  /* 0x0000001c0c18723c */ /* 0x008fde0000001818 */
[----:B------:R-:W-:-:S08]  /*2c450*/  NOP ;  /* 0x0000000000007918 */ /* 0x000fd00000000000 */
[----:B------:R-:W-:Y:S04]  /*2c460*/  STL.64 [R1+0x1d0], R24 ;  /* 0x0001d01801007387 */ /* 0x000fe80000100a00 */
[----:B------:R0:W-:Y:S04]  /*2c470*/  STL.64 [R1+0x1d8], R26 ;  /* 0x0001d81a01007387 */ /* 0x0001e80000100a00 */
[----:B0-----:R-:W3:Y:S04]  /*2c480*/  LDL.LU.64 R26, [R1+0x19f0] ;  /* 0x0019f000011a7983 */ /* 0x001ee80000300a00 */
[----:B------:R-:W3:Y:S01]  /*2c490*/  LDL.LU.64 R24, [R1+0x19e8] ;  /* 0x0019e80001187983 */ /* 0x000ee20000300a00 */
[----:B------:R-:W0:Y:S01]  /*2c4a0*/  S2R R11, SR_TID.X ;  /* 0x00000000000b7919 */ /* 0x000e220000002100 */
[----:B------:R-:W1:Y:S01]  /*2c4b0*/  S2R R8, SR_TID.X ;  /* 0x0000000000087919 */ /* 0x000e620000002100 */
[----:B------:R-:W4:Y:S01]  /*2c4c0*/  S2R R47, SR_TID.X ;  /* 0x00000000002f7919 */ /* 0x000f220000002100 */
[----:B------:R-:W2:Y:S01]  /*2c4d0*/  S2R R46, SR_TID.X ;  /* 0x00000000002e7919 */ /* 0x000ea20000002100 */
[----:B---3--:R-:W-:Y:S01]  /*2c4e0*/  HMMA.16816.F32 R32, R12, R32, R24 ;  /* 0x000000200c20723c */ /* 0x008fe20000001818 */
[----:B------:R-:W3:Y:S04]  /*2c4f0*/  LDL.LU.64 R26, [R1+0x19e0] ;  /* 0x0019e000011a7983 */ /* 0x000ee80000300a00 */
[----:B------:R-:W3:Y:S01]  /*2c500*/  LDL.LU.64 R24, [R1+0x19d8] ;  /* 0x0019d80001187983 */ /* 0x000ee20000300a00 */
[----:B0-----:R-:W-:Y:S01]  /*2c510*/  LOP3.LUT R11, R11, 0x7, RZ, 0xc0, !PT ;  /* 0x000000070b0b7812 */ /* 0x001fe200078ec0ff */
[----:B-1----:R-:W-:Y:S01]  /*2c520*/  IMAD.SHL.U32 R39, R8, 0x2, RZ ;  /* 0x0000000208277824 */ /* 0x002fe200078e00ff */
[----:B----4-:R-:W-:-:S03]  /*2c530*/  LOP3.LUT R47, R47, 0x7, RZ, 0xc0, !PT ;  /* 0x000000072f2f7812 */ /* 0x010fc600078ec0ff */
[----:B------:R-:W-:Y:S02]  /*2c540*/  IMAD R11, R11, 0x90, RZ ;  /* 0x000000900b0b7824 */ /* 0x000fe400078e02ff */
[----:B------:R-:W-:-:S03]  /*2c550*/  IMAD R47, R47, 0x90, RZ ;  /* 0x000000902f2f7824 */ /* 0x000fc600078e02ff */
[----:B------:R-:W-:Y:S01]  /*2c560*/  LOP3.LUT R11, R11, 0x10, R39, 0x78, !PT ;  /* 0x000000100b0b7812 */ /* 0x000fe200078e7827 */
[----:B--2---:R-:W-:-:S06]  /*2c570*/  IMAD.SHL.U32 R39, R46, 0x2, RZ ;  /* 0x000000022e277824 */ /* 0x004fcc00078e00ff */
[----:B------:R-:W-:Y:S04]  /*2c580*/  STL.64 [R1+0x1c0], R32 ;  /* 0x0001c02001007387 */ /* 0x000fe80000100a00 */
[----:B------:R0:W-:Y:S01]  /*2c590*/  STL.64 [R1+0x1c8], R34 ;  /* 0x0001c82201007387 */ /* 0x0001e20000100a00 */
[----:B------:R-:W-:-:S03]  /*2c5a0*/  LOP3.LUT R47, R47, 0x10, R39, 0x78, !PT ;  /* 0x000000102f2f7812 */ /* 0x000fc600078e7827 */
[----:B0-----:R-:W2:Y:S04]  /*2c5b0*/  LDL.LU.64 R34, [R1+0x19d0] ;  /* 0x0019d00001227983 */ /* 0x001ea80000300a00 */
[----:B------:R-:W2:Y:S01]  /*2c5c0*/  LDL.LU.64 R32, [R1+0x19c8] ;  /* 0x0019c80001207983 */ /* 0x000ea20000300a00 */
[----:B---3--:R-:W-:Y:S03]  /*2c5d0*/  HMMA.16816.F32 R36, R12, R36, R24 ;  /* 0x000000240c24723c */ /* 0x008fe60000001818 */
[----:B------:R-:W3:Y:S04]  /*2c5e0*/  LDL.LU.64 R26, [R1+0x19c0] ;  /* 0x0019c000011a7983 */ /* 0x000ee80000300a00 */
[----:B------:R-:W3:-:S15]  /*2c5f0*/  LDL.LU.64 R24, [R1+0x19b8] ;  /* 0x0019b80001187983 */ /* 0x000ede0000300a00 */
[----:B------:R-:W-:-:S01]  /*2c600*/  NOP ;  /* 0x0000000000007918 */ /* 0x000fc20000000000 */
[----:B------:R-:W-:Y:S04]  /*2c610*/  STL.64 [R1+0x1b0], R36 ;  /* 0x0001b02401007387 */ /* 0x000fe80000100a00 */
[----:B------:R0:W-:Y:S04]  /*2c620*/  STL.64 [R1+0x1b8], R38 ;  /* 0x0001b82601007387 */ /* 0x0001e80000100a00 */
[----:B0-----:R-:W4:Y:S04]  /*2c630*/  LDL.LU.64 R38, [R1+0x19b0] ;  /* 0x0019b00001267983 */ /* 0x001f280000300a00 */
[----:B------:R-:W4:Y:S01]  /*2c640*/  LDL.LU.64 R36, [R1+0x19a8] ;  /* 0x0019a80001247983 */ /* 0x000f220000300a00 */
[----:B------:R-:W-:Y:S01]  /*2c650*/  IMAD.SHL.U32 R46, R46, 0x40, RZ ;  /* 0x000000402e2e7824 */ /* 0x000fe200078e00ff */
[----:B--2---:R-:W-:Y:S04]  /*2c660*/  HMMA.16816.F32 R32, R12, R56, R32 ;  /* 0x000000380c20723c */ /* 0x004fe80000001820 */
[----:B------:R-:W-:-:S04]  /*2c670*/  LOP3.LUT R47, R47, 0x400, R46, 0xf8, !PT ;  /* 0x000004002f2f7812 */ /* 0x000fc800078ef82e */
[----:B------:R-:W-:-:S05]  /*2c680*/  LOP3.LUT R47, R47, 0x20, RZ, 0x3c, !PT ;  /* 0x000000202f2f7812 */ /* 0x000fca00078e3cff */
[----:B------:R-:W-:Y:S01]  /*2c690*/  LDSM.16.MT88.4 R48, [R47+UR4+0x2800] ;  /* 0x002800042f30783b */ /* 0x000fe20008004200 */
[----:B------:R-:W-:Y:S01]  /*2c6a0*/  HMMA.16816.F32 R40, R12, R52, R40 ;  /* 0x000000340c28723c */ /* 0x000fe20000001828 */
[----:B------:R-:W-:Y:S02]  /*2c6b0*/  IMAD.MOV.U32 R4, RZ, RZ, R23 ;  /* 0x000000ffff047224 */ /* 0x000fe400078e0017 */
[----:B------:R-:W-:-:S06]  /*2c6c0*/  IMAD.MOV.U32 R5, RZ, RZ, R22 ;  /* 0x000000ffff057224 */ /* 0x000fcc00078e0016 */
[----:B------:R-:W-:Y:S04]  /*2c6d0*/  STL.64 [R1+0x1a0], R32 ;  /* 0x0001a02001007387 */ /* 0x000fe80000100a00 */
[----:B------:R0:W-:Y:S04]  /*2c6e0*/  STL.64 [R1+0x1a8], R34 ;  /* 0x0001a82201007387 */ /* 0x0001e80000100a00 */
        /* <DEDUP_REMOVED lines=8> */
[----:B0-----:R-:W3:Y:S04]  /*2c770*/  LDL.LU.64 R46, [R1+0x1980] ;  /* 0x00198000012e7983 */ /* 0x001ee80000300a00 */
[----:B------:R-:W3:Y:S04]  /*2c780*/  LDL.LU.64 R44, [R1+0x1978] ;  /* 0x00197800012c7983 */ /* 0x000ee80000300a00 */
[----:B------:R-:W-:Y:S04]  /*2c790*/  STL.64 [R1+0x180], R40 ;  /* 0x0001802801007387 */ /* 0x000fe80000100a00 */
[----:B------:R-:W-:Y:S01]  /*2c7a0*/  STL.64 [R1+0x188], R42 ;  /* 0x0001882a01007387 */ /* 0x000fe20000100a00 */
[----:B----4-:R-:W-:Y:S03]  /*2c7b0*/  HMMA.16816.F32 R4, R12, R4, R36 ;  /* 0x000000040c04723c */ /* 0x010fe60000001824 */
[----:B------:R-:W4:Y:S04]  /*2c7c0*/  LDL.LU.64 R38, [R1+0x1970] ;  /* 0x0019700001267983 */ /* 0x000f280000300a00 */
[----:B------:R-:W4:-:S15]  /*2c7d0*/  LDL.LU.64 R36, [R1+0x1968] ;  /* 0x0019680001247983 */ /* 0x000f1e0000300a00 */
[----:B------:R-:W-:-:S01]  /*2c7e0*/  NOP ;  /* 0x0000000000007918 */ /* 0x000fc20000000000 */
[----:B------:R-:W-:Y:S04]  /*2c7f0*/  STL.64 [R1+0x170], R4 ;  /* 0x0001700401007387 */ /* 0x000fe80000100a00 */
[----:B------:R4:W-:Y:S01]  /*2c800*/  STL [R1+0x178], R6 ;  /* 0x0001780601007387 */ /* 0x0009e20000100800 */
[----:B------:R-:W-:Y:S02]  /*2c810*/  IMAD.MOV.U32 R52, RZ, RZ, R7 ;  /* 0x000000ffff347224 */ /* 0x000fe400078e0007 */
[----:B----4-:R-:W-:Y:S01]  /*2c820*/  HMMA.16816.F32 R4, R12, R20, R36 ;  /* 0x000000140c04723c */ /* 0x010fe20000001824 */
[----:B------:R-:W4:Y:S06]  /*2c830*/  LDL.LU.64 R38, [R1+0x28] ;  /* 0x0000280001267983 */ /* 0x000f2c0000300a00 */
[----:B------:R-:W-:-:S15]  /*2c840*/  IMAD.MOV.U32 R20, RZ, RZ, R60 ;  /* 0x000000ffff147224 */ /* 0x000fde00078e003c */
[----:B------:R-:W-:-:S01]  /*2c850*/  NOP ;  /* 0x0000000000007918 */ /* 0x000fc20000000000 */
[----:B------:R-:W-:Y:S04]  /*2c860*/  STL.64 [R1+0x160], R4 ;  /* 0x0001600401007387 */ /* 0x000fe80000100a00 */
[----:B------:R-:W-:Y:S04]  /*2c870*/  STL.64 [R1+0x168], R6 ;  /* 0x0001680601007387 */ /* 0x000fe80000100a00 */
[----:B------:R-:W4:Y:S01]  /*2c880*/  LDL.LU R60, [R1+0x1964] ;  /* 0x00196400013c7983 */ /* 0x000f220000300800 */
[----:B------:R-:W-:Y:S01]  /*2c890*/  IMAD.SHL.U32 R8, R8, 0x40, RZ ;  /* 0x0000004008087824 */ /* 0x000fe200078e00ff */
[----:B--2---:R-:W-:Y:S01]  /*2c8a0*/  MOV R12, R35 ;  /* 0x00000023000c7202 */ /* 0x004fe20000000f00 */
[----:B------:R-:W-:-:S02]  /*2c8b0*/  IMAD.MOV.U32 R13, RZ, RZ, R34 ;  /* 0x000000ffff0d7224 */ /* 0x000fc400078e0022 */
[----:B------:R-:W-:Y:S02]  /*2c8c0*/  IMAD.MOV.U32 R14, RZ, RZ, R33 ;  /* 0x000000ffff0e7224 */ /* 0x000fe400078e0021 */
[----:B------:R-:W-:Y:S01]  /*2c8d0*/  IMAD.MOV.U32 R15, RZ, RZ, R32 ;  /* 0x000000ffff0f7224 */ /* 0x000fe200078e0020 */
[----:B------:R-:W-:Y:S01]  /*2c8e0*/  LOP3.LUT R11, R11, 0x400, R8, 0xf8, !PT ;  /* 0x000004000b0b7812 */ /* 0x000fe200078ef808 */
[----:B------:R-:W2:Y:S04]  /*2c8f0*/  LDL.LU R21, [R1+0x94] ;  /* 0x0000940001157983 */ /* 0x000ea80000300800 */
[----:B------:R-:W2:Y:S04]  /*2c900*/  LDL.LU R22, [R1+0x98] ;  /* 0x0000980001167983 */ /* 0x000ea80000300800 */
[----:B------:R-:W3:Y:S01]  /*2c910*/  LDSM.16.MT88.4 R8, [R11+UR4+0x2800] ;  /* 0x002800040b08783b */ /* 0x000ee20008004200 */
[----:B------:R-:W-:-:S03]  /*2c920*/  IMAD.MOV.U32 R23, RZ, RZ, R54 ;  /* 0x000000ffff177224 */ /* 0x000fc600078e0036 */
[----:B------:R-:W2:Y:S01]  /*2c930*/  LDL.LU R54, [R1+0x1960] ;  /* 0x0019600001367983 */ /* 0x000ea20000300800 */
[C---:B---3--:R-:W-:Y:S03]  /*2c940*/  HMMA.16816.F32 R44, R8.reuse, R30, R44 ;  /* 0x0000001e082c723c */ /* 0x048fe6000000182c */
[----:B----4-:R-:W0:Y:S04]  /*2c950*/  LDSM.16.MT88.4 R32, [R60+UR4+0x2800] ;  /* 0x002800043c20783b */ /* 0x010e280008004200 */
[----:B0-----:R0:W-:Y:S04]  /*2c960*/  STL.64 [R1+0x1900], R34 ;  /* 0x0019002201007387 */ /* 0x0011e80000100a00 */
[----:B------:R-:W-:Y:S04]  /*2c970*/  STL.64 [R1+0x18f8], R32 ;  /* 0x0018f82001007387 */ /* 0x000fe80000100a00 */
[----:B0-----:R-:W3:Y:S04]  /*2c980*/  LDL.LU.64 R34, [R1+0x8] ;  /* 0x0000080001227983 */ /* 0x001ee80000300a00 */
[----:B------:R-:W4:Y:S04]  /*2c990*/  LDL.LU.64 R30, [R1+0x1958] ;  /* 0x00195800011e7983 */ /* 0x000f280000300a00 */
[----:B------:R-:W4:Y:S04]  /*2c9a0*/  LDL.LU.64 R28, [R1+0x1950] ;  /* 0x00195000011c7983 */ /* 0x000f280000300a00 */
[----:B------:R-:W-:Y:S04]  /*2c9b0*/  STL.64 [R1+0x150], R44 ;  /* 0x0001502c01007387 */ /* 0x000fe80000100a00 */
[----:B------:R0:W-:Y:S04]  /*2c9c0*/  STL.64 [R1+0x158], R46 ;  /* 0x0001582e01007387 */ /* 0x0001e80000100a00 */
[----:B0-----:R-:W4:Y:S04]  /*2c9d0*/  LDL R46, [R1+0x38] ;  /* 0x00003800012e7983 */ /* 0x001f280000100800 */
[----:B------:R-:W4:Y:S01]  /*2c9e0*/  LDL R47, [R1+0x3c] ;  /* 0x00003c00012f7983 */ /* 0x000f220000100800 */
[----:B------:R-:W0:Y:S01]  /*2c9f0*/  S2R R43, SR_TID.X ;  /* 0x00000000002b7919 */ /* 0x000e220000002100 */
[----:B------:R-:W1:Y:S01]  /*2ca00*/  S2R R42, SR_TID.X ;  /* 0x00000000002a7919 */ /* 0x000e620000002100 */
[----:B------:R-:W2:Y:S01]  /*2ca10*/  S2R R40, SR_TID.X ;  /* 0x0000000000287919 */ /* 0x000ea20000002100 */
[----:B------:R-:W-:Y:S01]  /*2ca20*/  HMMA.16816.F32 R24, R8, R38, R24 ;  /* 0x000000260818723c */ /* 0x000fe20000001818 */
[----:B0-----:R-:W-:Y:S01]  /*2ca30*/  LOP3.LUT R43, R43, 0x7, RZ, 0xc0, !PT ;  /* 0x000000072b2b7812 */ /* 0x001fe200078ec0ff */
[----:B-1----:R-:W-:-:S04]  /*2ca40*/  IMAD.SHL.U32 R6, R42, 0x2, RZ ;  /* 0x000000022a067824 */ /* 0x002fc800078e00ff */
[----:B------:R-:W-:Y:S02]  /*2ca50*/  IMAD R43, R43, 0x90, RZ ;  /* 0x000000902b2b7824 */ /* 0x000fe400078e02ff */
[----:B--2---:R-:W-:-:S03]  /*2ca60*/  IMAD.SHL.U32 R41, R40, 0x40, RZ ;  /* 0x0000004028297824 */ /* 0x004fc600078e00ff */
[----:B------:R-:W-:-:S04]  /*2ca70*/  LOP3.LUT R53, R43, 0x10, R6, 0x78, !PT ;  /* 0x000000102b357812 */ /* 0x000fc800078e7806 */
[----:B------:R-:W-:-:S04]  /*2ca80*/  LOP3.LUT R53, R53, 0x400, R41, 0xf8, !PT ;  /* 0x0000040035357812 */ /* 0x000fc800078ef829 */
[----:B------:R-:W-:Y:S01]  /*2ca90*/  LOP3.LUT R53, R53, 0x60, RZ, 0x3c, !PT ;  /* 0x0000006035357812 */ /* 0x000fe200078e3cff */
[C---:B------:R-:W-:Y:S06]  /*2caa0*/  HMMA.16816.F32 R20, R8.reuse, R58, R20 ;  /* 0x0000003a0814723c */ /* 0x040fec0000001814 */
[----:B----4-:R-:W-:Y:S07]  /*2cab0*/  HMMA.16816.F32 R44, R8, R46, R28 ;  /* 0x0000002e082c723c */ /* 0x010fee000000181c */
[----:B------:R-:W-:-:S02]  /*2cac0*/  IMAD.MOV.U32 R28, RZ, RZ, R55 ;  /* 0x000000ffff1c7224 */ /* 0x000fc400078e0037 */
[----:B------:R-:W2:Y:S01]  /*2cad0*/  LDL.LU R55, [R1+0x1948] ;  /* 0x0019480001377983 */ /* 0x000ea20000300800 */
[----:B------:R-:W-:Y:S02]  /*2cae0*/  IMAD.MOV.U32 R30, RZ, RZ, R2 ;  /* 0x000000ffff1e7224 */ /* 0x000fe400078e0002 */
[----:B------:R-:W-:Y:S02]  /*2caf0*/  IMAD.MOV.U32 R31, RZ, RZ, R0 ;  /* 0x000000ffff1f7224 */ /* 0x000fe400078e0000 */
[----:B------:R-:W-:Y:S02]  /*2cb00*/  IMAD.MOV.U32 R2, RZ, RZ, R38 ;  /* 0x000000ffff027224 */ /* 0x000fe400078e0026 */
[----:B------:R-:W-:Y:S02]  /*2cb10*/  IMAD.MOV.U32 R0, RZ, RZ, R39 ;  /* 0x000000ffff007224 */ /* 0x000fe400078e0027 */
[----:B------:R-:W0:Y:S05]  /*2cb20*/  LDSM.16.MT88.4 R36, [R53+UR4+0x2800] ;  /* 0x002800043524783b */ /* 0x000e2a0008004200 */
[----:B------:R-:W-:Y:S04]  /*2cb30*/  STL.64 [R1+0x140], R44 ;  /* 0x0001402c01007387 */ /* 0x000fe80000100a00 */
[----:B------:R1:W-:Y:S01]  /*2cb40*/  STL.64 [R1+0x148], R46 ;  /* 0x0001482e01007387 */ /* 0x0003e20000100a00 */
[----:B------:R-:W-:-:S02]  /*2cb50*/  IMAD.MOV.U32 R5, RZ, RZ, R58 ;  /* 0x000000ffff057224 */ /* 0x000fc400078e003a */
[----:B------:R-:W-:Y:S01]  /*2cb60*/  IMAD.MOV.U32 R4, RZ, RZ, R59 ;  /* 0x000000ffff047224 */ /* 0x000fe200078e003b */
[----:B-1----:R-:W4:Y:S04]  /*2cb70*/  LDL.LU.64 R46, [R1+0x78] ;  /* 0x00007800012e7983 */ /* 0x002f280000300a00 */
[----:B------:R-:W-:Y:S04]  /*2cb80*/  STL.64 [R1+0x130], R24 ;  /* 0x0001301801007387 */ /* 0x000fe80000100a00 */
[----:B------:R1:W-:Y:S04]  /*2cb90*/  STL.64 [R1+0x138], R26 ;  /* 0x0001381a01007387 */ /* 0x0003e80000100a00 */
[----:B-1----:R-:W4:Y:S04]  /*2cba0*/  LDL.LU.64 R26, [R1+0x88] ;  /* 0x00008800011a7983 */ /* 0x002f280000300a00 */
[----:B0-----:R0:W-:Y:S04]  /*2cbb0*/  STL.64 [R1+0x18b0], R38 ;  /* 0x0018b02601007387 */ /* 0x0011e80000100a00 */
[----:B------:R-:W-:Y:S04]  /*2cbc0*/  STL.64 [R1+0x18a8], R36 ;  /* 0x0018a82401007387 */ /* 0x000fe80000100a00 */
[----:B0-----:R-:W4:Y:S04]  /*2cbd0*/  LDL.LU.64 R38, [R1+0x48] ;  /* 0x0000480001267983 */ /* 0x001f280000300a00 */
[----:B------:R-:W-:Y:S04]  /*2cbe0*/  STL.64 [R1+0x120], R20 ;  /* 0x0001201401007387 */ /* 0x000fe80000100a00 */
[----:B------:R0:W-:Y:S04]  /*2cbf0*/  STL.64 [R1+0x128], R22 ;  /* 0x0001281601007387 */ /* 0x0001e80000100a00 */
[----:B0-----:R-:W4:Y:S04]  /*2cc00*/  LDL.LU.64 R22, [R1+0x1940] ;  /* 0x0019400001167983 */ /* 0x001f280000300a00 */
[----:B------:R-:W4:Y:S04]  /*2cc10*/  LDL.LU.64 R20, [R1+0x1938] ;  /* 0x0019380001147983 */ /* 0x000f280000300a00 */
[----:B------:R-:W4:Y:S04]  /*2cc20*/  LDL.LU.64 R58, [R1+0x1930] ;  /* 0x00193000013a7983 */ /* 0x000f280000300a00 */
[----:B------:R-:W4:Y:S01]  /*2cc30*/  LDL.LU.64 R56, [R1+0x1928] ;  /* 0x0019280001387983 */ /* 0x000f220000300a00 */
[----:B------:R-:W-:-:S07]  /*2cc40*/  IMAD.MOV.U32 R29, RZ, RZ, R61 ;  /* 0x000000ffff1d7224 */ /* 0x000fce00078e003d */
[C---:B---3--:R-:W-:Y:S06]  /*2cc50*/  HMMA.16816.F32 R28, R8.reuse, R34, R28 ;  /* 0x00000022081c723c */ /* 0x048fec000000181c */
[----:B--2---:R-:W-:-:S15]  /*2cc60*/  HMMA.16816.F32 R12, R8, R54, R12 ;  /* 0x00000036080c723c */ /* 0x004fde000000180c */
[----:B------:R-:W-:-:S08]  /*2cc70*/  NOP ;  /* 0x0000000000007918 */ /* 0x000fd00000000000 */
[----:B------:R0:W-:Y:S04]  /*2cc80*/  STL.64 [R1+0x100], R12 ;  /* 0x0001000c01007387 */ /* 0x0001e80000100a00 */
[----:B------:R-:W-:Y:S04]  /*2cc90*/  STL.64 [R1+0x110], R28 ;  /* 0x0001101c01007387 */ /* 0x000fe80000100a00 */
[----:B------:R-:W-:Y:S04]  /*2cca0*/  STL.64 [R1+0x118], R30 ;  /* 0x0001181e01007387 */ /* 0x000fe80000100a00 */
[----:B------:R1:W-:Y:S01]  /*2ccb0*/  STL [R1+0x108], R14 ;  /* 0x0001080e01007387 */ /* 0x0003e20000100800 */
[----:B------:R-:W-:-:S03]  /*2ccc0*/  IMAD.MOV.U32 R61, RZ, RZ, R15 ;  /* 0x000000ffff3d7224 */ /* 0x000fc600078e000f */
[----:B0-----:R-:W2:Y:S04]  /*2ccd0*/  LDL.LU R12, [R1+0x200] ;  /* 0x00020000010c7983 */ /* 0x001ea80000300800 */
[----:B------:R-:W2:Y:S04]  /*2cce0*/  LDL.LU R13, [R1+0x204] ;  /* 0x00020400010d7983 */ /* 0x000ea80000300800 */
[----:B-1----:R-:W2:Y:S04]  /*2ccf0*/  LDL.LU R14, [R1+0x208] ;  /* 0x00020800010e7983 */ /* 0x002ea80000300800 */
[----:B------:R-:W2:Y:S04]  /*2cd00*/  LDL.LU R15, [R1+0x20c] ;  /* 0x00020c00010f7983 */ /* 0x000ea80000300800 */
[----:B------:R-:W2:Y:S01]  /*2cd10*/  LDL.LU.64 R30, [R1+0x38] ;  /* 0x00003800011e7983 */ /* 0x000ea20000300a00 */
[----:B------:R-:W-:-:S03]  /*2cd20*/  IMAD.SHL.U32 R40, R40, 0x2, RZ ;  /* 0x0000000228287824 */ /* 0x000fc600078e00ff */
[----:B------:R-:W-:Y:S04]  /*2cd30*/  STL.64 [R1+0x1910], R54 ;  /* 0x0019103601007387 */ /* 0x000fe80000100a00 */
[----:B------:R4:W-:Y:S01]  /*2cd40*/  STL.64 [R1+0x1908], R52 ;  /* 0x0019083401007387 */ /* 0x0009e20000100a00 */
[----:B------:R-:W-:Y:S02]  /*2cd50*/  LOP3.LUT R43, R43, 0x10, R40, 0x78, !PT ;  /* 0x000000102b2b7812 */ /* 0x000fe400078e7828 */
[----:B------:R-:W-:Y:S02]  /*2cd60*/  LOP3.LUT R42, R42, 0x7, RZ, 0xc0, !PT ;  /* 0x000000072a2a7812 */ /* 0x000fe400078ec0ff */
[----:B------:R-:W-:-:S03]  /*2cd70*/  LOP3.LUT R43, R43, 0x400, R41, 0xf8, !PT ;  /* 0x000004002b2b7812 */ /* 0x000fc600078ef829 */
[----:B------:R-:W-:-:S03]  /*2cd80*/  IMAD R7, R42, 0x110, RZ ;  /* 0x000001102a077824 */ /* 0x000fc600078e02ff */
[----:B------:R-:W0:Y:S01]  /*2cd90*/  LDSM.16.MT88.4 R40, [R43+UR4+0x3000] ;  /* 0x003000042b28783b */ /* 0x000e220008004200 */
[C---:B----4-:R-:W-:Y:S06]  /*2cda0*/  HMMA.16816.F32 R52, R8.reuse, R26, R56 ;  /* 0x0000001a0834723c */ /* 0x050fec0000001838 */
[----:B------:R-:W-:Y:S01]  /*2cdb0*/  HMMA.16816.F32 R8, R8, R46, R20 ;  /* 0x0000002e0808723c */ /* 0x000fe20000001814 */
[----:B------:R-:W-:Y:S02]  /*2cdc0*/  IMAD.MOV.U32 R33, RZ, RZ, R26 ;  /* 0x000000ffff217224 */ /* 0x000fe400078e001a */
[----:B------:R-:W-:Y:S01]  /*2cdd0*/  IMAD.MOV.U32 R32, RZ, RZ, R27 ;  /* 0x000000ffff207224 */ /* 0x000fe200078e001b */
[----:B------:R1:W-:Y:S02]  /*2cde0*/  STL [R1+0x1838], R61 ;  /* 0x0018383d01007387 */ /* 0x0003e40000100800 */
[----:B------:R-:W-:-:S11]  /*2cdf0*/  MOV R36, R47 ;  /* 0x0000002f00247202 */ /* 0x000fd60000000f00 */
[----:B------:R-:W-:Y:S04]  /*2ce00*/  STL.64 [R1+0xf0], R52 ;  /* 0x0000f03401007387 */ /* 0x000fe80000100a00 */
[----:B------:R-:W-:Y:S04]  /*2ce10*/  STL.64 [R1+0xf8], R54 ;  /* 0x0000f83601007387 */ /* 0x000fe80000100a00 */
[----:B------:R-:W-:Y:S04]  /*2ce20*/  STL.64 [R1+0x1920], R34 ;  /* 0x0019202201007387 */ /* 0x000fe80000100a00 */
[----:B------:R-:W-:Y:S04]  /*2ce30*/  STL.64 [R1+0x1918], R32 ;  /* 0x0019182001007387 */ /* 0x000fe80000100a00 */
[----:B------:R-:W-:Y:S04]  /*2ce40*/  STL.64 [R1+0xc0], R8 ;  /* 0x0000c00801007387 */ /* 0x000fe80000100a00 */
[----:B------:R3:W-:Y:S01]  /*2ce50*/  STL [R1+0xc8], R10 ;  /* 0x0000c80a01007387 */ /* 0x0007e20000100800 */
[----:B-1----:R-:W-:-:S02]  /*2ce60*/  IMAD.MOV.U32 R61, RZ, RZ, R11 ;  /* 0x000000ffff3d7224 */ /* 0x002fc400078e000b */
[----:B---3--:R-:W-:Y:S01]  /*2ce70*/  HMMA.16816.F32 R8, R48, R38, R16 ;  /* 0x000000263008723c */ /* 0x008fe20000001810 */
[----:B------:R-:W-:-:S04]  /*2ce80*/  LOP3.LUT R47, R7, 0x30, R6, 0x78, !PT ;  /* 0x00000030072f7812 */ /* 0x000fc800078e7806 */
[----:B------:R-:W-:Y:S01]  /*2ce90*/  LOP3.LUT R47, R47, 0x40, RZ, 0x3c, !PT ;  /* 0x000000402f2f7812 */ /* 0x000fe200078e3cff */
[----:B0-----:R0:W-:Y:S04]  /*2cea0*/  STL.64 [R1+0x1848], R42 ;  /* 0x0018482a01007387 */ /* 0x0011e80000100a00 */
[----:B------:R-:W1:Y:S04]  /*2ceb0*/  LDSM.16.M88.4 R56, [R47+UR4+0x4080] ;  /* 0x004080042f38783b */ /* 0x000e680008000200 */
[----:B------:R-:W-:Y:S04]  /*2cec0*/  LDSM.16.M88.4 R16, [R47+UR4+0x6080] ;  /* 0x006080042f10783b */ /* 0x000fe80008000200 */
[----:B------:R-:W-:Y:S04]  /*2ced0*/  LDSM.16.M88.4 R20, [R47+UR4+0x6880] ;  /* 0x006880042f14783b */ /* 0x000fe80008000200 */
[----:B------:R-:W-:Y:S01]  /*2cee0*/  LDSM.16.M88.4 R24, [R47+UR4+0x7080] ;  /* 0x007080042f18783b */ /* 0x000fe20008000200 */
[----:B0-----:R-:W-:-:S02]  /*2cef0*/  IMAD.MOV.U32 R42, RZ, RZ, R5 ;  /* 0x000000ffff2a7224 */ /* 0x001fc400078e0005 */
[----:B------:R-:W-:Y:S02]  /*2cf00*/  IMAD.MOV.U32 R43, RZ, RZ, R4 ;  /* 0x000000ffff2b7224 */ /* 0x000fe400078e0004 */
[----:B------:R-:W0:Y:S04]  /*2cf10*/  LDSM.16.M88.4 R4, [R47+UR4+0x4880] ;  /* 0x004880042f04783b */ /* 0x000e280008000200 */
[----:B------:R-:W-:Y:S04]  /*2cf20*/  STL.64 [R1+0x60], R8 ;  /* 0x0000600801007387 */ /* 0x000fe80000100a00 */
[----:B------:R-:W-:Y:S04]  /*2cf30*/  STL.64 [R1+0x68], R10 ;  /* 0x0000680a01007387 */ /* 0x000fe80000100a00 */
[----:B------:R-:W3:Y:S04]  /*2cf40*/  LDSM.16.M88.4 R8, [R47+UR4+0x5080] ;  /* 0x005080042f08783b */ /* 0x000ee80008000200 */
[----:B------:R-:W-:Y:S04]  /*2cf50*/  STL.64 [R1+0x1840], R40 ;  /* 0x0018402801007387 */ /* 0x000fe80000100a00 */
[----:B-1----:R-:W-:Y:S04]  /*2cf60*/  STL [R1+0x1764], R58 ;  /* 0x0017643a01007387 */ /* 0x002fe80000100800 */
[----:B------:R-:W-:Y:S04]  /*2cf70*/  STL [R1+0x1760], R59 ;  /* 0x0017603b01007387 */ /* 0x000fe80000100800 */
[----:B------:R1:W-:Y:S04]  /*2cf80*/  STL.64 [R1+0x1850], R56 ;  /* 0x0018503801007387 */ /* 0x0003e80000100a00 */
[----:B0-----:R0:W-:Y:S04]  /*2cf90*/  STL [R1+0x1744], R6 ;  /* 0x0017440601007387 */ /* 0x0011e80000100800 */
[----:B------:R4:W-:Y:S04]  /*2cfa0*/  STL [R1+0x1740], R7 ;  /* 0x0017400701007387 */ /* 0x0009e80000100800 */
[----:B------:R-:W-:Y:S04]  /*2cfb0*/  STL.64 [R1+0x1858], R4 ;  /* 0x0018580401007387 */ /* 0x000fe80000100a00 */
[----:B---3--:R-:W-:Y:S04]  /*2cfc0*/  STL [R1+0x1768], R10 ;  /* 0x0017680a01007387 */ /* 0x008fe80000100800 */
[----:B------:R-:W-:Y:S04]  /*2cfd0*/  STL [R1+0x1748], R11 ;  /* 0x0017480b01007387 */ /* 0x000fe80000100800 */
[----:B------:R3:W-:Y:S01]  /*2cfe0*/  STL.64 [R1+0x1860], R8 ;  /* 0x0018600801007387 */ /* 0x0007e20000100a00 */
[----:B--2---:R-:W-:-:S15]  /*2cff0*/  HMMA.16816.F32 R12, R48, R30, R12 ;  /* 0x0000001e300c723c */ /* 0x004fde000000180c */
[----:B------:R-:W-:-:S08]  /*2d000*/  NOP ;  /* 0x0000000000007918 */ /* 0x000fd00000000000 */
[----:B------:R-:W-:Y:S04]  /*2d010*/  STL.64 [R1+0x50], R12 ;  /* 0x0000500c01007387 */ /* 0x000fe80000100a00 */
[----:B-1----:R-:W2:Y:S04]  /*2d020*/  LDL.LU R56, [R1+0x2c0] ;  /* 0x0002c00001387983 */ /* 0x002ea80000300800 */
[----:B------:R-:W2:Y:S04]  /*2d030*/  LDL.LU R57, [R1+0x2c4] ;  /* 0x0002c40001397983 */ /* 0x000ea80000300800 */
[----:B------:R-:W2:Y:S04]  /*2d040*/  LDL.LU R58, [R1+0x2c8] ;  /* 0x0002c800013a7983 */ /* 0x000ea80000300800 */
[----:B------:R-:W2:Y:S04]  /*2d050*/  LDL.LU R59, [R1+0x2cc] ;  /* 0x0002cc00013b7983 */ /* 0x000ea80000300800 */
[----:B------:R-:W2:Y:S04]  /*2d060*/  LDL.LU R32, [R1+0x280] ;  /* 0x0002800001207983 */ /* 0x000ea80000300800 */
[----:B------:R-:W2:Y:S04]  /*2d070*/  LDL.LU R33, [R1+0x284] ;  /* 0x0002840001217983 */ /* 0x000ea80000300800 */
[----:B------:R-:W2:Y:S04]  /*2d080*/  LDL.LU R34, [R1+0x288] ;  /* 0x0002880001227983 */ /* 0x000ea80000300800 */
[----:B------:R-:W2:Y:S01]  /*2d090*/  LDL.LU R35, [R1+0x28c] ;  /* 0x00028c0001237983 */ /* 0x000ea20000300800 */
[----:B0-----:R-:W-:-:S02]  /*2d0a0*/  IMAD.MOV.U32 R6, RZ, RZ, R2 ;  /* 0x000000ffff067224 */ /* 0x001fc400078e0002 */
[----:B----4-:R-:W-:Y:S02]  /*2d0b0*/  IMAD.MOV.U32 R7, RZ, RZ, R0 ;  /* 0x000000ffff077224 */ /* 0x010fe400078e0000 */
[----:B------:R-:W-:Y:S02]  /*2d0c0*/  IMAD.MOV.U32 R2, RZ, RZ, R14 ;  /* 0x000000ffff027224 */ /* 0x000fe400078e000e */
[----:B------:R-:W-:Y:S02]  /*2d0d0*/  IMAD.MOV.U32 R0, RZ, RZ, R15 ;  /* 0x000000ffff007224 */ /* 0x000fe400078e000f */
[----:B------:R-:W0:Y:S01]  /*2d0e0*/  LDSM.16.M88.4 R12, [R47+UR4+0x5880] ;  /* 0x005880042f0c783b */ /* 0x000e220008000200 */
[----:B---3--:R-:W-:Y:S02]  /*2d0f0*/  IMAD.MOV.U32 R9, RZ, RZ, R30 ;  /* 0x000000ffff097224 */ /* 0x008fe400078e001e */
[----:B------:R-:W-:Y:S02]  /*2d100*/  IMAD.MOV.U32 R8, RZ, RZ, R31 ;  /* 0x000000ffff087224 */ /* 0x000fe400078e001f */
[----:B------:R-:W1:Y:S04]  /*2d110*/  LDSM.16.M88.4 R28, [R47+UR4+0x7880] ;  /* 0x007880042f1c783b */ /* 0x000e680008000200 */
[----:B0-----:R-:W-:Y:S04]  /*2d120*/  STL [R1+0x1720], R14 ;  /* 0x0017200e01007387 */ /* 0x001fe80000100800 */
[----:B------:R-:W-:Y:S04]  /*2d130*/  STL [R1+0x171c], R15 ;  /* 0x00171c0f01007387 */ /* 0x000fe80000100800 */
[----:B------:R-:W-:Y:S04]  /*2d140*/  STL [R1+0x1714], R18 ;  /* 0x0017141201007387 */ /* 0x000fe80000100800 */
[----:B------:R-:W-:Y:S04]  /*2d150*/  STL [R1+0x1710], R19 ;  /* 0x0017101301007387 */ /* 0x000fe80000100800 */
[----:B------:R-:W-:Y:S04]  /*2d160*/  STL [R1+0x1724], R22 ;  /* 0x0017241601007387 */ /* 0x000fe80000100800 */
[----:B------:R-:W-:Y:S04]  /*2d170*/  STL [R1+0x1718], R23 ;  /* 0x0017181701007387 */ /* 0x000fe80000100800 */
[----:B------:R-:W-:Y:S04]  /*2d180*/  STL [R1+0x172c], R26 ;  /* 0x00172c1a01007387 */ /* 0x000fe80000100800 */
[----:B------:R-:W-:Y:S04]  /*2d190*/  STL [R1+0x1728], R27 ;  /* 0x0017281b01007387 */ /* 0x000fe80000100800 */
[----:B------:R0:W-:Y:S04]  /*2d1a0*/  STL.64 [R1+0x18f0], R24 ;  /* 0x0018f01801007387 */ /* 0x0001e80000100a00 */
[----:B0-----:R-:W3:Y:S04]  /*2d1b0*/  LDL.LU R24, [R1+0x270] ;  /* 0x0002700001187983 */ /* 0x001ee80000300800 */
[----:B------:R-:W3:Y:S04]  /*2d1c0*/  LDL.LU R25, [R1+0x274] ;  /* 0x0002740001197983 */ /* 0x000ee80000300800 */
[----:B------:R-:W3:Y:S04]  /*2d1d0*/  LDL.LU R26, [R1+0x278] ;  /* 0x00027800011a7983 */ /* 0x000ee80000300800 */
[----:B------:R-:W3:Y:S04]  /*2d1e0*/  LDL.LU R27, [R1+0x27c] ;  /* 0x00027c00011b7983 */ /* 0x000ee80000300800 */
[----:B------:R-:W4:Y:S04]  /*2d1f0*/  LDL.LU R52, [R1+0x2b0] ;  /* 0x0002b00001347983 */ /* 0x000f280000300800 */
[----:B------:R-:W4:Y:S04]  /*2d200*/  LDL.LU R53, [R1+0x2b4] ;  /* 0x0002b40001357983 */ /* 0x000f280000300800 */
[----:B------:R-:W4:Y:S04]  /*2d210*/  LDL.LU R54, [R1+0x2b8] ;  /* 0x0002b80001367983 */ /* 0x000f280000300800 */
[----:B------:R-:W4:Y:S04]  /*2d220*/  LDL.LU R55, [R1+0x2bc] ;  /* 0x0002bc0001377983 */ /* 0x000f280000300800 */
[----:B-1----:R-:W-:Y:S04]  /*2d230*/  STL [R1+0x1784], R30 ;  /* 0x0017841e01007387 */ /* 0x002fe80000100800 */
[----:B------:R-:W-:Y:S04]  /*2d240*/  STL [R1+0x1780], R31 ;  /* 0x0017801f01007387 */ /* 0x000fe80000100800 */
[----:B------:R-:W-:Y:S01]  /*2d250*/  STL.64 [R1+0x1830], R28 ;  /* 0x0018301c01007387 */ /* 0x000fe20000100a00 */
[----:B--2---:R-:W-:-:S15]  /*2d260*/  HMMA.16816.F32 R32, R48, R6, R32 ;  /* 0x000000063020723c */ /* 0x004fde0000001820 */
[----:B------:R-:W-:-:S08]  /*2d270*/  NOP ;  /* 0x0000000000007918 */ /* 0x000fd00000000000 */
[----:B------:R-:W-:Y:S04]  /*2d280*/  STL.64 [R1+0xb0], R32 ;  /* 0x0000b02001007387 */ /* 0x000fe80000100a00 */
[----:B------:R0:W-:Y:S04]  /*2d290*/  STL.64 [R1+0xb8], R34 ;  /* 0x0000b82201007387 */ /* 0x0001e80000100a00 */
[----:B0-----:R-:W4:Y:S01]  /*2d2a0*/  LDL.LU.64 R34, [R1+0x1920] ;  /* 0x0019200001227983 */ /* 0x001f220000300a00 */
[----:B------:R-:W0:Y:S01]  /*2d2b0*/  S2R R47, SR_TID.X ;  /* 0x00000000002f7919 */ /* 0x000e220000002100 */
[----:B------:R-:W-:-:S02]  /*2d2c0*/  IMAD.MOV.U32 R37, RZ, RZ, R46 ;  /* 0x000000ffff257224 */ /* 0x000fc400078e002e */
[----:B------:R-:W1:Y:S01]  /*2d2d0*/  S2R R46, SR_TID.X ;  /* 0x00000000002e7919 */ /* 0x000e620000002100 */
[----:B------:R-:W-:Y:S01]  /*2d2e0*/  HMMA.16816.F32 R56, R48, R42, R56 ;  /* 0x0000002a3038723c */ /* 0x000fe20000001838 */
[----:B------:R-:W2:Y:S01]  /*2d2f0*/  LDL.LU.64 R32, [R1+0x1918] ;  /* 0x0019180001207983 */ /* 0x000ea20000300a00 */
[----:B0-----:R-:W-:Y:S01]  /*2d300*/  LOP3.LUT R47, R47, 0x7, RZ, 0xc0, !PT ;  /* 0x000000072f2f7812 */ /* 0x001fe200078ec0ff */
[----:B-1----:R-:W-:-:S04]  /*2d310*/  IMAD.SHL.U32 R45, R46, 0x2, RZ ;  /* 0x000000022e2d7824 */ /* 0x002fc800078e00ff */
[----:B------:R-:W-:Y:S02]  /*2d320*/  IMAD R47, R47, 0x90, RZ ;  /* 0x000000902f2f7824 */ /* 0x000fe400078e02ff */
[----:B------:R-:W-:-:S03]  /*2d330*/  IMAD.SHL.U32 R46, R46, 0x40, RZ ;  /* 0x000000402e2e7824 */ /* 0x000fc600078e00ff */
[----:B------:R-:W-:-:S04]  /*2d340*/  LOP3.LUT R47, R47, 0x10, R45, 0x78, !PT ;  /* 0x000000102f2f7812 */ /* 0x000fc800078e782d */
[----:B------:R-:W-:-:S04]  /*2d350*/  LOP3.LUT R47, R47, 0x400, R46, 0xf8, !PT ;  /* 0x000004002f2f7812 */ /* 0x000fc800078ef82e */
[----:B------:R-:W-:-:S06]  /*2d360*/  LOP3.LUT R47, R47, 0x20, RZ, 0x3c, !PT ;  /* 0x000000202f2f7812 */ /* 0x000fcc00078e3cff */
[----:B------:R-:W0:Y:S01]  /*2d370*/  LDSM.16.MT88.4 R44, [R47+UR4+0x3000] ;  /* 0x003000042f2c783b */ /* 0x000e220008004200 */
[----:B------:R-:W-:Y:S02]  /*2d380*/  IMAD.MOV.U32 R23, RZ, RZ, R56 ;  /* 0x000000ffff177224 */ /* 0x000fe400078e0038 */
[----:B------:R-:W-:Y:S02]  /*2d390*/  IMAD.MOV.U32 R19, RZ, RZ, R57 ;  /* 0x000000ffff137224 */ /* 0x000fe400078e0039 */
[----:B------:R-:W-:Y:S02]  /*2d3a0*/  IMAD.MOV.U32 R18, RZ, RZ, R58 ;  /* 0x000000ffff127224 */ /* 0x000fe400078e003a */
[----:B------:R-:W-:Y:S01]  /*2d3b0*/  IMAD.MOV.U32 R15, RZ, RZ, R59 ;  /* 0x000000ffff0f7224 */ /* 0x000fe200078e003b */
[----:B0-----:R-:W-:Y:S04]  /*2d3c0*/  STL.64 [R1+0x17f0], R46 ;  /* 0x0017f02e01007387 */ /* 0x001fe80000100a00 */
[----:B------:R0:W-:Y:S04]  /*2d3d0*/  STL.64 [R1+0x17e8], R44 ;  /* 0x0017e82c01007387 */ /* 0x0001e80000100a00 */
[----:B0-----:R-:W3:Y:S04]  /*2d3e0*/  LDL.LU R44, [R1+0x290] ;  /* 0x00029000012c7983 */ /* 0x001ee80000300800 */
[----:B------:R-:W3:Y:S04]  /*2d3f0*/  LDL.LU R45, [R1+0x294] ;  /* 0x00029400012d7983 */ /* 0x000ee80000300800 */
[----:B------:R-:W3:Y:S04]  /*2d400*/  LDL.LU R46, [R1+0x298] ;  /* 0x00029800012e7983 */ /* 0x000ee80000300800 */
[----:B------:R-:W3:Y:S04]  /*2d410*/  LDL.LU R47, [R1+0x29c] ;  /* 0x00029c00012f7983 */ /* 0x000ee80000300800 */
[----:B------:R-:W3:Y:S04]  /*2d420*/  LDL.LU R56, [R1+0x260] ;  /* 0x0002600001387983 */ /* 0x000ee80000300800 */
[----:B------:R-:W3:Y:S04]  /*2d430*/  LDL.LU R57, [R1+0x264] ;  /* 0x0002640001397983 */ /* 0x000ee80000300800 */
[----:B------:R-:W3:Y:S04]  /*2d440*/  LDL.LU R58, [R1+0x268] ;  /* 0x00026800013a7983 */ /* 0x000ee80000300800 */
[----:B------:R-:W3:Y:S04]  /*2d450*/  LDL.LU R59, [R1+0x26c] ;  /* 0x00026c00013b7983 */ /* 0x000ee80000300800 */
[----:B------:R0:W-:Y:S04]  /*2d460*/  STL.64 [R1+0x18e8], R42 ;  /* 0x0018e82a01007387 */ /* 0x0001e80000100a00 */
[----:B------:R-:W3:Y:S04]  /*2d470*/  LDL.LU R40, [R1+0x2a0] ;  /* 0x0002a00001287983 */ /* 0x000ee80000300800 */
[----:B------:R-:W3:Y:S04]  /*2d480*/  LDL.LU R41, [R1+0x2a4] ;  /* 0x0002a40001297983 */ /* 0x000ee80000300800 */
[----:B0-----:R-:W3:Y:S04]  /*2d490*/  LDL.LU R42, [R1+0x2a8] ;  /* 0x0002a800012a7983 */ /* 0x001ee80000300800 */
[----:B------:R-:W3:Y:S04]  /*2d4a0*/  LDL.LU R43, [R1+0x2ac] ;  /* 0x0002ac00012b7983 */ /* 0x000ee80000300800 */
[----:B------:R-:W-:Y:S04]  /*2d4b0*/  STL.64 [R1+0x1828], R18 ;  /* 0x0018281201007387 */ /* 0x000fe80000100a00 */
[----:B------:R-:W-:Y:S01]  /*2d4c0*/  STL.64 [R1+0x1820], R16 ;  /* 0x0018201001007387 */ /* 0x000fe20000100a00 */
[----:B----4-:R-:W-:-:S15]  /*2d4d0*/  HMMA.16816.F32 R52, R48, R34, R52 ;  /* 0x000000223034723c */ /* 0x010fde0000001834 */
[----:B------:R-:W-:-:S08]  /*2d4e0*/  NOP ;  /* 0x0000000000007918 */ /* 0x000fd00000000000 */
[----:B------:R-:W-:Y:S04]  /*2d4f0*/  STL.64 [R1+0x90], R52 ;  /* 0x0000903401007387 */ /* 0x000fe80000100a00 */
[----:B------:R0:W-:Y:S04]  /*2d500*/  STL.64 [R1+0x98], R54 ;  /* 0x0000983601007387 */ /* 0x0001e80000100a00 */
[----:B0-----:R-:W3:Y:S04]  /*2d510*/  LDL.LU.64 R54, [R1+0x1910] ;  /* 0x0019100001367983 */ /* 0x001ee80000300a00 */
[----:B------:R-:W4:Y:S01]  /*2d520*/  LDL.LU.64 R52, [R1+0x1908] ;  /* 0x0019080001347983 */ /* 0x000f220000300a00 */
[----:B--2---:R-:W-:Y:S01]  /*2d530*/  MOV R18, R33 ;  /* 0x0000002100127202 */ /* 0x004fe20000000f00 */
[----:B------:R-:W-:-:S02]  /*2d540*/  IMAD.MOV.U32 R19, RZ, RZ, R32 ;  /* 0x000000ffff137224 */ /* 0x000fc400078e0020 */
[----:B------:R-:W-:Y:S02]  /*2d550*/  IMAD.MOV.U32 R5, RZ, RZ, R34 ;  /* 0x000000ffff057224 */ /* 0x000fe400078e0022 */
[----:B------:R-:W-:Y:S02]  /*2d560*/  IMAD.MOV.U32 R4, RZ, RZ, R35 ;  /* 0x000000ffff047224 */ /* 0x000fe400078e0023 */
[----:B------:R-:W2:Y:S04]  /*2d570*/  LDL.LU.64 R34, [R1+0x1900] ;  /* 0x0019000001227983 */ /* 0x000ea80000300a00 */
[----:B------:R-:W2:Y:S01]  /*2d580*/  LDL.LU.64 R32, [R1+0x18f8] ;  /* 0x0018f80001207983 */ /* 0x000ea20000300a00 */
[----:B------:R-:W-:Y:S02]  /*2d590*/  IMAD.MOV.U32 R30, RZ, RZ, R37 ;  /* 0x000000ffff1e7224 */ /* 0x000fe400078e0025 */
[----:B------:R-:W-:Y:S01]  /*2d5a0*/  IMAD.MOV.U32 R31, RZ, RZ, R36 ;  /* 0x000000ffff1f7224 */ /* 0x000fe200078e0024 */
[----:B---3--:R-:W-:Y:S06]  /*2d5b0*/  HMMA.16816.F32 R40, R48, R54, R40 ;  /* 0x000000363028723c */ /* 0x008fec0000001828 */
[----:B------:R-:W-:Y:S04]  /*2d5c0*/  STL.64 [R1+0x18d0], R54 ;  /* 0x0018d03601007387 */ /* 0x000fe80000100a00 */
[----:B----4-:R-:W-:-:S13]  /*2d5d0*/  STL [R1+0x18c8], R53 ;  /* 0x0018c83501007387 */ /* 0x010fda0000100800 */
[----:B------:R-:W-:Y:S04]  /*2d5e0*/  STL.64 [R1+0xe0], R40 ;  /* 0x0000e02801007387 */ /* 0x000fe80000100a00 */
[----:B------:R0:W-:Y:S02]  /*2d5f0*/  STL.64 [R1+0xe8], R42 ;  /* 0x0000e82a01007387 */ /* 0x0001e40000100a00 */
[----:B0-----:R-:W-:Y:S06]  /*2d600*/  HMMA.16816.F32 R40, R48, R18, R44 ;  /* 0x000000123028723c */ /* 0x001fec000000182c */
[----:B------:R-:W-:-:S15]  /*2d610*/  STL.64 [R1+0x18c0], R18 ;  /* 0x0018c01201007387 */ /* 0x000fde0000100a00 */
[----:B------:R-:W-:-:S02]  /*2d620*/  NOP ;  /* 0x0000000000007918 */ /* 0x000fc40000000000 */
[----:B------:R-:W-:Y:S04]  /*2d630*/  STL.64 [R1+0xd0], R40 ;  /* 0x0000d02801007387 */ /* 0x000fe80000100a00 */
[----:B------:R-:W-:Y:S04]  /*2d640*/  STL.64 [R1+0xd8], R42 ;  /* 0x0000d82a01007387 */ /* 0x000fe80000100a00 */
[----:B------:R-:W-:Y:S04]  /*2d650*/  STL.64 [R1+0x18b8], R30 ;  /* 0x0018b81e01007387 */ /* 0x000fe80000100a00 */
[----:B------:R-:W3:Y:S04]  /*2d660*/  LDL.LU R44, [R1+0x160] ;  /* 0x00016000012c7983 */ /* 0x000ee80000300800 */
[----:B------:R-:W3:Y:S04]  /*2d670*/  LDL.LU R45, [R1+0x164] ;  /* 0x00016400012d7983 */ /* 0x000ee80000300800 */
[----:B------:R-:W4:Y:S04]  /*2d680*/  LDL.LU R46, [R1+0x168] ;  /* 0x00016800012e7983 */ /* 0x000f280000300800 */
[----:B------:R-:W4:Y:S01]  /*2d690*/  LDL.LU R47, [R1+0x16c] ;  /* 0x00016c00012f7983 */ /* 0x000f220000300800 */
[----:B------:R-:W-:Y:S03]  /*2d6a0*/  HMMA.16816.F32 R48, R48, R30, R24 ;  /* 0x0000001e3030723c */ /* 0x000fe60000001818 */
[----:B----4-:R-:W-:Y:S04]  /*2d6b0*/  STL.64 [R1+0x1870], R46 ;  /* 0x0018702e01007387 */ /* 0x010fe80000100a00 */
[----:B---3--:R-:W-:-:S15]  /*2d6c0*/  STL.64 [R1+0x1868], R44 ;  /* 0x0018682c01007387 */ /* 0x008fde0000100a00 */
[----:B------:R-:W-:-:S01]  /*2d6d0*/  NOP ;  /* 0x0000000000007918 */ /* 0x000fc20000000000 */
[----:B------:R-:W-:Y:S04]  /*2d6e0*/  STL.64 [R1+0x17d0], R50 ;  /* 0x0017d03201007387 */ /* 0x000fe80000100a00 */
[----:B------:R0:W-:Y:S04]  /*2d6f0*/  STL.64 [R1+0x17c8], R48 ;  /* 0x0017c83001007387 */ /* 0x0001e80000100a00 */
[----:B0-----:R-:W3:Y:S04]  /*2d700*/  LDL.LU R48, [R1+0x170] ;  /* 0x0001700001307983 */ /* 0x001ee80000300800 */
[----:B------:R-:W3:Y:S04]  /*2d710*/  LDL.LU R49, [R1+0x174] ;  /* 0x0001740001317983 */ /* 0x000ee80000300800 */
[----:B------:R-:W4:Y:S01]  /*2d720*/  LDL.LU R50, [R1+0x178] ;  /* 0x0001780001327983 */ /* 0x000f220000300800 */
[----:B------:R-:W-:-:S02]  /*2d730*/  IMAD.MOV.U32 R46, RZ, RZ, R9 ;  /* 0x000000ffff2e7224 */ /* 0x000fc400078e0009 */
[----:B------:R-:W-:Y:S02]  /*2d740*/  IMAD.MOV.U32 R47, RZ, RZ, R8 ;  /* 0x000000ffff2f7224 */ /* 0x000fe400078e0008 */
[----:B--2---:R-:W-:Y:S01]  /*2d750*/  HMMA.16816.F32 R8, R32, R38, R56 ;  /* 0x000000262008723c */ /* 0x004fe20000001838 */
[----:B------:R-:W-:-:S15]  /*2d760*/  IMAD.MOV.U32 R51, RZ, RZ, R52 ;  /* 0x000000ffff337224 */ /* 0x000fde00078e0034 */
[----:B------:R-:W-:-:S08]  /*2d770*/  NOP ;  /* 0x0000000000007918 */ /* 0x000fd00000000000 */
[----:B------:R-:W-:Y:S02]  /*2d780*/  IMAD.MOV.U32 R14, RZ, RZ, R8 ;  /* 0x000000ffff0e7224 */ /* 0x000fe400078e0008 */
[----:B------:R-:W-:Y:S01]  /*2d790*/  IMAD.MOV.U32 R22, RZ, RZ, R11 ;  /* 0x000000ffff167224 */ /* 0x000fe200078e000b */
[----:B----4-:R-:W-:Y:S04]  /*2d7a0*/  STL.64 [R1+0x1880], R50 ;  /* 0x0018803201007387 */ /* 0x010fe80000100a00 */
[----:B---3--:R-:W-:Y:S04]  /*2d7b0*/  STL.64 [R1+0x1878], R48 ;  /* 0x0018783001007387 */ /* 0x008fe80000100a00 */
[----:B------:R0:W-:Y:S04]  /*2d7c0*/  STL [R1+0x264], R9 ;  /* 0x0002640901007387 */ /* 0x0001e80000100800 */
[----:B------:R1:W-:Y:S04]  /*2d7d0*/  STL [R1+0x268], R10 ;  /* 0x0002680a01007387 */ /* 0x0003e80000100800 */
[----:B------:R-:W-:Y:S04]  /*2d7e0*/  STL.64 [R1+0x1890], R14 ;  /* 0x0018900e01007387 */ /* 0x000fe80000100a00 */
[----:B------:R-:W-:Y:S04]  /*2d7f0*/  STL.64 [R1+0x1888], R12 ;  /* 0x0018880c01007387 */ /* 0x000fe80000100a00 */
[----:B------:R-:W2:Y:S04]  /*2d800*/  LDL.LU R8, [R1+0x1b0] ;  /* 0x0001b00001087983 */ /* 0x000ea80000300800 */
[----:B0-----:R-:W2:Y:S04]  /*2d810*/  LDL.LU R9, [R1+0x1b4] ;  /* 0x0001b40001097983 */ /* 0x001ea80000300800 */
[----:B-1----:R-:W3:Y:S04]  /*2d820*/  LDL.LU R10, [R1+0x1b8] ;  /* 0x0001b800010a7983 */ /* 0x002ee80000300800 */
[----:B------:R-:W3:Y:S04]  /*2d830*/  LDL.LU R11, [R1+0x1bc] ;  /* 0x0001bc00010b7983 */ /* 0x000ee80000300800 */
[----:B---3--:R-:W-:Y:S04]  /*2d840*/  STL.64 [R1+0x18a0], R10 ;  /* 0x0018a00a01007387 */ /* 0x008fe80000100a00 */
[----:B--2---:R-:W-:Y:S04]  /*2d850*/  STL.64 [R1+0x1898], R8 ;  /* 0x0018980801007387 */ /* 0x004fe80000100a00 */
[----:B------:R-:W2:Y:S04]  /*2d860*/  LDL.LU R48, [R1+0x1c0] ;  /* 0x0001c00001307983 */ /* 0x000ea80000300800 */
[----:B------:R-:W2:Y:S04]  /*2d870*/  LDL.LU R49, [R1+0x1c4] ;  /* 0x0001c40001317983 */ /* 0x000ea80000300800 */
[----:B------:R-:W3:Y:S04]  /*2d880*/  LDL.LU R50, [R1+0x1c8] ;  /* 0x0001c80001327983 */ /* 0x000ee80000300800 */
[----:B------:R-:W3:Y:S04]  /*2d890*/  LDL.LU R51, [R1+0x1cc] ;  /* 0x0001cc0001337983 */ /* 0x000ee80000300800 */
[----:B---3--:R-:W-:Y:S04]  /*2d8a0*/  STL.64 [R1+0x18e0], R50 ;  /* 0x0018e03201007387 */ /* 0x008fe80000100a00 */
[----:B--2---:R0:W-:Y:S04]  /*2d8b0*/  STL.64 [R1+0x18d8], R48 ;  /* 0x0018d83001007387 */ /* 0x0041e80000100a00 */
[----:B------:R-:W2:Y:S04]  /*2d8c0*/  LDL.LU R28, [R1+0x1f0] ;  /* 0x0001f000011c7983 */ /* 0x000ea80000300800 */
[----:B------:R-:W2:Y:S04]  /*2d8d0*/  LDL.LU R29, [R1+0x1f4] ;  /* 0x0001f400011d7983 */ /* 0x000ea80000300800 */
[----:B------:R-:W2:Y:S04]  /*2d8e0*/  LDL.LU R30, [R1+0x1f8] ;  /* 0x0001f800011e7983 */ /* 0x000ea80000300800 */
[----:B------:R-:W2:Y:S04]  /*2d8f0*/  LDL.LU R31, [R1+0x1fc] ;  /* 0x0001fc00011f7983 */ /* 0x000ea80000300800 */
[----:B------:R-:W3:Y:S04]  /*2d900*/  LDL.LU R40, [R1+0x240] ;  /* 0x0002400001287983 */ /* 0x000ee80000300800 */
[----:B------:R-:W3:Y:S04]  /*2d910*/  LDL.LU R41, [R1+0x244] ;  /* 0x0002440001297983 */ /* 0x000ee80000300800 */
[----:B------:R-:W3:Y:S04]  /*2d920*/  LDL.LU R42, [R1+0x248] ;  /* 0x00024800012a7983 */ /* 0x000ee80000300800 */
[----:B------:R-:W3:Y:S04]  /*2d930*/  LDL.LU R43, [R1+0x24c] ;  /* 0x00024c00012b7983 */ /* 0x000ee80000300800 */
        /* <DEDUP_REMOVED lines=8> */
[----:B0-----:R-:W2:Y:S04]  /*2d9c0*/  LDL.LU R48, [R1+0x230] ;  /* 0x0002300001307983 */ /* 0x001ea80000300800 */
        /* <DEDUP_REMOVED lines=8> */
[----:B------:R-:W-:-:S03]  /*2da50*/  IMAD.MOV.U32 R45, RZ, RZ, R38 ;  /* 0x000000ffff2d7224 */ /* 0x000fc600078e0026 */
[----:B------:R-:W2:Y:S01]  /*2da60*/  LDL.LU R37, [R1+0x1e4] ;  /* 0x0001e40001257983 */ /* 0x000ea20000300800 */
[----:B------:R-:W-:-:S03]  /*2da70*/  IMAD.MOV.U32 R44, RZ, RZ, R39 ;  /* 0x000000ffff2c7224 */ /* 0x000fc600078e0027 */
        /* <DEDUP_REMOVED lines=11> */
[----:B------:R0:W-:Y:S04]  /*2db30*/  STL.64 [R1+0x1810], R20 ;  /* 0x0018101401007387 */ /* 0x0001e80000100a00 */
[----:B0-----:R-:W2:Y:S04]  /*2db40*/  LDL.LU R20, [R1+0x180] ;  /* 0x0001800001147983 */ /* 0x001ea80000300800 */
[----:B------:R-:W2:Y:S04]  /*2db50*/  LDL.LU R21, [R1+0x184] ;  /* 0x0001840001157983 */ /* 0x000ea80000300800 */
[----:B------:R-:W2:Y:S04]  /*2db60*/  LDL.LU R22, [R1+0x188] ;  /* 0x0001880001167983 */ /* 0x000ea80000300800 */
[----:B------:R-:W2:Y:S01]  /*2db70*/  LDL.LU R23, [R1+0x18c] ;  /* 0x00018c0001177983 */ /* 0x000ea20000300800 */
[C---:B---3--:R-:W-:Y:S06]  /*2db80*/  HMMA.16816.F32 R40, R32.reuse, R6, R40 ;  /* 0x000000062028723c */ /* 0x048fec0000001828 */
[----:B----4-:R-:W-:-:S15]  /*2db90*/  HMMA.16816.F32 R24, R32, R46, R24 ;  /* 0x0000002e2018723c */ /* 0x010fde0000001818 */
[----:B------:R-:W-:-:S08]  /*2dba0*/  NOP ;  /* 0x0000000000007918 */ /* 0x000fd00000000000 */
[----:B------:R0:W-:Y:S04]  /*2dbb0*/  STL.64 [R1+0x250], R24 ;  /* 0x0002501801007387 */ /* 0x0001e80000100a00 */
[----:B------:R1:W-:Y:S04]  /*2dbc0*/  STL.64 [R1+0x258], R26 ;  /* 0x0002581a01007387 */ /* 0x0003e80000100a00 */
[----:B0-----:R-:W3:Y:S04]  /*2dbd0*/  LDL.LU.64 R24, [R1+0x18f0] ;  /* 0x0018f00001187983 */ /* 0x001ee80000300a00 */
[----:B------:R-:W-:Y:S04]  /*2dbe0*/  STL [R1+0x240], R40 ;  /* 0x0002402801007387 */ /* 0x000fe80000100800 */
[----:B------:R0:W-:Y:S01]  /*2dbf0*/  STL [R1+0x248], R42 ;  /* 0x0002482a01007387 */ /* 0x0001e20000100800 */
[----:B-1----:R-:W-:-:S03]  /*2dc00*/  IMAD.MOV.U32 R27, RZ, RZ, R43 ;  /* 0x000000ffff1b7224 */ /* 0x002fc600078e002b */
[----:B0-----:R-:W4:Y:S01]  /*2dc10*/  LDL.LU.64 R42, [R1+0x18e8] ;  /* 0x0018e800012a7983 */ /* 0x001f220000300a00 */
[----:B------:R-:W-:-:S05]  /*2dc20*/  IMAD.MOV.U32 R26, RZ, RZ, R41 ;  /* 0x000000ffff1a7224 */ /* 0x000fca00078e0029 */
[----:B------:R0:W-:Y:S02]  /*2dc30*/  STL.64 [R1+0x1808], R26 ;  /* 0x0018081a01007387 */ /* 0x0001e40000100a00 */
[----:B0-----:R-:W-:Y:S02]  /*2dc40*/  IMAD.MOV.U32 R26, RZ, RZ, R5 ;  /* 0x000000ffff1a7224 */ /* 0x001fe400078e0005 */
[----:B------:R-:W-:-:S07]  /*2dc50*/  IMAD.MOV.U32 R27, RZ, RZ, R4 ;  /* 0x000000ffff1b7224 */ /* 0x000fce00078e0004 */
[C---:B--2---:R-:W-:Y:S06]  /*2dc60*/  HMMA.16816.F32 R52, R32.reuse, R26, R52 ;  /* 0x0000001a2034723c */ /* 0x044fec0000001834 */
[----:B----4-:R-:W-:Y:S01]  /*2dc70*/  HMMA.16816.F32 R48, R32, R42, R48 ;  /* 0x0000002a2030723c */ /* 0x010fe20000001830 */
[----:B---3--:R-:W-:-:S15]  /*2dc80*/  STL.64 [R1+0x1800], R24 ;  /* 0x0018001801007387 */ /* 0x008fde0000100a00 */
[----:B------:R-:W-:-:S07]  /*2dc90*/  NOP ;  /* 0x0000000000007918 */ /* 0x000fce0000000000 */
[----:B------:R-:W-:Y:S04]  /*2dca0*/  STL.64 [R1+0x230], R48 ;  /* 0x0002303001007387 */ /* 0x000fe80000100a00 */
[----:B------:R0:W-:Y:S04]  /*2dcb0*/  STL.64 [R1+0x238], R50 ;  /* 0x0002383201007387 */ /* 0x0001e80000100a00 */
[----:B0-----:R-:W2:Y:S04]  /*2dcc0*/  LDL.LU.64 R50, [R1+0x18e0] ;  /* 0x0018e00001327983 */ /* 0x001ea80000300a00 */
[----:B------:R-:W2:Y:S04]  /*2dcd0*/  LDL.LU.64 R48, [R1+0x18d8] ;  /* 0x0018d80001307983 */ /* 0x000ea80000300a00 */
[----:B------:R-:W-:Y:S04]  /*2dce0*/  STL.64 [R1+0x220], R52 ;  /* 0x0002203401007387 */ /* 0x000fe80000100a00 */
[----:B------:R0:W-:Y:S04]  /*2dcf0*/  STL.64 [R1+0x228], R54 ;  /* 0x0002283601007387 */ /* 0x0001e80000100a00 */
[----:B0-----:R-:W3:Y:S04]  /*2dd00*/  LDL.LU.64 R54, [R1+0x18d0] ;  /* 0x0018d00001367983 */ /* 0x001ee80000300a00 */
[----:B------:R-:W4:Y:S01]  /*2dd10*/  LDL.LU R53, [R1+0x18c8] ;  /* 0x0018c80001357983 */ /* 0x000f220000300800 */
[----:B---3--:R-:W-:-:S15]  /*2dd20*/  HMMA.16816.F32 R16, R32, R54, R16 ;  /* 0x000000362010723c */ /* 0x008fde0000001810 */
[----:B------:R-:W-:-:S08]  /*2dd30*/  NOP ;  /* 0x0000000000007918 */ /* 0x000fd00000000000 */
[----:B------:R-:W-:Y:S04]  /*2dd40*/  STL.64 [R1+0x280], R16 ;  /* 0x0002801001007387 */ /* 0x000fe80000100a00 */
[----:B------:R0:W-:Y:S04]  /*2dd50*/  STL.64 [R1+0x288], R18 ;  /* 0x0002881201007387 */ /* 0x0001e80000100a00 */
[----:B0-----:R-:W3:Y:S02]  /*2dd60*/  LDL.LU.64 R18, [R1+0x18c0] ;  /* 0x0018c00001127983 */ /* 0x001ee40000300a00 */
[----:B---3--:R-:W-:-:S15]  /*2dd70*/  HMMA.16816.F32 R28, R32, R18, R28 ;  /* 0x00000012201c723c */ /* 0x008fde000000181c */
[----:B------:R-:W-:-:S08]  /*2dd80*/  NOP ;  /* 0x0000000000007918 */ /* 0x000fd00000000000 */
[----:B------:R-:W-:Y:S04]  /*2dd90*/  STL.64 [R1+0x270], R28 ;  /* 0x0002701c01007387 */ /* 0x000fe80000100a00 */
[----:B------:R0:W-:Y:S01]  /*2dda0*/  STL [R1+0x278], R30 ;  /* 0x0002781e01007387 */ /* 0x0001e20000100800 */
[----:B------:R-:W-:-:S03]  /*2ddb0*/  IMAD.MOV.U32 R52, RZ, RZ, R31 ;  /* 0x000000ffff347224 */ /* 0x000fc600078e001f */
[----:B0-----:R-:W3:Y:S04]  /*2ddc0*/  LDL.LU.64 R30, [R1+0x18b8] ;  /* 0x0018b800011e7983 */ /* 0x001ee80000300a00 */
[----:B------:R-:W-:Y:S01]  /*2ddd0*/  STL [R1+0x17a8], R52 ;  /* 0x0017a83401007387 */ /* 0x000fe20000100800 */
[----:B------:R-:W-:Y:S02]  /*2dde0*/  IMAD.MOV.U32 R14, RZ, RZ, R45 ;  /* 0x000000ffff0e7224 */ /* 0x000fe400078e002d */
[----:B------:R-:W-:Y:S01]  /*2ddf0*/  IMAD.MOV.U32 R15, RZ, RZ, R44 ;  /* 0x000000ffff0f7224 */ /* 0x000fe200078e002c */
[----:B---3--:R-:W-:Y:S01]  /*2de00*/  HMMA.16816.F32 R32, R32, R30, R36 ;  /* 0x0000001e2020723c */ /* 0x008fe20000001824 */
[----:B------:R-:W3:Y:S04]  /*2de10*/  LDL.LU.64 R38, [R1+0x18b0] ;  /* 0x0018b00001267983 */ /* 0x000ee80000300a00 */
[----:B------:R-:W3:-:S15]  /*2de20*/  LDL.LU.64 R36, [R1+0x18a8] ;  /* 0x0018a80001247983 */ /* 0x000ede0000300a00 */
[----:B------:R-:W-:-:S03]  /*2de30*/  NOP ;  /* 0x0000000000007918 */ /* 0x000fc60000000000 */
[----:B------:R0:W-:Y:S04]  /*2de40*/  STL.64 [R1+0x210], R32 ;  /* 0x0002102001007387 */ /* 0x0001e80000100a00 */
[----:B------:R1:W-:Y:S04]  /*2de50*/  STL.64 [R1+0x218], R34 ;  /* 0x0002182201007387 */ /* 0x0003e80000100a00 */
[----:B0-----:R-:W4:Y:S04]  /*2de60*/  LDL.LU R32, [R1+0x190] ;  /* 0x0001900001207983 */ /* 0x001f280000300800 */
[----:B------:R-:W4:Y:S04]  /*2de70*/  LDL.LU R33, [R1+0x194] ;  /* 0x0001940001217983 */ /* 0x000f280000300800 */
[----:B-1----:R-:W4:Y:S04]  /*2de80*/  LDL.LU R34, [R1+0x198] ;  /* 0x0001980001227983 */ /* 0x002f280000300800 */
[----:B------:R-:W4:Y:S01]  /*2de90*/  LDL.LU R35, [R1+0x19c] ;  /* 0x00019c0001237983 */ /* 0x000f220000300800 */
[C---:B---3--:R-:W-:Y:S03]  /*2dea0*/  HMMA.16816.F32 R12, R36.reuse, R14, R8 ;  /* 0x0000000e240c723c */ /* 0x048fe60000001808 */
[----:B------:R-:W3:Y:S04]  /*2deb0*/  LDL.LU.64 R10, [R1+0x18a0] ;  /* 0x0018a000010a7983 */ /* 0x000ee80000300a00 */
[----:B------:R-:W3:Y:S01]  /*2dec0*/  LDL.LU.64 R8, [R1+0x1898] ;  /* 0x0018980001087983 */ /* 0x000ee20000300a00 */
[----:B--2---:R-:W-:-:S15]  /*2ded0*/  HMMA.16816.F32 R44, R36, R46, R48 ;  /* 0x0000002e242c723c */ /* 0x004fde0000001830 */
[----:B------:R-:W-:Y:S04]  /*2dee0*/  STL.64 [R1+0x200], R12 ;  /* 0x0002000c01007387 */ /* 0x000fe80000100a00 */
[----:B------:R0:W-:Y:S04]  /*2def0*/  STL.64 [R1+0x208], R14 ;  /* 0x0002080e01007387 */ /* 0x0001e80000100a00 */
[----:B0-----:R-:W2:Y:S04]  /*2df00*/  LDL.LU.64 R14, [R1+0x1890] ;  /* 0x00189000010e7983 */ /* 0x001ea80000300a00 */
[----:B------:R-:W2:Y:S04]  /*2df10*/  LDL.LU.64 R12, [R1+0x1888] ;  /* 0x00188800010c7983 */ /* 0x000ea80000300a00 */
[----:B------:R-:W2:Y:S04]  /*2df20*/  LDL.LU.64 R50, [R1+0x1880] ;  /* 0x0018800001327983 */ /* 0x000ea80000300a00 */
[----:B------:R-:W2:Y:S04]  /*2df30*/  LDL.LU.64 R48, [R1+0x1878] ;  /* 0x0018780001307983 */ /* 0x000ea80000300a00 */
[----:B------:R-:W-:Y:S04]  /*2df40*/  STL.64 [R1+0x40], R44 ;  /* 0x0000402c01007387 */ /* 0x000fe80000100a00 */
[----:B------:R0:W-:Y:S04]  /*2df50*/  STL.64 [R1+0x48], R46 ;  /* 0x0000482e01007387 */ /* 0x0001e80000100a00 */
[----:B0-----:R-:W2:Y:S04]  /*2df60*/  LDL.LU.64 R46, [R1+0x1870] ;  /* 0x00187000012e7983 */ /* 0x001ea80000300a00 */
[----:B------:R-:W2:Y:S01]  /*2df70*/  LDL.LU.64 R44, [R1+0x1868] ;  /* 0x00186800012c7983 */ /* 0x000ea20000300a00 */
[C---:B------:R-:W-:Y:S06]  /*2df80*/  HMMA.16816.F32 R40, R36.reuse, R42, R56 ;  /* 0x0000002a2428723c */ /* 0x040fec0000001838 */
[C---:B----4-:R-:W-:Y:S06]  /*2df90*/  HMMA.16816.F32 R24, R36.reuse, R26, R32 ;  /* 0x0000001a2418723c */ /* 0x050fec0000001820 */
[C---:B------:R-:W-:Y:S01]  /*2dfa0*/  HMMA.16816.F32 R20, R36.reuse, R54, R20 ;  /* 0x000000362414723c */ /* 0x040fe20000001814 */
[----:B------:R-:W0:Y:S05]  /*2dfb0*/  LDSM.16.MT88.4 R32, [R60+UR4+0x3000] ;  /* 0x003000043c20783b */ /* 0x000e2a0008004200 */
[----:B---3--:R-:W-:Y:S01]  /*2dfc0*/  HMMA.16816.F32 R4, R36, R6, R8 ;  /* 0x000000062404723c */ /* 0x008fe20000001808 */
[----:B------:R-:W3:-:S15]  /*2dfd0*/  LDL.LU.64 R8, [R1+0x1860] ;  /* 0x0018600001087983 */ /* 0x000ede0000300a00 */
[----:B------:R-:W-:-:S07]  /*2dfe0*/  NOP ;  /* 0x0000000000007918 */ /* 0x000fce0000000000 */
[----:B------:R1:W-:Y:S04]  /*2dff0*/  STL.64 [R1+0x30], R4 ;  /* 0x0000300401007387 */ /* 0x0003e80000100a00 */
[----:B------:R-:W-:Y:S01]  /*2e000*/  STL [R1+0x3c], R7 ;  /* 0x00003c0701007387 */ /* 0x000fe20000100800 */
[----:B------:R-:W-:-:S03]  /*2e010*/  MOV R52, R6 ;  /* 0x0000000600347202 */ /* 0x000fc60000000f00 */
[----:B-1----:R-:W4:Y:S04]  /*2e020*/  LDL.LU.64 R4, [R1+0x1858] ;  /* 0x0018580001047983 */ /* 0x002f280000300a00 */
[----:B------:R-:W3:Y:S04]  /*2e030*/  LDL.LU.64 R56, [R1+0x1850] ;  /* 0x0018500001387983 */ /* 0x000ee80000300a00 */
[----:B------:R-:W-:Y:S04]  /*2e040*/  STL.64 [R1+0x20], R40 ;  /* 0x0000202801007387 */ /* 0x000fe80000100a00 */
[----:B------:R1:W-:Y:S04]  /*2e050*/  STL.64 [R1+0x28], R42 ;  /* 0x0000282a01007387 */ /* 0x0003e80000100a00 */
[----:B-1----:R-:W3:Y:S04]  /*2e060*/  LDL.LU.64 R42, [R1+0x1848] ;  /* 0x00184800012a7983 */ /* 0x002ee80000300a00 */
[----:B------:R-:W3:Y:S04]  /*2e070*/  LDL.LU.64 R40, [R1+0x1840] ;  /* 0x0018400001287983 */ /* 0x000ee80000300a00 */
[----:B------:R-:W-:Y:S04]  /*2e080*/  STL.64 [R1+0x17f8], R52 ;  /* 0x0017f83401007387 */ /* 0x000fe80000100a00 */
[----:B------:R-:W-:Y:S04]  /*2e090*/  STL.64 [R1+0x10], R24 ;  /* 0x0000101801007387 */ /* 0x000fe80000100a00 */
[----:B------:R-:W-:Y:S04]  /*2e0a0*/  STL.64 [R1+0x18], R26 ;  /* 0x0000181a01007387 */ /* 0x000fe80000100a00 */
[----:B------:R-:W-:Y:S04]  /*2e0b0*/  STL.64 [R1], R20 ;  /* 0x0000001401007387 */ /* 0x000fe80000100a00 */
[----:B------:R2:W-:Y:S02]  /*2e0c0*/  STL.64 [R1+0x8], R22 ;  /* 0x0000081601007387 */ /* 0x0005e40000100a00 */
[C---:B--2---:R-:W-:Y:S02]  /*2e0d0*/  HMMA.16816.F32 R20, R36.reuse, R18, R48 ;  /* 0x000000122414723c */ /* 0x044fe40000001830 */
[----:B0-----:R-:W-:Y:S04]  /*2e0e0*/  STL.64 [R1+0x17e0], R34 ;  /* 0x0017e02201007387 */ /* 0x001fe80000100a00 */
[----:B------:R0:W-:Y:S01]  /*2e0f0*/  STL.64 [R1+0x17d8], R32 ;  /* 0x0017d82001007387 */ /* 0x0001e20000100a00 */
[----:B------:R-:W-:Y:S07]  /*2e100*/  HMMA.16816.F32 R16, R36, R30, R44 ;  /* 0x0000001e2410723c */ /* 0x000fee000000182c */
[----:B------:R-:W-:-:S09]  /*2e110*/  IMAD.MOV.U32 R47, RZ, RZ, R61 ;  /* 0x000000ffff2f7224 */ /* 0x000fd200078e003d */
[----:B------:R1:W-:Y:S04]  /*2e120*/  STL.64 [R1+0x1f0], R20 ;  /* 0x0001f01401007387 */ /* 0x0003e80000100a00 */
[----:B------:R2:W-:Y:S04]  /*2e130*/  STL.64 [R1+0x1f8], R22 ;  /* 0x0001f81601007387 */ /* 0x0005e80000100a00 */
[----:B------:R-:W4:Y:S04]  /*2e140*/  LDL.LU R36, [R1+0x60] ;  /* 0x0000600001247983 */ /* 0x000f280000300800 */
[----:B------:R-:W4:Y:S04]  /*2e150*/  LDL.LU R37, [R1+0x64] ;  /* 0x0000640001257983 */ /* 0x000f280000300800 */
[----:B------:R-:W4:Y:S04]  /*2e160*/  LDL.LU R38, [R1+0x68] ;  /* 0x0000680001267983 */ /* 0x000f280000300800 */
[----:B------:R-:W4:Y:S04]  /*2e170*/  LDL.LU R39, [R1+0x6c] ;  /* 0x00006c0001277983 */ /* 0x000f280000300800 */
        /* <DEDUP_REMOVED lines=20> */
[----:B-1----:R-:W4:Y:S04]  /*2e2c0*/  LDL.LU R20, [R1+0x110] ;  /* 0x0001100001147983 */ /* 0x002f280000300800 */
[----:B------:R-:W4:Y:S04]  /*2e2d0*/  LDL.LU R21, [R1+0x114] ;  /* 0x0001140001157983 */ /* 0x000f280000300800 */
[----:B--2---:R-:W2:Y:S01]  /*2e2e0*/  LDL.LU R22, [R1+0x118] ;  /* 0x0001180001167983 */ /* 0x004ea20000300800 */
[----:B------:R-:W-:-:S03]  /*2e2f0*/  IMAD.MOV.U32 R11, RZ, RZ, R16 ;  /* 0x000000ffff0b7224 */ /* 0x000fc600078e0010 */
[----:B------:R-:W2:Y:S01]  /*2e300*/  LDL.LU R23, [R1+0x11c] ;  /* 0x00011c0001177983 */ /* 0x000ea20000300800 */
[----:B------:R-:W-:-:S03]  /*2e310*/  IMAD.MOV.U32 R6, RZ, RZ, R17 ;  /* 0x000000ffff067224 */ /* 0x000fc600078e0011 */
        /* <DEDUP_REMOVED lines=9> */
[----:B------:R0:W-:Y:S04]  /*2e3b0*/  STL [R1+0x1794], R60 ;  /* 0x0017943c01007387 */ /* 0x0001e80000100800 */
[----:B------:R1:W-:Y:S04]  /*2e3c0*/  STL [R1+0x1790], R7 ;  /* 0x0017900701007387 */ /* 0x0003e80000100800 */
[----:B------:R1:W-:Y:S04]  /*2e3d0*/  STL [R1+0x178c], R6 ;  /* 0x00178c0601007387 */ /* 0x0003e80000100800 */
[----:B------:R1:W-:Y:S01]  /*2e3e0*/  STL [R1+0x1788], R11 ;  /* 0x0017880b01007387 */ /* 0x0003e20000100800 */
[C---:B---3--:R-:W-:Y:S06]  /*2e3f0*/  HMMA.16816.F32 R32, R40.reuse, R56, R32 ;  /* 0x000000382820723c */ /* 0x048fec0000001820 */
[C---:B----4-:R-:W-:Y:S06]  /*2e400*/  HMMA.16816.F32 R28, R40.reuse, R4, R28 ;  /* 0x00000004281c723c */ /* 0x050fec000000181c */
[C---:B------:R-:W-:Y:S06]  /*2e410*/  HMMA.16816.F32 R48, R40.reuse, R8, R48 ;  /* 0x000000082830723c */ /* 0x040fec0000001830 */
[----:B--2---:R-:W-:Y:S06]  /*2e420*/  HMMA.16816.F32 R16, R40, R12, R16 ;  /* 0x0000000c2810723c */ /* 0x004fec0000001810 */
[----:B------:R-:W-:-:S02]  /*2e430*/  IMAD.MOV.U32 R10, RZ, RZ, R32 ;  /* 0x000000ffff0a7224 */ /* 0x000fc400078e0020 */
[----:B------:R-:W-:Y:S01]  /*2e440*/  IMAD.MOV.U32 R58, RZ, RZ, R33 ;  /* 0x000000ffff3a7224 */ /* 0x000fe200078e0021 */
[----:B------:R-:W2:Y:S01]  /*2e450*/  LDL.LU R32, [R1+0x50] ;  /* 0x0000500001207983 */ /* 0x000ea20000300800 */
[----:B------:R-:W-:Y:S02]  /*2e460*/  IMAD.MOV.U32 R27, RZ, RZ, R61 ;  /* 0x000000ffff1b7224 */ /* 0x000fe400078e003d */
[----:B------:R-:W-:Y:S01]  /*2e470*/  IMAD.MOV.U32 R59, RZ, RZ, R34 ;  /* 0x000000ffff3b7224 */ /* 0x000fe200078e0022 */
[----:B------:R-:W2:Y:S01]  /*2e480*/  LDL.LU R33, [R1+0x54] ;  /* 0x0000540001217983 */ /* 0x000ea20000300800 */
[----:B0-----:R-:W-:Y:S02]  /*2e490*/  IMAD.MOV.U32 R60, RZ, RZ, R28 ;  /* 0x000000ffff3c7224 */ /* 0x001fe400078e001c */
[----:B-1----:R-:W-:Y:S02]  /*2e4a0*/  IMAD.MOV.U32 R7, RZ, RZ, R29 ;  /* 0x000000ffff077224 */ /* 0x002fe400078e001d */
[----:B------:R-:W-:-:S02]  /*2e4b0*/  IMAD.MOV.U32 R61, RZ, RZ, R35 ;  /* 0x000000ffff3d7224 */ /* 0x000fc400078e0023 */
[----:B------:R-:W-:Y:S01]  /*2e4c0*/  IMAD.MOV.U32 R34, RZ, RZ, R2 ;  /* 0x000000ffff227224 */ /* 0x000fe200078e0002 */
[----:B------:R-:W3:Y:S01]  /*2e4d0*/  LDL.LU.64 R28, [R1+0x1830] ;  /* 0x00183000011c7983 */ /* 0x000ee20000300a00 */
[----:B------:R-:W-:Y:S02]  /*2e4e0*/  IMAD.MOV.U32 R6, RZ, RZ, R48 ;  /* 0x000000ffff067224 */ /* 0x000fe400078e0030 */
[----:B------:R-:W-:Y:S02]  /*2e4f0*/  IMAD.MOV.U32 R35, RZ, RZ, R0 ;  /* 0x000000ffff237224 */ /* 0x000fe400078e0000 */
[----:B------:R-:W-:Y:S01]  /*2e500*/  IMAD.MOV.U32 R2, RZ, RZ, R30 ;  /* 0x000000ffff027224 */ /* 0x000fe200078e001e */
[----:B------:R-:W-:Y:S01]  /*2e510*/  MOV R11, R49 ;  /* 0x00000031000b7202 */ /* 0x000fe20000000f00 */
[----:B------:R-:W4:Y:S01]  /*2e520*/  LDL.LU R48, [R1+0xb0] ;  /* 0x0000b00001307983 */ /* 0x000f220000300800 */
[----:B------:R-:W-:Y:S02]  /*2e530*/  IMAD.MOV.U32 R0, RZ, RZ, R31 ;  /* 0x000000ffff007224 */ /* 0x000fe400078e001f */
[----:B------:R-:W-:Y:S01]  /*2e540*/  IMAD.MOV.U32 R30, RZ, RZ, R50 ;  /* 0x000000ffff1e7224 */ /* 0x000fe200078e0032 */
[----:B------:R-:W4:Y:S01]  /*2e550*/  LDL.LU R49, [R1+0xb4] ;  /* 0x0000b40001317983 */ /* 0x000f220000300800 */
[----:B------:R-:W-:-:S03]  /*2e560*/  IMAD.MOV.U32 R31, RZ, RZ, R51 ;  /* 0x000000ffff1f7224 */ /* 0x000fc600078e0033 */
[----:B------:R-:W4:Y:S04]  /*2e570*/  LDL.LU R50, [R1+0xb8] ;  /* 0x0000b80001327983 */ /* 0x000f280000300800 */
[----:B------:R-:W4:Y:S04]  /*2e580*/  LDL.LU R51, [R1+0xbc] ;  /* 0x0000bc0001337983 */ /* 0x000f280000300800 */
[----:B------:R-:W-:Y:S04]  /*2e590*/  STL.64 [R1+0x1a0], R16 ;  /* 0x0001a01001007387 */ /* 0x000fe80000100a00 */
[----:B------:R0:W-:Y:S04]  /*2e5a0*/  STL.64 [R1+0x1a8], R18 ;  /* 0x0001a81201007387 */ /* 0x0001e80000100a00 */
[----:B0-----:R-:W2:Y:S04]  /*2e5b0*/  LDL.LU.64 R18, [R1+0x1828] ;  /* 0x0018280001127983 */ /* 0x001ea80000300a00 */
[----:B------:R-:W3:Y:S02]  /*2e5c0*/  LDL.LU.64 R16, [R1+0x1820] ;  /* 0x0018200001107983 */ /* 0x000ee40000300a00 */
[----:B---3--:R-:W-:-:S15]  /*2e5d0*/  HMMA.16816.F32 R20, R40, R16, R20 ;  /* 0x000000102814723c */ /* 0x008fde0000001814 */
[----:B------:R-:W-:-:S08]  /*2e5e0*/  NOP ;  /* 0x0000000000007918 */ /* 0x000fd00000000000 */
[----:B------:R-:W-:Y:S04]  /*2e5f0*/  STL.64 [R1+0x190], R20 ;  /* 0x0001901401007387 */ /* 0x000fe80000100a00 */
[----:B------:R0:W-:Y:S04]  /*2e600*/  STL.64 [R1+0x198], R22 ;  /* 0x0001981601007387 */ /* 0x0001e80000100a00 */
[----:B0-----:R-:W3:Y:S04]  /*2e610*/  LDL.LU.64 R22, [R1+0x1818] ;  /* 0x0018180001167983 */ /* 0x001ee80000300a00 */
[----:B------:R-:W4:Y:S02]  /*2e620*/  LDL.LU.64 R20, [R1+0x1810] ;  /* 0x0018100001147983 */ /* 0x000f240000300a00 */
[----:B----4-:R-:W-:-:S15]  /*2e630*/  HMMA.16816.F32 R24, R40, R20, R24 ;  /* 0x000000142818723c */ /* 0x010fde0000001818 */
[----:B------:R-:W-:-:S08]  /*2e640*/  NOP ;  /* 0x0000000000007918 */ /* 0x000fd00000000000 */
[----:B------:R-:W-:Y:S04]  /*2e650*/  STL.64 [R1+0x180], R24 ;  /* 0x0001801801007387 */ /* 0x000fe80000100a00 */
[----:B------:R0:W-:Y:S04]  /*2e660*/  STL.64 [R1+0x188], R26 ;  /* 0x0001881a01007387 */ /* 0x0001e80000100a00 */
[----:B0-----:R-:W4:Y:S04]  /*2e670*/  LDL.LU.64 R26, [R1+0x1808] ;  /* 0x00180800011a7983 */ /* 0x001f280000300a00 */
[----:B------:R-:W2:Y:S02]  /*2e680*/  LDL.LU.64 R24, [R1+0x1800] ;  /* 0x0018000001187983 */ /* 0x000ea40000300a00 */
[C---:B--2---:R-:W-:Y:S06]  /*2e690*/  HMMA.16816.F32 R52, R40.reuse, R24, R52 ;  /* 0x000000182834723c */ /* 0x044fec0000001834 */
[----:B------:R-:W-:-:S15]  /*2e6a0*/  HMMA.16816.F32 R40, R40, R28, R44 ;  /* 0x0000001c2828723c */ /* 0x000fde000000182c */
[----:B------:R-:W-:-:S02]  /*2e6b0*/  NOP ;  /* 0x0000000000007918 */ /* 0x000fc40000000000 */
[----:B------:R0:W-:Y:S04]  /*2e6c0*/  STL.64 [R1+0x170], R52 ;  /* 0x0001703401007387 */ /* 0x0001e80000100a00 */
[----:B------:R-:W-:Y:S04]  /*2e6d0*/  STL.64 [R1+0x178], R54 ;  /* 0x0001783601007387 */ /* 0x000fe80000100a00 */
[----:B0-----:R-:W2:Y:S04]  /*2e6e0*/  LDL.LU.64 R52, [R1+0x17f8] ;  /* 0x0017f80001347983 */ /* 0x001ea80000300a00 */
[----:B------:R-:W4:Y:S04]  /*2e6f0*/  LDL.LU.64 R46, [R1+0x17f0] ;  /* 0x0017f000012e7983 */ /* 0x000f280000300a00 */
[----:B------:R-:W4:Y:S04]  /*2e700*/  LDL.LU.64 R44, [R1+0x17e8] ;  /* 0x0017e800012c7983 */ /* 0x000f280000300a00 */
[----:B------:R3:W-:Y:S04]  /*2e710*/  STL.64 [R1+0x160], R40 ;  /* 0x0001602801007387 */ /* 0x0007e80000100a00 */
[----:B------:R0:W-:Y:S01]  /*2e720*/  STL.64 [R1+0x168], R42 ;  /* 0x0001682a01007387 */ /* 0x0001e20000100a00 */
[----:B---3--:R-:W-:-:S02]  /*2e730*/  IMAD.MOV.U32 R40, RZ, RZ, R23 ;  /* 0x000000ffff287224 */ /* 0x008fc400078e0017 */
[----:B------:R-:W-:Y:S02]  /*2e740*/  IMAD.MOV.U32 R41, RZ, RZ, R19 ;  /* 0x000000ffff297224 */ /* 0x000fe400078e0013 */
[----:B0-----:R-:W-:Y:S02]  /*2e750*/  IMAD.MOV.U32 R42, RZ, RZ, R18 ;  /* 0x000000ffff2a7224 */ /* 0x001fe400078e0012 */
[----:B------:R-:W-:Y:S01]  /*2e760*/  IMAD.MOV.U32 R43, RZ, RZ, R15 ;  /* 0x000000ffff2b7224 */ /* 0x000fe200078e000f */
[C---:B----4-:R-:W-:Y:S06]  /*2e770*/  HMMA.16816.F32 R36, R44.reuse, R56, R36 ;  /* 0x000000382c24723c */ /* 0x050fec0000001824 */
[----:B------:R-:W-:-:S15]  /*2e780*/  HMMA.16816.F32 R32, R44, R4, R32 ;  /* 0x000000042c20723c */ /* 0x000fde0000001820 */
[----:B------:R-:W-:-:S03]  /*2e790*/  NOP ;  /* 0x0000000000007918 */ /* 0x000fc60000000000 */
[----:B------:R-:W-:Y:S02]  /*2e7a0*/  IMAD.MOV.U32 R15, RZ, RZ, R36 ;  /* 0x000000ffff0f7224 */ /* 0x000fe400078e0024 */
[----:B------:R-:W-:Y:S02]  /*2e7b0*/  IMAD.MOV.U32 R23, RZ, RZ, R37 ;  /* 0x000000ffff177224 */ /* 0x000fe400078e0025 */
[----:B------:R-:W-:Y:S02]  /*2e7c0*/  IMAD.MOV.U32 R18, RZ, RZ, R38 ;  /* 0x000000ffff127224 */ /* 0x000fe400078e0026 */
[----:B------:R-:W-:Y:S02]  /*2e7d0*/  IMAD.MOV.U32 R19, RZ, RZ, R39 ;  /* 0x000000ffff137224 */ /* 0x000fe400078e0027 */
[----:B--2---:R-:W0:Y:S04]  /*2e7e0*/  LDSM.16.MT88.4 R36, [R53+UR4+0x3000] ;  /* 0x003000043524783b */ /* 0x004e280008004200 */
[----:B------:R-:W-:Y:S04]  /*2e7f0*/  STL [R1+0x173c], R19 ;  /* 0x00173c1301007387 */ /* 0x000fe80000100800 */
[----:B------:R-:W-:Y:S04]  /*2e800*/  STL [R1+0x1738], R18 ;  /* 0x0017381201007387 */ /* 0x000fe80000100800 */
[----:B------:R-:W-:Y:S04]  /*2e810*/  STL [R1+0x1734], R23 ;  /* 0x0017341701007387 */ /* 0x000fe80000100800 */
[----:B------:R-:W-:Y:S04]  /*2e820*/  STL [R1+0x1730], R15 ;  /* 0x0017300f01007387 */ /* 0x000fe80000100800 */
[----:B------:R-:W-:Y:S04]  /*2e830*/  STL.64 [R1+0x17c0], R6 ;  /* 0x0017c00601007387 */ /* 0x000fe80000100a00 */
[----:B------:R-:W-:Y:S04]  /*2e840*/  STL.64 [R1+0x140], R32 ;  /* 0x0001402001007387 */ /* 0x000fe80000100a00 */
[----:B------:R-:W-:Y:S04]  /*2e850*/  STL.64 [R1+0x148], R34 ;  /* 0x0001482201007387 */ /* 0x000fe80000100a00 */
[----:B------:R1:W-:Y:S02]  /*2e860*/  STL.64 [R1+0x17b8], R4 ;  /* 0x0017b80401007387 */ /* 0x0003e40000100a00 */
[C---:B-1----:R-:W-:Y:S02]  /*2e870*/  HMMA.16816.F32 R4, R44.reuse, R8, R48 ;  /* 0x000000082c04723c */ /* 0x042fe40000001830 */
[----:B------:R-:W-:Y:S04]  /*2e880*/  STL.64 [R1+0x17b0], R52 ;  /* 0x0017b03401007387 */ /* 0x000fe80000100a00 */
[----:B0-----:R-:W-:Y:S04]  /*2e890*/  STL.64 [R1+0x17a0], R38 ;  /* 0x0017a02601007387 */ /* 0x001fe80000100a00 */
[----:B------:R0:W-:Y:S04]  /*2e8a0*/  STL.64 [R1+0x1798], R36 ;  /* 0x0017982401007387 */ /* 0x0001e80000100a00 */
[----:B0-----:R-:W2:Y:S04]  /*2e8b0*/  LDL.LU R36, [R1+0x90] ;  /* 0x0000900001247983 */ /* 0x001ea80000300800 */
[----:B------:R-:W2:Y:S04]  /*2e8c0*/  LDL.LU R37, [R1+0x94] ;  /* 0x0000940001257983 */ /* 0x000ea80000300800 */
[----:B------:R-:W2:Y:S04]  /*2e8d0*/  LDL.LU R38, [R1+0x98] ;  /* 0x0000980001267983 */ /* 0x000ea80000300800 */
[----:B------:R-:W2:Y:S04]  /*2e8e0*/  LDL.LU R39, [R1+0x9c] ;  /* 0x00009c0001277983 */ /* 0x000ea80000300800 */
[----:B------:R-:W3:Y:S04]  /*2e8f0*/  LDL.LU R48, [R1+0xd0] ;  /* 0x0000d00001307983 */ /* 0x000ee80000300800 */
[----:B------:R-:W-:Y:S04]  /*2e900*/  STL.64 [R1+0x130], R4 ;  /* 0x0001300401007387 */ /* 0x000fe80000100a00 */
[----:B------:R0:W-:Y:S04]  /*2e910*/  STL.64 [R1+0x138], R6 ;  /* 0x0001380601007387 */ /* 0x0001e80000100a00 */
[----:B------:R-:W3:Y:S04]  /*2e920*/  LDL.LU R49, [R1+0xd4] ;  /* 0x0000d40001317983 */ /* 0x000ee80000300800 */
[----:B------:R-:W3:Y:S04]  /*2e930*/  LDL.LU R50, [R1+0xd8] ;  /* 0x0000d80001327983 */ /* 0x000ee80000300800 */
[----:B------:R-:W3:Y:S04]  /*2e940*/  LDL.LU R51, [R1+0xdc] ;  /* 0x0000dc0001337983 */ /* 0x000ee80000300800 */
[----:B------:R-:W4:Y:S04]  /*2e950*/  LDL.LU R32, [R1+0xe0] ;  /* 0x0000e00001207983 */ /* 0x000f280000300800 */
[----:B------:R-:W4:Y:S04]  /*2e960*/  LDL.LU R33, [R1+0xe4] ;  /* 0x0000e40001217983 */ /* 0x000f280000300800 */
[----:B------:R-:W4:Y:S04]  /*2e970*/  LDL.LU R34, [R1+0xe8] ;  /* 0x0000e80001227983 */ /* 0x000f280000300800 */
[----:B------:R-:W4:Y:S01]  /*2e980*/  LDL.LU R35, [R1+0xec] ;  /* 0x0000ec0001237983 */ /* 0x000f220000300800 */
[----:B0-----:R-:W-:-:S15]  /*2e990*/  HMMA.16816.F32 R4, R44, R12, R40 ;  /* 0x0000000c2c04723c */ /* 0x001fde0000001828 */
[----:B------:R-:W-:-:S09]  /*2e9a0*/  NOP ;  /* 0x0000000000007918 */ /* 0x000fd20000000000 */
[----:B------:R-:W-:Y:S02]  /*2e9b0*/  IMAD.MOV.U32 R19, RZ, RZ, R4 ;  /* 0x000000ffff137224 */ /* 0x000fe400078e0004 */
[----:B------:R-:W-:Y:S02]  /*2e9c0*/  IMAD.MOV.U32 R4, RZ, RZ, R14 ;  /* 0x000000ffff047224 */ /* 0x000fe400078e000e */
[----:B------:R-:W0:Y:S01]  /*2e9d0*/  S2R R14, SR_TID.X ;  /* 0x00000000000e7919 */ /* 0x000e220000002100 */
[----:B------:R-:W-:Y:S02]  /*2e9e0*/  IMAD.MOV.U32 R15, RZ, RZ, R7 ;  /* 0x000000ffff0f7224 */ /* 0x000fe400078e0007 */
[----:B------:R-:W-:Y:S02]  /*2e9f0*/  IMAD.MOV.U32 R7, RZ, RZ, R22 ;  /* 0x000000ffff077224 */ /* 0x000fe400078e0016 */
[----:B------:R-:W-:Y:S01]  /*2ea00*/  IMAD.MOV.U32 R53, RZ, RZ, R26 ;  /* 0x000000ffff357224 */ /* 0x000fe200078e001a */
[----:B0-----:R-:W-:-:S02]  /*2ea10*/  LOP3.LUT R22, R14, 0x7, RZ, 0xc0, !PT ;  /* 0x000000070e167812 */ /* 0x001fc400078ec0ff */
[----:B------:R-:W-:-:S03]  /*2ea20*/  SHF.L.U32 R26, R14, 0x1, RZ ;  /* 0x000000010e1a7819 */ /* 0x000fc600000006ff */
[----:B------:R-:W-:Y:S02]  /*2ea30*/  IMAD R22, R22, 0x90, RZ ;  /* 0x0000009016167824 */ /* 0x000fe400078e02ff */
[----:B------:R-:W-:-:S03]  /*2ea40*/  IMAD.SHL.U32 R14, R14, 0x40, RZ ;  /* 0x000000400e0e7824 */ /* 0x000fc600078e00ff */
[----:B------:R-:W-:-:S04]  /*2ea50*/  LOP3.LUT R43, R22, 0x10, R26, 0x78, !PT ;  /* 0x00000010162b7812 */ /* 0x000fc800078e781a */
[----:B------:R-:W-:-:S06]  /*2ea60*/  LOP3.LUT R43, R43, 0x400, R14, 0xf8, !PT ;  /* 0x000004002b2b7812 */ /* 0x000fcc00078ef80e */
[----:B------:R-:W0:Y:S01]  /*2ea70*/  LDSM.16.MT88.4 R40, [R43+UR4+0x3800] ;  /* 0x003800042b28783b */ /* 0x000e220008004200 */
[----:B------:R-:W-:Y:S02]  /*2ea80*/  IMAD.MOV.U32 R18, RZ, RZ, R5 ;  /* 0x000000ffff127224 */ /* 0x000fe400078e0005 */
[----:B------:R-:W-:Y:S01]  /*2ea90*/  IMAD.MOV.U32 R23, RZ, RZ, R6 ;  /* 0x000000ffff177224 */ /* 0x000fe200078e0006 */
[----:B------:R-:W4:Y:S04]  /*2eaa0*/  LDL.LU R5, [R1+0x264] ;  /* 0x0002640001057983 */ /* 0x000f280000300800 */
[----:B------:R-:W4:Y:S04]  /*2eab0*/  LDL.LU R6, [R1+0x268] ;  /* 0x0002680001067983 */ /* 0x000f280000300800 */
[----:B------:R-:W4:Y:S04]  /*2eac0*/  LDL.LU R52, [R1+0x240] ;  /* 0x0002400001347983 */ /* 0x000f280000300800 */
[----:B------:R-:W4:Y:S01]  /*2ead0*/  LDL.LU R54, [R1+0x248] ;  /* 0x0002480001367983 */ /* 0x000f220000300800 */
[----:B------:R-:W-:Y:S01]  /*2eae0*/  IMAD.MOV.U32 R55, RZ, RZ, R27 ;  /* 0x000000ffff377224 */ /* 0x000fe200078e001b */
[C---:B--2---:R-:W-:Y:S06]  /*2eaf0*/  HMMA.16816.F32 R36, R44.reuse, R16, R36 ;  /* 0x000000102c24723c */ /* 0x044fec0000001824 */
[C---:B---3--:R-:W-:Y:S06]  /*2eb00*/  HMMA.16816.F32 R48, R44.reuse, R24, R48 ;  /* 0x000000182c30723c */ /* 0x048fec0000001830 */
[----:B----4-:R-:W-:-:S12]  /*2eb10*/  HMMA.16816.F32 R32, R44, R20, R32 ;  /* 0x000000142c20723c */ /* 0x010fd80000001820 */
[----:B------:R-:W-:Y:S02]  /*2eb20*/  IMAD.MOV.U32 R26, RZ, RZ, R36 ;  /* 0x000000ffff1a7224 */ /* 0x000fe400078e0024 */
[----:B------:R-:W-:Y:S01]  /*2eb30*/  IMAD.MOV.U32 R27, RZ, RZ, R37 ;  /* 0x000000ffff1b7224 */ /* 0x000fe200078e0025 */
[----:B------:R-:W2:Y:S01]  /*2eb40*/  LDL.LU R36, [R1+0x220] ;  /* 0x0002200001247983 */ /* 0x000ea20000300800 */
[----:B------:R-:W-:-:S03]  /*2eb50*/  IMAD.MOV.U32 R22, RZ, RZ, R38 ;  /* 0x000000ffff167224 */ /* 0x000fc600078e0026 */
[----:B------:R-:W2:Y:S01]  /*2eb60*/  LDL.LU R37, [R1+0x224] ;  /* 0x0002240001257983 */ /* 0x000ea20000300800 */
[----:B------:R-:W-:-:S03]  /*2eb70*/  IMAD.MOV.U32 R14, RZ, RZ, R39 ;  /* 0x000000ffff0e7224 */ /* 0x000fc600078e0027 */
[----:B------:R-:W2:Y:S04]  /*2eb80*/  LDL.LU R38, [R1+0x228] ;  /* 0x0002280001267983 */ /* 0x000ea80000300800 */
[----:B------:R-:W2:Y:S04]  /*2eb90*/  LDL.LU R39, [R1+0x22c] ;  /* 0x00022c0001277983 */ /* 0x000ea80000300800 */
        /* <DEDUP_REMOVED lines=10> */
[----:B------:R-:W-:Y:S04]  /*2ec40*/  STL.64 [R1+0xf0], R48 ;  /* 0x0000f03001007387 */ /* 0x000fe80000100a00 */
[----:B------:R0:W-:Y:S04]  /*2ec50*/  STL.64 [R1+0xf8], R50 ;  /* 0x0000f83201007387 */ /* 0x0001e80000100a00 */
[----:B0-----:R-:W2:Y:S04]  /*2ec60*/  LDL.LU.64 R50, [R1+0x17d0] ;  /* 0x0017d00001327983 */ /* 0x001ea80000300a00 */
[----:B------:R-:W2:Y:S02]  /*2ec70*/  LDL.LU.64 R48, [R1+0x17c8] ;  /* 0x0017c80001307983 */ /* 0x000ea40000300a00 */
[----:B--2---:R-:W-:Y:S01]  /*2ec80*/  HMMA.16816.F32 R44, R44, R28, R48 ;  /* 0x0000001c2c2c723c */ /* 0x004fe20000001830 */
[----:B------:R-:W0:Y:S01]  /*2ec90*/  S2R R51, SR_TID.X ;  /* 0x0000000000337919 */ /* 0x000e220000002100 */
[----:B------:R-:W1:Y:S05]  /*2eca0*/  S2R R50, SR_TID.X ;  /* 0x0000000000327919 */ /* 0x000e6a0000002100 */
[----:B0-----:R-:W-:Y:S01]  /*2ecb0*/  LOP3.LUT R51, R51, 0x7, RZ, 0xc0, !PT ;  /* 0x0000000733337812 */ /* 0x001fe200078ec0ff */
[----:B-1----:R-:W-:-:S04]  /*2ecc0*/  IMAD.SHL.U32 R49, R50, 0x2, RZ ;  /* 0x0000000232317824 */ /* 0x002fc800078e00ff */
[----:B------:R-:W-:Y:S02]  /*2ecd0*/  IMAD R51, R51, 0x90, RZ ;  /* 0x0000009033337824 */ /* 0x000fe400078e02ff */
[----:B------:R-:W-:-:S03]  /*2ece0*/  IMAD.SHL.U32 R50, R50, 0x40, RZ ;  /* 0x0000004032327824 */ /* 0x000fc600078e00ff */
[----:B------:R-:W-:-:S04]  /*2ecf0*/  LOP3.LUT R51, R51, 0x10, R49, 0x78, !PT ;  /* 0x0000001033337812 */ /* 0x000fc800078e7831 */
[----:B------:R-:W-:Y:S02]  /*2ed00*/  LOP3.LUT R51, R51, 0x400, R50, 0xf8, !PT ;  /* 0x0000040033337812 */ /* 0x000fe400078ef832 */
[----:B------:R-:W-:Y:S02]  /*2ed10*/  STL.64 [R1+0xe0], R44 ;  /* 0x0000e02c01007387 */ /* 0x000fe40000100a00 */
[----:B------:R-:W-:Y:S02]  /*2ed20*/  LOP3.LUT R51, R51, 0x20, RZ, 0x3c, !PT ;  /* 0x0000002033337812 */ /* 0x000fe400078e3cff */
[----:B------:R-:W-:Y:S04]  /*2ed30*/  STL.64 [R1+0xe8], R46 ;  /* 0x0000e82e01007387 */ /* 0x000fe80000100a00 */
[----:B------:R-:W0:Y:S01]  /*2ed40*/  LDSM.16.MT88.4 R44, [R51+UR4+0x3800] ;  /* 0x00380004332c783b */ /* 0x000e220008004200 */
[----:B----4-:R-:W-:Y:S03]  /*2ed50*/  HMMA.16816.F32 R4, R32, R56, R4 ;  /* 0x000000382004723c */ /* 0x010fe60000001804 */
[----:B0-----:R-:W-:Y:S04]  /*2ed60*/  STL.64 [R1+0x16d8], R46 ;  /* 0x0016d82e01007387 */ /* 0x001fe80000100a00 */
[----:B------:R0:W-:Y:S04]  /*2ed70*/  STL.64 [R1+0x16d0], R44 ;  /* 0x0016d02c01007387 */ /* 0x0001e80000100a00 */
[----:B0-----:R-:W2:Y:S04]  /*2ed80*/  LDL.LU R44, [R1+0x250] ;  /* 0x00025000012c7983 */ /* 0x001ea80000300800 */
[----:B------:R-:W2:Y:S04]  /*2ed90*/  LDL.LU R45, [R1+0x254] ;  /* 0x00025400012d7983 */ /* 0x000ea80000300800 */
[----:B------:R-:W2:Y:S04]  /*2eda0*/  LDL.LU R46, [R1+0x258] ;  /* 0x00025800012e7983 */ /* 0x000ea80000300800 */
[----:B------:R-:W2:Y:S04]  /*2edb0*/  LDL.LU R47, [R1+0x25c] ;  /* 0x00025c00012f7983 */ /* 0x000ea80000300800 */
[----:B------:R-:W-:Y:S04]  /*2edc0*/  STL.64 [R1+0xd0], R4 ;  /* 0x0000d00401007387 */ /* 0x000fe80000100a00 */
[----:B------:R0:W-:Y:S04]  /*2edd0*/  STL.64 [R1+0xd8], R6 ;  /* 0x0000d80601007387 */ /* 0x0001e80000100a00 */
[----:B0-----:R-:W4:Y:S04]  /*2ede0*/  LDL.LU.64 R6, [R1+0x17c0] ;  /* 0x0017c00001067983 */ /* 0x001f280000300a00 */
[----:B------:R-:W2:Y:S01]  /*2edf0*/  LDL.LU.64 R4, [R1+0x17b8] ;  /* 0x0017b80001047983 */ /* 0x000ea20000300a00 */
[----:B------:R-:W0:Y:S01]  /*2ee00*/  S2R R51, SR_TID.X ;  /* 0x0000000000337919 */ /* 0x000e220000002100 */
[----:B------:R-:W1:Y:S01]  /*2ee10*/  S2R R50, SR_TID.X ;  /* 0x0000000000327919 */ /* 0x000e620000002100 */
        /* <DEDUP_REMOVED lines=8> */
[C---:B------:R-:W-:Y:S06]  /*2eea0*/  HMMA.16816.F32 R52, R32.reuse, R8, R52 ;  /* 0x000000082034723c */ /* 0x040fec0000001834 */
[----:B--2---:R-:W-:-:S15]  /*2eeb0*/  HMMA.16816.F32 R44, R32, R4, R44 ;  /* 0x00000004202c723c */ /* 0x004fde000000182c */
[----:B------:R-:W-:-:S08]  /*2eec0*/  NOP ;  /* 0x0000000000007918 */ /* 0x000fd00000000000 */
[----:B------:R1:W-:Y:S04]  /*2eed0*/  STL.64 [R1+0xc0], R44 ;  /* 0x0000c02c01007387 */ /* 0x0003e80000100a00 */
[----:B------:R2:W-:Y:S04]  /*2eee0*/  STL.64 [R1+0xc8], R46 ;  /* 0x0000c82e01007387 */ /* 0x0005e80000100a00 */
[----:B-1----:R-:W4:Y:S04]  /*2eef0*/  LDL.LU R44, [R1+0x280] ;  /* 0x00028000012c7983 */ /* 0x002f280000300800 */
[----:B------:R-:W4:Y:S04]  /*2ef00*/  LDL.LU R45, [R1+0x284] ;  /* 0x00028400012d7983 */ /* 0x000f280000300800 */
[----:B--2---:R-:W4:Y:S04]  /*2ef10*/  LDL.LU R46, [R1+0x288] ;  /* 0x00028800012e7983 */ /* 0x004f280000300800 */
[----:B------:R-:W4:Y:S04]  /*2ef20*/  LDL.LU R47, [R1+0x28c] ;  /* 0x00028c00012f7983 */ /* 0x000f280000300800 */
[----:B0-----:R0:W-:Y:S04]  /*2ef30*/  STL.64 [R1+0x1670], R50 ;  /* 0x0016703201007387 */ /* 0x0011e80000100a00 */
[----:B------:R1:W-:Y:S01]  /*2ef40*/  STL.64 [R1+0x1668], R48 ;  /* 0x0016683001007387 */ /* 0x0003e20000100a00 */
[----:B0-----:R-:W-:-:S02]  /*2ef50*/  IMAD.MOV.U32 R51, RZ, RZ, R52 ;  /* 0x000000ffff337224 */ /* 0x001fc400078e0034 */
[----:B------:R-:W-:Y:S02]  /*2ef60*/  IMAD.MOV.U32 R50, RZ, RZ, R53 ;  /* 0x000000ffff327224 */ /* 0x000fe400078e0035 */
[----:B------:R-:W2:Y:S01]  /*2ef70*/  LDL.LU.64 R52, [R1+0x17b0] ;  /* 0x0017b00001347983 */ /* 0x000ea20000300a00 */
[----:B-1----:R-:W-:Y:S02]  /*2ef80*/  IMAD.MOV.U32 R48, RZ, RZ, R55 ;  /* 0x000000ffff307224 */ /* 0x002fe400078e0037 */
[----:B------:R-:W-:-:S03]  /*2ef90*/  IMAD.MOV.U32 R49, RZ, RZ, R54 ;  /* 0x000000ffff317224 */ /* 0x000fc600078e0036 */
[----:B------:R-:W-:Y:S04]  /*2efa0*/  STL [R1+0x16ac], R48 ;  /* 0x0016ac3001007387 */ /* 0x000fe80000100800 */
[----:B------:R-:W-:Y:S04]  /*2efb0*/  STL [R1+0x16a8], R49 ;  /* 0x0016a83101007387 */ /* 0x000fe80000100800 */
[----:B------:R-:W-:Y:S04]  /*2efc0*/  STL [R1+0x16a4], R50 ;  /* 0x0016a43201007387 */ /* 0x000fe80000100800 */
[----:B------:R3:W-:Y:S02]  /*2efd0*/  STL [R1+0x16a0], R51 ;  /* 0x0016a03301007387 */ /* 0x0007e40000100800 */
[----:B---3--:R-:W-:Y:S02]  /*2efe0*/  HMMA.16816.F32 R48, R32, R12, R40 ;  /* 0x0000000c2030723c */ /* 0x008fe40000001828 */
[----:B------:R-:W3:-:S15]  /*2eff0*/  LDL.LU R40, [R1+0x30] ;  /* 0x0000300001287983 */ /* 0x000ede0000300800 */
[----:B------:R-:W-:-:S06]  /*2f000*/  NOP ;  /* 0x0000000000007918 */ /* 0x000fcc0000000000 */
[----:B------:R-:W-:Y:S04]  /*2f010*/  STL.64 [R1+0xa0], R48 ;  /* 0x0000a03001007387 */ /* 0x000fe80000100a00 */
[----:B------:R0:W-:Y:S04]  /*2f020*/  STL.64 [R1+0xa8], R50 ;  /* 0x0000a83201007387 */ /* 0x0001e80000100a00 */
[----:B------:R-:W3:Y:S01]  /*2f030*/  LDL.LU R41, [R1+0x34] ;  /* 0x0000340001297983 */ /* 0x000ee20000300800 */
[----:B0-----:R-:W-:Y:S01]  /*2f040*/  HMMA.16816.F32 R48, R32, R16, R36 ;  /* 0x000000102030723c */ /* 0x001fe20000001824 */
[----:B--2---:R-:W-:-:S02]  /*2f050*/  IMAD.MOV.U32 R42, RZ, RZ, R52 ;  /* 0x000000ffff2a7224 */ /* 0x004fc400078e0034 */
[----:B------:R-:W2:Y:S04]  /*2f060*/  LDL.LU R52, [R1+0x17a8] ;  /* 0x0017a80001347983 */ /* 0x000ea80000300800 */
[----:B------:R-:W3:Y:S04]  /*2f070*/  LDL.LU R43, [R1+0x3c] ;  /* 0x00003c00012b7983 */ /* 0x000ee80000300800 */
[----:B------:R-:W3:-:S12]  /*2f080*/  LDL.LU R36, [R1+0x270] ;  /* 0x0002700001247983 */ /* 0x000ed80000300800 */
[----:B------:R0:W-:Y:S04]  /*2f090*/  STL.64 [R1+0x90], R48 ;  /* 0x0000903001007387 */ /* 0x0001e80000100a00 */
[----:B------:R1:W-:Y:S04]  /*2f0a0*/  STL.64 [R1+0x98], R50 ;  /* 0x0000983201007387 */ /* 0x0003e80000100a00 */
[----:B------:R-:W3:Y:S04]  /*2f0b0*/  LDL.LU R37, [R1+0x274] ;  /* 0x0002740001257983 */ /* 0x000ee80000300800 */
[----:B------:R-:W3:Y:S01]  /*2f0c0*/  LDL.LU R38, [R1+0x278] ;  /* 0x0002780001267983 */ /* 0x000ee20000300800 */
[----:B----4-:R-:W-:-:S15]  /*2f0d0*/  HMMA.16816.F32 R44, R32, R20, R44 ;  /* 0x00000014202c723c */ /* 0x010fde000000182c */
[----:B------:R-:W-:-:S09]  /*2f0e0*/  NOP ;  /* 0x0000000000007918 */ /* 0x000fd20000000000 */
[----:B0-----:R-:W-:Y:S01]  /*2f0f0*/  IMAD.MOV.U32 R48, RZ, RZ, R44 ;  /* 0x000000ffff307224 */ /* 0x001fe200078e002c */
[----:B------:R-:W-:Y:S01]  /*2f100*/  MOV R49, R45 ;  /* 0x0000002d00317202 */ /* 0x000fe20000000f00 */
[----:B-1----:R-:W-:Y:S02]  /*2f110*/  IMAD.MOV.U32 R50, RZ, RZ, R46 ;  /* 0x000000ffff327224 */ /* 0x002fe400078e002e */
[----:B------:R-:W-:Y:S02]  /*2f120*/  IMAD.MOV.U32 R51, RZ, RZ, R47 ;  /* 0x000000ffff337224 */ /* 0x000fe400078e002f */
[----:B--2---:R-:W-:Y:S02]  /*2f130*/  IMAD.MOV.U32 R39, RZ, RZ, R52 ;  /* 0x000000ffff277224 */ /* 0x004fe400078e0034 */
[----:B------:R-:W0:Y:S05]  /*2f140*/  LDSM.16.MT88.4 R52, [R53+UR4+0x3800] ;  /* 0x003800043534783b */ /* 0x000e2a0008004200 */
[C---:B---3--:R-:W-:Y:S01]  /*2f150*/  HMMA.16816.F32 R36, R32.reuse, R24, R36 ;  /* 0x000000182024723c */ /* 0x048fe20000001824 */
[----:B0-----:R-:W-:Y:S04]  /*2f160*/  STL.64 [R1+0x15f8], R54 ;  /* 0x0015f83601007387 */ /* 0x001fe80000100a00 */
[----:B------:R0:W-:Y:S04]  /*2f170*/  STL.64 [R1+0x15f0], R52 ;  /* 0x0015f03401007387 */ /* 0x0001e80000100a00 */
        /* <DEDUP_REMOVED lines=10> */
[----:B0-----:R-:W4:Y:S04]  /*2f220*/  LDL.LU R20, [R1+0x40] ;  /* 0x0000400001147983 */ /* 0x001f280000300800 */
[----:B------:R-:W4:Y:S04]  /*2f230*/  LDL.LU R21, [R1+0x44] ;  /* 0x0000440001157983 */ /* 0x000f280000300800 */
[----:B------:R-:W4:Y:S04]  /*2f240*/  LDL.LU R22, [R1+0x48] ;  /* 0x0000480001167983 */ /* 0x000f280000300800 */
[----:B------:R-:W4:Y:S04]  /*2f250*/  LDL.LU R23, [R1+0x4c] ;  /* 0x00004c0001177983 */ /* 0x000f280000300800 */
[----:B------:R-:W-:Y:S04]  /*2f260*/  STL [R1+0x16bc], R51 ;  /* 0x0016bc3301007387 */ /* 0x000fe80000100800 */
[----:B------:R-:W-:Y:S04]  /*2f270*/  STL [R1+0x16b8], R50 ;  /* 0x0016b83201007387 */ /* 0x000fe80000100800 */
[----:B------:R-:W-:Y:S04]  /*2f280*/  STL [R1+0x16b4], R49 ;  /* 0x0016b43101007387 */ /* 0x000fe80000100800 */
[----:B------:R0:W-:Y:S04]  /*2f290*/  STL [R1+0x16b0], R48 ;  /* 0x0016b03001007387 */ /* 0x0001e80000100800 */
[----:B0-----:R-:W3:Y:S04]  /*2f2a0*/  LDL.LU R48, [R1+0x200] ;  /* 0x0002000001307983 */ /* 0x001ee80000300800 */
[----:B------:R-:W3:Y:S04]  /*2f2b0*/  LDL.LU R49, [R1+0x204] ;  /* 0x0002040001317983 */ /* 0x000ee80000300800 */
[----:B------:R-:W3:Y:S04]  /*2f2c0*/  LDL.LU R50, [R1+0x208] ;  /* 0x0002080001327983 */ /* 0x000ee80000300800 */
[----:B------:R-:W3:Y:S04]  /*2f2d0*/  LDL.LU R51, [R1+0x20c] ;  /* 0x00020c0001337983 */ /* 0x000ee80000300800 */
[----:B------:R-:W-:Y:S04]  /*2f2e0*/  STL.64 [R1+0x70], R36 ;  /* 0x0000702401007387 */ /* 0x000fe80000100a00 */
[----:B------:R0:W-:Y:S04]  /*2f2f0*/  STL.64 [R1+0x78], R38 ;  /* 0x0000782601007387 */ /* 0x0001e80000100a00 */
[----:B0-----:R-:W3:Y:S04]  /*2f300*/  LDL.LU.64 R38, [R1+0x17a0] ;  /* 0x0017a00001267983 */ /* 0x001ee80000300a00 */
[----:B------:R-:W3:Y:S01]  /*2f310*/  LDL.LU.64 R36, [R1+0x1798] ;  /* 0x0017980001247983 */ /* 0x000ee20000300a00 */
[----:B--2---:R-:W-:-:S15]  /*2f320*/  HMMA.16816.F32 R52, R32, R28, R52 ;  /* 0x0000001c2034723c */ /* 0x004fde0000001834 */
[----:B------:R-:W-:-:S08]  /*2f330*/  NOP ;  /* 0x0000000000007918 */ /* 0x000fd00000000000 */
[----:B------:R-:W-:Y:S04]  /*2f340*/  STL.64 [R1+0x1608], R54 ;  /* 0x0016083601007387 */ /* 0x000fe80000100a00 */
[----:B------:R-:W-:Y:S01]  /*2f350*/  STL.64 [R1+0x1600], R52 ;  /* 0x0016003401007387 */ /* 0x000fe20000100a00 */
[C---:B---3--:R-:W-:Y:S06]  /*2f360*/  HMMA.16816.F32 R48, R36.reuse, R56, R48 ;  /* 0x000000382430723c */ /* 0x048fec0000001830 */
[----:B----4-:R-:W-:Y:S01]  /*2f370*/  HMMA.16816.F32 R32, R36, R4, R20 ;  /* 0x000000042420723c */ /* 0x010fe20000001814 */
[----:B------:R-:W2:-:S15]  /*2f380*/  LDL.LU R20, [R1+0x10] ;  /* 0x0000100001147983 */ /* 0x000e9e0000300800 */
[----:B------:R-:W-:-:S01]  /*2f390*/  NOP ;  /* 0x0000000000007918 */ /* 0x000fc20000000000 */
[----:B------:R-:W-:Y:S04]  /*2f3a0*/  STL.64 [R1+0x50], R48 ;  /* 0x0000503001007387 */ /* 0x000fe80000100a00 */
[----:B------:R-:W-:Y:S04]  /*2f3b0*/  STL.64 [R1+0x58], R50 ;  /* 0x0000583201007387 */ /* 0x000fe80000100a00 */
[----:B------:R-:W-:Y:S04]  /*2f3c0*/  STL.64 [R1+0x40], R32 ;  /* 0x0000402001007387 */ /* 0x000fe80000100a00 */
[----:B------:R0:W-:Y:S04]  /*2f3d0*/  STL.64 [R1+0x48], R34 ;  /* 0x0000482201007387 */ /* 0x0001e80000100a00 */
[----:B------:R-:W2:Y:S04]  /*2f3e0*/  LDL.LU R21, [R1+0x14] ;  /* 0x0000140001157983 */ /* 0x000ea80000300800 */
[----:B------:R-:W2:Y:S04]  /*2f3f0*/  LDL.LU R22, [R1+0x18] ;  /* 0x0000180001167983 */ /* 0x000ea80000300800 */
[----:B------:R-:W2:Y:S01]  /*2f400*/  LDL.LU R23, [R1+0x1c] ;  /* 0x00001c0001177983 */ /* 0x000ea20000300800 */
[C---:B------:R-:W-:Y:S06]  /*2f410*/  HMMA.16816.F32 R44, R36.reuse, R12, R44 ;  /* 0x0000000c242c723c */ /* 0x040fec000000182c */
[----:B0-----:R-:W-:Y:S01]  /*2f420*/  HMMA.16816.F32 R32, R36, R8, R40 ;  /* 0x000000082420723c */ /* 0x001fe20000001828 */
[----:B------:R-:W3:Y:S04]  /*2f430*/  LDL.LU R40, [R1] ;  /* 0x0000000001287983 */ /* 0x000ee80000300800 */
[----:B------:R-:W3:Y:S04]  /*2f440*/  LDL.LU R41, [R1+0x4] ;  /* 0x0000040001297983 */ /* 0x000ee80000300800 */
[----:B------:R-:W3:Y:S04]  /*2f450*/  LDL.LU R42, [R1+0x8] ;  /* 0x00000800012a7983 */ /* 0x000ee80000300800 */
[----:B------:R-:W3:Y:S05]  /*2f460*/  LDL.LU R43, [R1+0xc] ;  /* 0x00000c00012b7983 */ /* 0x000eea0000300800 */
[----:B------:R-:W-:-:S06]  /*2f470*/  IMAD.MOV.U32 R4, RZ, RZ, R44 ;  /* 0x000000ffff047224 */ /* 0x000fcc00078e002c */
[----:B------:R-:W-:Y:S02]  /*2f480*/  IMAD.MOV.U32 R55, RZ, RZ, R32 ;  /* 0x000000ffff377224 */ /* 0x000fe400078e0020 */
[----:B------:R-:W-:Y:S02]  /*2f490*/  IMAD.MOV.U32 R54, RZ, RZ, R33 ;  /* 0x000000ffff367224 */ /* 0x000fe400078e0021 */
[----:B------:R-:W-:Y:S02]  /*2f4a0*/  IMAD.MOV.U32 R53, RZ, RZ, R34 ;  /* 0x000000ffff357224 */ /* 0x000fe400078e0022 */
[----:B------:R-:W-:Y:S01]  /*2f4b0*/  IMAD.MOV.U32 R52, RZ, RZ, R35 ;  /* 0x000000ffff347224 */ /* 0x000fe200078e0023 */
[----:B------:R-:W4:Y:S04]  /*2f4c0*/  LDL.LU R32, [R1+0x1f0] ;  /* 0x0001f00001207983 */ /* 0x000f280000300800 */
[----:B------:R-:W4:Y:S04]  /*2f4d0*/  LDL.LU R33, [R1+0x1f4] ;  /* 0x0001f40001217983 */ /* 0x000f280000300800 */
[----:B------:R-:W4:Y:S04]  /*2f4e0*/  LDL.LU R34, [R1+0x1f8] ;  /* 0x0001f80001227983 */ /* 0x000f280000300800 */
[----:B------:R-:W4:Y:S04]  /*2f4f0*/  LDL.LU R35, [R1+0x1fc] ;  /* 0x0001fc0001237983 */ /* 0x000f280000300800 */
[----:B------:R0:W-:Y:S04]  /*2f500*/  STL.64 [R1+0x16c8], R54 ;  /* 0x0016c83601007387 */ /* 0x0001e80000100a00 */
[----:B------:R1:W-:Y:S01]  /*2f510*/  STL.64 [R1+0x16c0], R52 ;  /* 0x0016c03401007387 */ /* 0x0003e20000100a00 */
[----:B------:R-:W-:-:S02]  /*2f520*/  IMAD.MOV.U32 R5, RZ, RZ, R45 ;  /* 0x000000ffff057224 */ /* 0x000fc400078e002d */
[----:B------:R-:W-:Y:S02]  /*2f530*/  IMAD.MOV.U32 R44, RZ, RZ, R6 ;  /* 0x000000ffff2c7224 */ /* 0x000fe400078e0006 */
[----:B------:R-:W-:Y:S02]  /*2f540*/  IMAD.MOV.U32 R45, RZ, RZ, R11 ;  /* 0x000000ffff2d7224 */ /* 0x000fe400078e000b */
[----:B0-----:R-:W-:Y:S02]  /*2f550*/  IMAD.MOV.U32 R54, RZ, RZ, R2 ;  /* 0x000000ffff367224 */ /* 0x001fe400078e0002 */
[----:B-1----:R-:W-:Y:S02]  /*2f560*/  IMAD.MOV.U32 R52, RZ, RZ, R60 ;  /* 0x000000ffff347224 */ /* 0x002fe400078e003c */
[----:B------:R-:W-:Y:S01]  /*2f570*/  IMAD.MOV.U32 R53, RZ, RZ, R7 ;  /* 0x000000ffff357224 */ /* 0x000fe200078e0007 */
[----:B------:R-:W3:Y:S04]  /*2f580*/  LDL.LU R60, [R1+0x1794] ;  /* 0x00179400013c7983 */ /* 0x000ee80000300800 */
[----:B------:R-:W3:Y:S01]  /*2f590*/  LDL.LU R7, [R1+0x1790] ;  /* 0x0017900001077983 */ /* 0x000ee20000300800 */
[----:B------:R-:W-:-:S02]  /*2f5a0*/  IMAD.MOV.U32 R55, RZ, RZ, R0 ;  /* 0x000000ffff377224 */ /* 0x000fc400078e0000 */
[----:B------:R-:W-:Y:S02]  /*2f5b0*/  IMAD.MOV.U32 R2, RZ, RZ, R47 ;  /* 0x000000ffff027224 */ /* 0x000fe400078e002f */
[----:B------:R-:W-:Y:S01]  /*2f5c0*/  IMAD.MOV.U32 R0, RZ, RZ, R46 ;  /* 0x000000ffff007224 */ /* 0x000fe200078e002e */
[----:B------:R-:W3:Y:S04]  /*2f5d0*/  LDL.LU R6, [R1+0x178c] ;  /* 0x00178c0001067983 */ /* 0x000ee80000300800 */
[----:B------:R-:W3:Y:S01]  /*2f5e0*/  LDL.LU R11, [R1+0x1788] ;  /* 0x00178800010b7983 */ /* 0x000ee20000300800 */
[----:B------:R-:W-:Y:S01]  /*2f5f0*/  IMAD.MOV.U32 R46, RZ, RZ, R30 ;  /* 0x000000ffff2e7224 */ /* 0x000fe200078e001e */
[----:B------:R-:W-:Y:S02]  /*2f600*/  MOV R47, R31 ;  /* 0x0000001f002f7202 */ /* 0x000fe40000000f00 */
[----:B------:R-:W3:Y:S04]  /*2f610*/  LDL.LU R30, [R1+0x1784] ;  /* 0x00178400011e7983 */ /* 0x000ee80000300800 */
[----:B------:R-:W3:Y:S04]  /*2f620*/  LDL.LU R31, [R1+0x1780] ;  /* 0x00178000011f7983 */ /* 0x000ee80000300800 */
[----:B------:R-:W-:Y:S04]  /*2f630*/  STL [R1+0x169c], R2 ;  /* 0x00169c0201007387 */ /* 0x000fe80000100800 */
[----:B------:R-:W-:Y:S01]  /*2f640*/  STL [R1+0x1698], R0 ;  /* 0x0016980001007387 */ /* 0x000fe20000100800 */
[----:B--2---:R-:W-:-:S15]  /*2f650*/  HMMA.16816.F32 R20, R36, R16, R20 ;  /* 0x000000102414723c */ /* 0x004fde0000001814 */
[----:B------:R-:W-:-:S09]  /*2f660*/  NOP ;  /* 0x0000000000007918 */ /* 0x000fd20000000000 */
[----:B------:R-:W-:Y:S02]  /*2f670*/  IMAD.MOV.U32 R49, RZ, RZ, R22 ;  /* 0x000000ffff317224 */ /* 0x000fe400078e0016 */
[----:B------:R-:W-:Y:S02]  /*2f680*/  IMAD.MOV.U32 R48, RZ, RZ, R23 ;  /* 0x000000ffff307224 */ /* 0x000fe400078e0017 */
[----:B------:R-:W-:Y:S02]  /*2f690*/  IMAD.MOV.U32 R51, RZ, RZ, R20 ;  /* 0x000000ffff337224 */ /* 0x000fe400078e0014 */
[----:B------:R-:W-:Y:S01]  /*2f6a0*/  IMAD.MOV.U32 R50, RZ, RZ, R21 ;  /* 0x000000ffff327224 */ /* 0x000fe200078e0015 */
[----:B------:R-:W2:Y:S04]  /*2f6b0*/  LDL.LU.64 R22, [R1+0x1778] ;  /* 0x0017780001167983 */ /* 0x000ea80000300a00 */
[----:B------:R-:W3:Y:S01]  /*2f6c0*/  LDL.LU.64 R20, [R1+0x1770] ;  /* 0x0017700001147983 */ /* 0x000ee20000300a00 */
[----:B----4-:R-:W-:Y:S03]  /*2f6d0*/  HMMA.16816.F32 R32, R36, R24, R32 ;  /* 0x000000182420723c */ /* 0x010fe60000001820 */
[----:B------:R-:W-:Y:S04]  /*2f6e0*/  STL.64 [R1+0x16e8], R50 ;  /* 0x0016e83201007387 */ /* 0x000fe80000100a00 */
[----:B------:R0:W-:Y:S02]  /*2f6f0*/  STL.64 [R1+0x16e0], R48 ;  /* 0x0016e03001007387 */ /* 0x0001e40000100a00 */
[----:B0-----:R-:W-:-:S02]  /*2f700*/  IMAD.MOV.U32 R48, RZ, RZ, R10 ;  /* 0x000000ffff307224 */ /* 0x001fc400078e000a */
[----:B------:R-:W-:Y:S01]  /*2f710*/  IMAD.MOV.U32 R49, RZ, RZ, R58 ;  /* 0x000000ffff317224 */ /* 0x000fe200078e003a */
[----:B------:R-:W4:Y:S04]  /*2f720*/  LDL.LU R10, [R1+0x1768] ;  /* 0x00176800010a7983 */ /* 0x000f280000300800 */
[----:B------:R-:W4:Y:S01]  /*2f730*/  LDL.LU R58, [R1+0x1764] ;  /* 0x00176400013a7983 */ /* 0x000f220000300800 */
[----:B------:R-:W-:Y:S02]  /*2f740*/  IMAD.MOV.U32 R50, RZ, RZ, R59 ;  /* 0x000000ffff327224 */ /* 0x000fe400078e003b */
[----:B------:R-:W-:Y:S01]  /*2f750*/  IMAD.MOV.U32 R51, RZ, RZ, R61 ;  /* 0x000000ffff337224 */ /* 0x000fe200078e003d */
[----:B------:R-:W4:Y:S01]  /*2f760*/  LDL.LU R59, [R1+0x1760] ;  /* 0x00176000013b7983 */ /* 0x000f220000300800 */
[----:B---3--:R-:W-:-:S15]  /*2f770*/  HMMA.16816.F32 R40, R36, R20, R40 ;  /* 0x000000142428723c */ /* 0x008fde0000001828 */
[----:B------:R-:W-:-:S08]  /*2f780*/  NOP ;  /* 0x0000000000007918 */ /* 0x000fd00000000000 */
[----:B------:R0:W-:Y:S01]  /*2f790*/  STL [R1], R40 ;  /* 0x0000002801007387 */ /* 0x0001e20000100800 */
[----:B------:R-:W-:Y:S02]  /*2f7a0*/  IMAD.MOV.U32 R0, RZ, RZ, R42 ;  /* 0x000000ffff007224 */ /* 0x000fe400078e002a */
[----:B------:R-:W-:Y:S02]  /*2f7b0*/  IMAD.MOV.U32 R61, RZ, RZ, R43 ;  /* 0x000000ffff3d7224 */ /* 0x000fe400078e002b */
[----:B------:R-:W-:Y:S01]  /*2f7c0*/  IMAD.MOV.U32 R2, RZ, RZ, R41 ;  /* 0x000000ffff027224 */ /* 0x000fe200078e0029 */
[----:B------:R-:W4:Y:S04]  /*2f7d0*/  LDL.LU.64 R42, [R1+0x1758] ;  /* 0x00175800012a7983 */ /* 0x000f280000300a00 */
[----:B0-----:R-:W4:Y:S04]  /*2f7e0*/  LDL.LU.64 R40, [R1+0x1750] ;  /* 0x0017500001287983 */ /* 0x001f280000300a00 */
[----:B------:R-:W-:Y:S04]  /*2f7f0*/  STL.64 [R1+0x15a0], R34 ;  /* 0x0015a02201007387 */ /* 0x000fe80000100a00 */
[----:B------:R0:W-:Y:S02]  /*2f800*/  STL.64 [R1+0x1598], R32 ;  /* 0x0015982001007387 */ /* 0x0001e40000100a00 */
[----:B0-----:R-:W-:-:S02]  /*2f810*/  IMAD.MOV.U32 R32, RZ, RZ, R11 ;  /* 0x000000ffff207224 */ /* 0x001fc400078e000b */
[----:B------:R-:W-:Y:S01]  /*2f820*/  IMAD.MOV.U32 R33, RZ, RZ, R6 ;  /* 0x000000ffff217224 */ /* 0x000fe200078e0006 */
[----:B------:R-:W3:Y:S04]  /*2f830*/  LDL.LU R11, [R1+0x1748] ;  /* 0x00174800010b7983 */ /* 0x000ee80000300800 */
[----:B------:R-:W3:Y:S01]  /*2f840*/  LDL.LU R6, [R1+0x1744] ;  /* 0x0017440001067983 */ /* 0x000ee20000300800 */
[----:B------:R-:W-:-:S03]  /*2f850*/  IMAD.MOV.U32 R34, RZ, RZ, R7 ;  /* 0x000000ffff227224 */ /* 0x000fc600078e0007 */
[----:B------:R-:W3:Y:S01]  /*2f860*/  LDL.LU R7, [R1+0x1740] ;  /* 0x0017400001077983 */ /* 0x000ee20000300800 */
[----:B------:R-:W-:-:S07]  /*2f870*/  IMAD.MOV.U32 R35, RZ, RZ, R60 ;  /* 0x000000ffff237224 */ /* 0x000fce00078e003c */
[----:B------:R-:W-:Y:S01]  /*2f880*/  HMMA.16816.F32 R36, R36, R28, R32 ;  /* 0x0000001c2424723c */ /* 0x000fe20000001820 */
[----:B------:R-:W-:-:S15]  /*2f890*/  STL.64 [R1+0x1708], R30 ;  /* 0x0017081e01007387 */ /* 0x000fde0000100a00 */
[----:B------:R-:W-:-:S07]  /*2f8a0*/  NOP ;  /* 0x0000000000007918 */ /* 0x000fce0000000000 */
[----:B------:R-:W-:Y:S04]  /*2f8b0*/  STL.64 [R1+0x15b0], R38 ;  /* 0x0015b02601007387 */ /* 0x000fe80000100a00 */
[----:B------:R0:W-:Y:S02]  /*2f8c0*/  STL.64 [R1+0x15a8], R36 ;  /* 0x0015a82401007387 */ /* 0x0001e40000100a00 */
[----:B0-----:R-:W-:Y:S02]  /*2f8d0*/  IMAD.MOV.U32 R36, RZ, RZ, R19 ;  /* 0x000000ffff247224 */ /* 0x001fe400078e0013 */
[----:B------:R-:W-:Y:S02]  /*2f8e0*/  IMAD.MOV.U32 R37, RZ, RZ, R18 ;  /* 0x000000ffff257224 */ /* 0x000fe400078e0012 */
[----:B--2---:R-:W-:-:S02]  /*2f8f0*/  IMAD.MOV.U32 R38, RZ, RZ, R23 ;  /* 0x000000ffff267224 */ /* 0x004fc400078e0017 */
[----:B------:R-:W-:Y:S01]  /*2f900*/  IMAD.MOV.U32 R39, RZ, RZ, R15 ;  /* 0x000000ffff277224 */ /* 0x000fe200078e000f */
[C---:B----4-:R-:W-:Y:S06]  /*2f910*/  HMMA.16816.F32 R32, R40.reuse, R58, R48 ;  /* 0x0000003a2820723c */ /* 0x050fec0000001830 */
[----:B---3--:R-:W-:-:S15]  /*2f920*/  HMMA.16816.F32 R28, R40, R6, R52 ;  /* 0x00000006281c723c */ /* 0x008fde0000001834 */
[----:B------:R-:W-:-:S03]  /*2f930*/  NOP ;  /* 0x0000000000007918 */ /* 0x000fc60000000000 */
[----:B------:R-:W-:Y:S01]  /*2f940*/  IMAD.MOV.U32 R60, RZ, RZ, R32 ;  /* 0x000000ffff3c7224 */ /* 0x000fe200078e0020 */
[----:B------:R-:W-:Y:S04]  /*2f950*/  STL.64 [R1+0x3b0], R32 ;  /* 0x0003b02001007387 */ /* 0x000fe80000100a00 */
[----:B------:R-:W-:Y:S04]  /*2f960*/  STL.64 [R1+0x3b8], R34 ;  /* 0x0003b82201007387 */ /* 0x000fe80000100a00 */
[----:B------:R-:W-:Y:S04]  /*2f970*/  STL.64 [R1+0x16f0], R58 ;  /* 0x0016f03a01007387 */ /* 0x000fe80000100a00 */
[----:B------:R-:W-:Y:S04]  /*2f980*/  STL [R1+0x156c], R60 ;  /* 0x00156c3c01007387 */ /* 0x000fe80000100800 */
[----:B------:R-:W-:Y:S01]  /*2f990*/  STL.64 [R1+0x370], R28 ;  /* 0x0003701c01007387 */ /* 0x000fe20000100a00 */
[----:B------:R-:W-:-:S03]  /*2f9a0*/  IMAD.MOV.U32 R9, RZ, RZ, R31 ;  /* 0x000000ffff097224 */ /* 0x000fc600078e001f */
[----:B------:R0:W-:Y:S01]  /*2f9b0*/  STL.64 [R1+0x378], R30 ;  /* 0x0003781e01007387 */ /* 0x0001e20000100a00 */
[----:B------:R-:W-:Y:S02]  /*2f9c0*/  MOV R8, R29 ;  /* 0x0000001d00087202 */ /* 0x000fe40000000f00 */
[----:B0-----:R-:W-:Y:S01]  /*2f9d0*/  HMMA.16816.F32 R28, R40, R10, R44 ;  /* 0x0000000a281c723c */ /* 0x001fe2000000182c */
[----:B------:R-:W-:Y:S04]  /*2f9e0*/  STL.64 [R1+0x1700], R6 ;  /* 0x0017000601007387 */ /* 0x000fe80000100a00 */
[----:B------:R-:W-:Y:S04]  /*2f9f0*/  STL.64 [R1+0x16f8], R4 ;  /* 0x0016f80401007387 */ /* 0x000fe80000100a00 */
[----:B------:R-:W-:Y:S04]  /*2fa00*/  STL [R1+0x1574], R8 ;  /* 0x0015740801007387 */ /* 0x000fe80000100800 */
[----:B------:R-:W-:Y:S10]  /*2fa10*/  STL [R1+0x1570], R9 ;  /* 0x0015700901007387 */ /* 0x000ff40000100800 */
[----:B------:R0:W-:Y:S04]  /*2fa20*/  STL.64 [R1+0x310], R28 ;  /* 0x0003101c01007387 */ /* 0x0001e80000100a00 */
[----:B------:R1:W-:Y:S01]  /*2fa30*/  STL.64 [R1+0x318], R30 ;  /* 0x0003181e01007387 */ /* 0x0003e20000100a00 */
[----:B------:R-:W-:-:S02]  /*2fa40*/  IMAD.MOV.U32 R12, RZ, RZ, R28 ;  /* 0x000000ffff0c7224 */ /* 0x000fc400078e001c */
[----:B------:R-:W-:Y:S02]  /*2fa50*/  IMAD.MOV.U32 R16, RZ, RZ, R29 ;  /* 0x000000ffff107224 */ /* 0x000fe400078e001d */
[----:B------:R-:W-:Y:S02]  /*2fa60*/  IMAD.MOV.U32 R13, RZ, RZ, R30 ;  /* 0x000000ffff0d7224 */ /* 0x000fe400078e001e */
[----:B------:R-:W-:Y:S01]  /*2fa70*/  IMAD.MOV.U32 R17, RZ, RZ, R31 ;  /* 0x000000ffff117224 */ /* 0x000fe200078e001f */
[----:B0-----:R-:W2:Y:S04]  /*2fa80*/  LDL.LU R28, [R1+0x1a0] ;  /* 0x0001a000011c7983 */ /* 0x001ea80000300800 */
[----:B------:R-:W2:Y:S04]  /*2fa90*/  LDL.LU R29, [R1+0x1a4] ;  /* 0x0001a400011d7983 */ /* 0x000ea80000300800 */
[----:B-1----:R-:W2:Y:S04]  /*2faa0*/  LDL.LU R30, [R1+0x1a8] ;  /* 0x0001a800011e7983 */ /* 0x002ea80000300800 */
        /* <DEDUP_REMOVED lines=13> */
[----:B------:R-:W2:Y:S04]  /*2fb80*/  LDL.LU R19, [R1+0x173c] ;  /* 0x00173c0001137983 */ /* 0x000ea80000300800 */
[----:B------:R-:W4:Y:S04]  /*2fb90*/  LDL.LU R18, [R1+0x1738] ;  /* 0x0017380001127983 */ /* 0x000f280000300800 */
[----:B------:R-:W3:Y:S04]  /*2fba0*/  LDL.LU R23, [R1+0x1734] ;  /* 0x0017340001177983 */ /* 0x000ee80000300800 */
[----:B------:R-:W2:Y:S04]  /*2fbb0*/  LDL.LU R15, [R1+0x1730] ;  /* 0x00173000010f7983 */ /* 0x000ea80000300800 */
        /* <DEDUP_REMOVED lines=8> */
[----:B------:R-:W-:Y:S02]  /*2fc40*/  IMAD.MOV.U32 R34, RZ, RZ, R22 ;  /* 0x000000ffff227224 */ /* 0x000fe400078e0016 */
[----:B------:R-:W-:Y:S01]  /*2fc50*/  IMAD.MOV.U32 R35, RZ, RZ, R14 ;  /* 0x000000ffff237224 */ /* 0x000fe200078e000e */
[----:B------:R-:W4:Y:S04]  /*2fc60*/  LDL.LU R22, [R1+0x1724] ;  /* 0x0017240001167983 */ /* 0x000f280000300800 */
[----:B------:R-:W4:Y:S01]  /*2fc70*/  LDL.LU R14, [R1+0x1720] ;  /* 0x00172000010e7983 */ /* 0x000f220000300800 */
[----:B--2---:R-:W-:-:S03]  /*2fc80*/  IMAD.MOV.U32 R52, RZ, RZ, R15 ;  /* 0x000000ffff347224 */ /* 0x004fc600078e000f */
[----:B------:R-:W2:Y:S01]  /*2fc90*/  LDL.LU R15, [R1+0x171c] ;  /* 0x00171c00010f7983 */ /* 0x000ea20000300800 */
[----:B---3--:R-:W-:-:S03]  /*2fca0*/  IMAD.MOV.U32 R53, RZ, RZ, R23 ;  /* 0x000000ffff357224 */ /* 0x008fc600078e0017 */
[----:B------:R-:W3:Y:S01]  /*2fcb0*/  LDL.LU R23, [R1+0x1718] ;  /* 0x0017180001177983 */ /* 0x000ee20000300800 */
[----:B----4-:R-:W-:Y:S02]  /*2fcc0*/  IMAD.MOV.U32 R54, RZ, RZ, R18 ;  /* 0x000000ffff367224 */ /* 0x010fe400078e0012 */
[----:B------:R-:W-:Y:S01]  /*2fcd0*/  IMAD.MOV.U32 R55, RZ, RZ, R19 ;  /* 0x000000ffff377224 */ /* 0x000fe200078e0013 */
[----:B------:R-:W4:Y:S04]  /*2fce0*/  LDL.LU R18, [R1+0x1714] ;  /* 0x0017140001127983 */ /* 0x000f280000300800 */
[----:B------:R-:W4:Y:S04]  /*2fcf0*/  LDL.LU R19, [R1+0x1710] ;  /* 0x0017100001137983 */ /* 0x000f280000300800 */
[----:B------:R-:W-:Y:S04]  /*2fd00*/  STL [R1+0x1584], R12 ;  /* 0x0015840c01007387 */ /* 0x000fe80000100800 */
[----:B------:R-:W-:Y:S04]  /*2fd10*/  STL [R1+0x1580], R13 ;  /* 0x0015800d01007387 */ /* 0x000fe80000100800 */
[----:B------:R-:W-:Y:S04]  /*2fd20*/  STL [R1+0x157c], R16 ;  /* 0x00157c1001007387 */ /* 0x000fe80000100800 */
[----:B------:R-:W-:Y:S01]  /*2fd30*/  STL [R1+0x1578], R17 ;  /* 0x0015781101007387 */ /* 0x000fe20000100800 */
[----:B--2---:R-:W-:-:S15]  /*2fd40*/  HMMA.16816.F32 R28, R40, R14, R28 ;  /* 0x0000000e281c723c */ /* 0x004fde000000181c */
[----:B------:R-:W-:-:S08]  /*2fd50*/  NOP ;  /* 0x0000000000007918 */ /* 0x000fd00000000000 */
[----:B------:R-:W-:Y:S01]  /*2fd60*/  STL.64 [R1+0x2d0], R28 ;  /* 0x0002d01c01007387 */ /* 0x000fe20000100a00 */
[----:B------:R-:W-:Y:S02]  /*2fd70*/  IMAD.MOV.U32 R25, RZ, RZ, R31 ;  /* 0x000000ffff197224 */ /* 0x000fe400078e001f */
[----:B------:R-:W-:Y:S01]  /*2fd80*/  IMAD.MOV.U32 R21, RZ, RZ, R30 ;  /* 0x000000ffff157224 */ /* 0x000fe200078e001e */
[----:B------:R0:W-:Y:S04]  /*2fd90*/  STL.64 [R1+0x2d8], R30 ;  /* 0x0002d81e01007387 */ /* 0x0001e80000100a00 */
[----:B0-----:R-:W2:Y:S01]  /*2fda0*/  LDL.LU.64 R30, [R1+0x1708] ;  /* 0x00170800011e7983 */ /* 0x001ea20000300a00 */
[C---:B----4-:R-:W-:Y:S06]  /*2fdb0*/  HMMA.16816.F32 R4, R40.reuse, R18, R4 ;  /* 0x000000122804723c */ /* 0x050fec0000001804 */
[C---:B---3--:R-:W-:Y:S06]  /*2fdc0*/  HMMA.16816.F32 R56, R40.reuse, R22, R56 ;  /* 0x000000162838723c */ /* 0x048fec0000001838 */
[----:B------:R-:W-:Y:S01]  /*2fdd0*/  HMMA.16816.F32 R48, R40, R26, R48 ;  /* 0x0000001a2830723c */ /* 0x000fe20000001830 */
[----:B------:R-:W-:Y:S01]  /*2fde0*/  STL [R1+0x1588], R25 ;  /* 0x0015881901007387 */ /* 0x000fe20000100800 */
[----:B------:R-:W-:Y:S01]  /*2fdf0*/  MOV R24, R29 ;  /* 0x0000001d00187202 */ /* 0x000fe20000000f00 */
[----:B------:R-:W-:-:S08]  /*2fe00*/  IMAD.MOV.U32 R20, RZ, RZ, R28 ;  /* 0x000000ffff147224 */ /* 0x000fd000078e001c */
[----:B------:R-:W-:Y:S01]  /*2fe10*/  STL.64 [R1+0x290], R4 ;  /* 0x0002900401007387 */ /* 0x000fe20000100a00 */
[----:B------:R-:W-:-:S03]  /*2fe20*/  IMAD.MOV.U32 R29, RZ, RZ, R6 ;  /* 0x000000ffff1d7224 */ /* 0x000fc600078e0006 */
[----:B------:R0:W-:Y:S01]  /*2fe30*/  STL.64 [R1+0x298], R6 ;  /* 0x0002980601007387 */ /* 0x0001e20000100a00 */
[----:B------:R-:W-:-:S03]  /*2fe40*/  IMAD.MOV.U32 R28, RZ, RZ, R4 ;  /* 0x000000ffff1c7224 */ /* 0x000fc600078e0004 */
[----:B0-----:R-:W3:Y:S04]  /*2fe50*/  LDL.LU.64 R6, [R1+0x1700] ;  /* 0x0017000001067983 */ /* 0x001ee80000300a00 */
[----:B------:R-:W4:Y:S04]  /*2fe60*/  LDL.LU.64 R4, [R1+0x16f8] ;  /* 0x0016f80001047983 */ /* 0x000f280000300a00 */
[----:B------:R-:W-:Y:S04]  /*2fe70*/  STL.64 [R1+0x270], R56 ;  /* 0x0002703801007387 */ /* 0x000fe80000100a00 */
[----:B------:R0:W-:Y:S04]  /*2fe80*/  STL.64 [R1+0x278], R58 ;  /* 0x0002783a01007387 */ /* 0x0001e80000100a00 */
[----:B0-----:R-:W3:Y:S04]  /*2fe90*/  LDL.LU.64 R58, [R1+0x16f0] ;  /* 0x0016f000013a7983 */ /* 0x001ee80000300a00 */
[----:B------:R-:W-:Y:S04]  /*2fea0*/  STL.64 [R1+0x230], R48 ;  /* 0x0002303001007387 */ /* 0x000fe80000100a00 */
[----:B------:R0:W-:Y:S04]  /*2feb0*/  STL.64 [R1+0x238], R50 ;  /* 0x0002383201007387 */ /* 0x0001e80000100a00 */
[----:B0-----:R-:W4:Y:S04]  /*2fec0*/  LDL.LU.64 R50, [R1+0x16e8] ;  /* 0x0016e80001327983 */ /* 0x001f280000300a00 */
[----:B------:R-:W4:Y:S04]  /*2fed0*/  LDL.LU.64 R48, [R1+0x16e0] ;  /* 0x0016e00001307983 */ /* 0x000f280000300a00 */
[----:B------:R-:W-:Y:S04]  /*2fee0*/  STL.64 [R1+0x1690], R26 ;  /* 0x0016901a01007387 */ /* 0x000fe80000100a00 */
[----:B------:R0:W-:Y:S04]  /*2fef0*/  STL [R1+0x1688], R24 ;  /* 0x0016881801007387 */ /* 0x0001e80000100800 */
[----:B0-----:R-:W4:Y:S04]  /*2ff00*/  LDL.LU R24, [R1+0x130] ;  /* 0x0001300001187983 */ /* 0x001f280000300800 */
[----:B------:R-:W4:Y:S04]  /*2ff10*/  LDL.LU R25, [R1+0x134] ;  /* 0x0001340001197983 */ /* 0x000f280000300800 */
[----:B------:R-:W4:Y:S04]  /*2ff20*/  LDL.LU R26, [R1+0x138] ;  /* 0x00013800011a7983 */ /* 0x000f280000300800 */
[----:B------:R-:W4:Y:S01]  /*2ff30*/  LDL.LU R27, [R1+0x13c] ;  /* 0x00013c00011b7983 */ /* 0x000f220000300800 */
[----:B--2---:R-:W-:Y:S03]  /*2ff40*/  HMMA.16816.F32 R40, R40, R30, R44 ;  /* 0x0000001e2828723c */ /* 0x004fe6000000182c */
[----:B------:R-:W3:Y:S04]  /*2ff50*/  LDL.LU.64 R46, [R1+0x16d8] ;  /* 0x0016d800012e7983 */ /* 0x000ee80000300a00 */
[----:B------:R-:W3:-:S15]  /*2ff60*/  LDL.LU.64 R44, [R1+0x16d0] ;  /* 0x0016d000012c7983 */ /* 0x000ede0000300a00 */
[----:B------:R-:W-:-:S01]  /*2ff70*/  NOP ;  /* 0x0000000000007918 */ /* 0x000fc20000000000 */
[----:B------:R-:W-:Y:S04]  /*2ff80*/  STL.64 [R1+0x1c0], R40 ;  /* 0x0001c02801007387 */ /* 0x000fe80000100a00 */
[----:B------:R-:W-:Y:S04]  /*2ff90*/  STL.64 [R1+0x1c8], R42 ;  /* 0x0001c82a01007387 */ /* 0x000fe80000100a00 */
[----:B------:R-:W-:Y:S04]  /*2ffa0*/  STL.64 [R1+0x1680], R30 ;  /* 0x0016801e01007387 */ /* 0x000fe80000100a00 */
[----:B------:R0:W-:Y:S04]  /*2ffb0*/  STL.64 [R1+0x1678], R28 ;  /* 0x0016781c01007387 */ /* 0x0001e80000100a00 */
[----:B0-----:R-:W2:Y:S04]  /*2ffc0*/  LDL.LU R28, [R1+0x140] ;  /* 0x00014000011c7983 */ /* 0x001ea80000300800 */
[----:B------:R-:W2:Y:S04]  /*2ffd0*/  LDL.LU R29, [R1+0x144] ;  /* 0x00014400011d7983 */ /* 0x000ea80000300800 */
[----:B------:R-:W2:Y:S04]  /*2ffe0*/  LDL.LU R30, [R1+0x148] ;  /* 0x00014800011e7983 */ /* 0x000ea80000300800 */
[----:B------:R-:W2:Y:S01]  /*2fff0*/  LDL.LU R31, [R1+0x14c] ;  /* 0x00014c00011f7983 */ /* 0x000ea20000300800 */
[----:B---3--:R-:W-:-:S15]  /*30000*/  HMMA.16816.F32 R52, R44, R58, R52 ;  /* 0x0000003a2c34723c */ /* 0x008fde0000001834 */
[----:B------:R-:W-:-:S08]  /*30010*/  NOP ;  /* 0x0000000000007918 */ /* 0x000fd00000000000 */
[----:B------:R-:W-:Y:S04]  /*30020*/  STL.64 [R1+0x3a0], R52 ;  /* 0x0003a03401007387 */ /* 0x000fe80000100a00 */
[----:B------:R0:W-:Y:S04]  /*30030*/  STL.64 [R1+0x3a8], R54 ;  /* 0x0003a83601007387 */ /* 0x0001e80000100a00 */
[----:B0-----:R-:W3:Y:S04]  /*30040*/  LDL.LU.64 R54, [R1+0x16c8] ;  /* 0x0016c80001367983 */ /* 0x001ee80000300a00 */
[----:B------:R-:W3:Y:S01]  /*30050*/  LDL.LU.64 R52, [R1+0x16c0] ;  /* 0x0016c00001347983 */ /* 0x000ee20000300a00 */
[C---:B--2---:R-:W-:Y:S06]  /*30060*/  HMMA.16816.F32 R28, R44.reuse, R6, R28 ;  /* 0x000000062c1c723c */ /* 0x044fec000000181c */
[----:B------:R-:W-:Y:S04]  /*30070*/  STL.64 [R1+0x1660], R6 ;  /* 0x0016600601007387 */ /* 0x000fe80000100a00 */
[----:B----4-:R0:W-:Y:S02]  /*30080*/  STL.64 [R1+0x1658], R4 ;  /* 0x0016580401007387 */ /* 0x0101e40000100a00 */
[C---:B0-----:R-:W-:Y:S11]  /*30090*/  HMMA.16816.F32 R4, R44.reuse, R18, R32 ;  /* 0x000000122c04723c */ /* 0x041ff60000001820 */
[----:B------:R-:W-:Y:S04]  /*300a0*/  STL.64 [R1+0x340], R28 ;  /* 0x0003401c01007387 */ /* 0x000fe80000100a00 */
[----:B------:R0:W-:Y:S02]  /*300b0*/  STL.64 [R1+0x348], R30 ;  /* 0x0003481e01007387 */ /* 0x0001e40000100a00 */
[C---:B0-----:R-:W-:Y:S06]  /*300c0*/  HMMA.16816.F32 R28, R44.reuse, R10, R24 ;  /* 0x0000000a2c1c723c */ /* 0x041fec0000001818 */
[----:B------:R-:W-:Y:S07]  /*300d0*/  HMMA.16816.F32 R24, R44, R14, R36 ;  /* 0x0000000e2c18723c */ /* 0x000fee0000001824 */
[----:B------:R-:W-:-:S02]  /*300e0*/  IMAD.MOV.U32 R36, RZ, RZ, R51 ;  /* 0x000000ffff247224 */ /* 0x000fc400078e0033 */
[----:B------:R-:W-:Y:S02]  /*300f0*/  IMAD.MOV.U32 R38, RZ, RZ, R49 ;  /* 0x000000ffff267224 */ /* 0x000fe400078e0031 */
[----:B------:R-:W-:Y:S02]  /*30100*/  IMAD.MOV.U32 R39, RZ, RZ, R48 ;  /* 0x000000ffff277224 */ /* 0x000fe400078e0030 */
[----:B------:R-:W-:-:S04]  /*30110*/  IMAD.MOV.U32 R37, RZ, RZ, R50 ;  /* 0x000000ffff257224 */ /* 0x000fc800078e0032 */
[----:B------:R-:W-:Y:S04]  /*30120*/  STL.64 [R1+0x320], R28 ;  /* 0x0003201c01007387 */ /* 0x000fe80000100a00 */
[----:B------:R-:W-:Y:S04]  /*30130*/  STL.64 [R1+0x328], R30 ;  /* 0x0003281e01007387 */ /* 0x000fe80000100a00 */
[----:B------:R-:W-:Y:S04]  /*30140*/  STL.64 [R1+0x1630], R18 ;  /* 0x0016301201007387 */ /* 0x000fe80000100a00 */
[----:B------:R-:W-:Y:S04]  /*30150*/  STL.64 [R1+0x2e0], R24 ;  /* 0x0002e01801007387 */ /* 0x000fe80000100a00 */
[----:B------:R-:W-:Y:S04]  /*30160*/  STL.64 [R1+0x2e8], R26 ;  /* 0x0002e81a01007387 */ /* 0x000fe80000100a00 */
[----:B------:R-:W-:Y:S04]  /*30170*/  STL.64 [R1+0x2b0], R4 ;  /* 0x0002b00401007387 */ /* 0x000fe80000100a00 */
[----:B------:R-:W-:Y:S04]  /*30180*/  STL.64 [R1+0x2b8], R6 ;  /* 0x0002b80601007387 */ /* 0x000fe80000100a00 */
[----:B------:R-:W2:Y:S04]  /*30190*/  LDL.LU R51, [R1+0x16bc] ;  /* 0x0016bc0001337983 */ /* 0x000ea80000300800 */
[----:B------:R-:W4:Y:S04]  /*301a0*/  LDL.LU R50, [R1+0x16b8] ;  /* 0x0016b80001327983 */ /* 0x000f280000300800 */
[----:B------:R-:W2:Y:S04]  /*301b0*/  LDL.LU R49, [R1+0x16b4] ;  /* 0x0016b40001317983 */ /* 0x000ea80000300800 */
[----:B------:R-:W4:Y:S04]  /*301c0*/  LDL.LU R48, [R1+0x16b0] ;  /* 0x0016b00001307983 */ /* 0x000f280000300800 */
[----:B------:R3:W-:Y:S04]  /*301d0*/  STL.64 [R1+0x15c0], R38 ;  /* 0x0015c02601007387 */ /* 0x0007e80000100a00 */
[----:B------:R0:W-:Y:S01]  /*301e0*/  STL.64 [R1+0x15b8], R36 ;  /* 0x0015b82401007387 */ /* 0x0001e20000100a00 */
[----:B---3--:R-:W-:-:S02]  /*301f0*/  IMAD.MOV.U32 R39, RZ, RZ, R52 ;  /* 0x000000ffff277224 */ /* 0x008fc400078e0034 */
[----:B------:R-:W-:Y:S01]  /*30200*/  IMAD.MOV.U32 R38, RZ, RZ, R53 ;  /* 0x000000ffff267224 */ /* 0x000fe200078e0035 */
[----:B------:R-:W3:Y:S01]  /*30210*/  LDL.LU R52, [R1+0x70] ;  /* 0x0000700001347983 */ /* 0x000ee20000300800 */
[----:B0-----:R-:W-:-:S03]  /*30220*/  IMAD.MOV.U32 R37, RZ, RZ, R54 ;  /* 0x000000ffff257224 */ /* 0x001fc600078e0036 */
[----:B------:R-:W3:Y:S01]  /*30230*/  LDL.LU R53, [R1+0x74] ;  /* 0x0000740001357983 */ /* 0x000ee20000300800 */
[----:B------:R-:W-:-:S03]  /*30240*/  IMAD.MOV.U32 R36, RZ, RZ, R55 ;  /* 0x000000ffff247224 */ /* 0x000fc600078e0037 */
[----:B------:R-:W2:Y:S04]  /*30250*/  LDL.LU R54, [R1+0x78] ;  /* 0x0000780001367983 */ /* 0x000ea80000300800 */
[----:B------:R-:W2:Y:S04]  /*30260*/  LDL.LU R55, [R1+0x7c] ;  /* 0x00007c0001377983 */ /* 0x000ea80000300800 */
[----:B--2---:R-:W-:Y:S04]  /*30270*/  STL.64 [R1+0x1618], R54 ;  /* 0x0016183601007387 */ /* 0x004fe80000100a00 */
[----:B---3--:R4:W-:Y:S02]  /*30280*/  STL.64 [R1+0x1610], R52 ;  /* 0x0016103401007387 */ /* 0x0089e40000100a00 */
[----:B----4-:R-:W-:-:S02]  /*30290*/  IMAD.MOV.U32 R52, RZ, RZ, R48 ;  /* 0x000000ffff347224 */ /* 0x010fc400078e0030 */
[----:B------:R-:W-:Y:S01]  /*302a0*/  IMAD.MOV.U32 R53, RZ, RZ, R49 ;  /* 0x000000ffff357224 */ /* 0x000fe200078e0031 */
[----:B------:R-:W2:Y:S04]  /*302b0*/  LDL.LU R48, [R1+0x16ac] ;  /* 0x0016ac0001307983 */ /* 0x000ea80000300800 */
[----:B------:R-:W3:Y:S01]  /*302c0*/  LDL.LU R49, [R1+0x16a8] ;  /* 0x0016a80001317983 */ /* 0x000ee20000300800 */
[----:B------:R-:W-:Y:S01]  /*302d0*/  IMAD.MOV.U32 R54, RZ, RZ, R50 ;  /* 0x000000ffff367224 */ /* 0x000fe200078e0032 */
[----:B------:R-:W-:Y:S02]  /*302e0*/  MOV R55, R51 ;  /* 0x0000003300377202 */ /* 0x000fe40000000f00 */
[----:B------:R-:W4:Y:S04]  /*302f0*/  LDL.LU R50, [R1+0x16a4] ;  /* 0x0016a40001327983 */ /* 0x000f280000300800 */
[----:B------:R-:W4:Y:S04]  /*30300*/  LDL.LU R51, [R1+0x16a0] ;  /* 0x0016a00001337983 */ /* 0x000f280000300800 */
[----:B------:R-:W2:Y:S04]  /*30310*/  LDL.LU R16, [R1+0xa0] ;  /* 0x0000a00001107983 */ /* 0x000ea80000300800 */
[----:B------:R-:W2:Y:S04]  /*30320*/  LDL.LU R17, [R1+0xa4] ;  /* 0x0000a40001117983 */ /* 0x000ea80000300800 */
[----:B------:R-:W3:Y:S04]  /*30330*/  LDL.LU R18, [R1+0xa8] ;  /* 0x0000a80001127983 */ /* 0x000ee80000300800 */
[----:B------:R-:W3:Y:S04]  /*30340*/  LDL.LU R19, [R1+0xac] ;  /* 0x0000ac0001137983 */ /* 0x000ee80000300800 */
[----:B---3--:R0:W-:Y:S04]  /*30350*/  STL.64 [R1+0x1640], R18 ;  /* 0x0016401201007387 */ /* 0x0081e80000100a00 */
[----:B--2---:R4:W-:Y:S01]  /*30360*/  STL.64 [R1+0x1638], R16 ;  /* 0x0016381001007387 */ /* 0x0049e20000100a00 */
[----:B0-----:R-:W-:-:S02]  /*30370*/  IMAD.MOV.U32 R18, RZ, RZ, R49 ;  /* 0x000000ffff127224 */ /* 0x001fc400078e0031 */
[----:B------:R-:W-:Y:S02]  /*30380*/  IMAD.MOV.U32 R19, RZ, RZ, R48 ;  /* 0x000000ffff137224 */ /* 0x000fe400078e0030 */
[----:B----4-:R-:W-:Y:S02]  /*30390*/  IMAD.MOV.U32 R16, RZ, RZ, R51 ;  /* 0x000000ffff107224 */ /* 0x010fe400078e0033 */
[----:B------:R-:W-:Y:S01]  /*303a0*/  IMAD.MOV.U32 R17, RZ, RZ, R50 ;  /* 0x000000ffff117224 */ /* 0x000fe200078e0032 */
[----:B------:R-:W-:Y:S04]  /*303b0*/  STL.64 [R1+0x1650], R18 ;  /* 0x0016501201007387 */ /* 0x000fe80000100a00 */
        /* <DEDUP_REMOVED lines=23> */
[----:B0-----:R-:W3:Y:S04]  /*30530*/  LDL.LU R52, [R1+0x90] ;  /* 0x0000900001347983 */ /* 0x001ee80000300800 */
[----:B------:R-:W3:Y:S04]  /*30540*/  LDL.LU R53, [R1+0x94] ;  /* 0x0000940001357983 */ /* 0x000ee80000300800 */
[----:B------:R-:W3:Y:S04]  /*30550*/  LDL.LU R54, [R1+0x98] ;  /* 0x0000980001367983 */ /* 0x000ee80000300800 */
[----:B------:R-:W3:Y:S04]  /*30560*/  LDL.LU R55, [R1+0x9c] ;  /* 0x00009c0001377983 */ /* 0x000ee80000300800 */
[----:B------:R-:W-:Y:S04]  /*30570*/  STL.64 [R1+0x15d8], R38 ;  /* 0x0015d82601007387 */ /* 0x000fe80000100a00 */
[----:B------:R0:W-:Y:S04]  /*30580*/  STL.64 [R1+0x15d0], R36 ;  /* 0x0015d02401007387 */ /* 0x0001e80000100a00 */
[----:B0-----:R-:W2:Y:S04]  /*30590*/  LDL.LU R36, [R1+0x40] ;  /* 0x0000400001247983 */ /* 0x001ea80000300800 */
[----:B------:R-:W2:Y:S04]  /*305a0*/  LDL.LU R37, [R1+0x44] ;  /* 0x0000440001257983 */ /* 0x000ea80000300800 */
[----:B------:R-:W3:Y:S04]  /*305b0*/  LDL.LU R38, [R1+0x48] ;  /* 0x0000480001267983 */ /* 0x000ee80000300800 */
[----:B------:R-:W3:Y:S01]  /*305c0*/  LDL.LU R39, [R1+0x4c] ;  /* 0x00004c0001277983 */ /* 0x000ee20000300800 */
[----:B------:R-:W-:-:S02]  /*305d0*/  IMAD.MOV.U32 R33, RZ, RZ, R2 ;  /* 0x000000ffff217224 */ /* 0x000fc400078e0002 */
[----:B------:R-:W-:Y:S02]  /*305e0*/  IMAD.MOV.U32 R34, RZ, RZ, R0 ;  /* 0x000000ffff227224 */ /* 0x000fe400078e0000 */
[----:B------:R-:W-:Y:S01]  /*305f0*/  IMAD.MOV.U32 R57, RZ, RZ, R43 ;  /* 0x000000ffff397224 */ /* 0x000fe200078e002b */
[----:B----4-:R-:W-:-:S15]  /*30600*/  HMMA.16816.F32 R24, R44, R22, R24 ;  /* 0x000000162c18723c */ /* 0x010fde0000001818 */
[----:B------:R-:W-:-:S09]  /*30610*/  NOP ;  /* 0x0000000000007918 */ /* 0x000fd20000000000 */
[----:B------:R-:W-:Y:S01]  /*30620*/  IMAD.MOV.U32 R43, RZ, RZ, R27 ;  /* 0x000000ffff2b7224 */ /* 0x000fe200078e001b */
[----:B---3--:R-:W-:Y:S04]  /*30630*/  STL.64 [R1+0x15e8], R38 ;  /* 0x0015e82601007387 */ /* 0x008fe80000100a00 */
[----:B--2---:R0:W-:Y:S04]  /*30640*/  STL.64 [R1+0x15e0], R36 ;  /* 0x0015e02401007387 */ /* 0x0041e80000100a00 */
[----:B0-----:R-:W2:Y:S04]  /*30650*/  LDL.LU R36, [R1+0x50] ;  /* 0x0000500001247983 */ /* 0x001ea80000300800 */
[----:B------:R-:W2:Y:S04]  /*30660*/  LDL.LU R37, [R1+0x54] ;  /* 0x0000540001257983 */ /* 0x000ea80000300800 */
[----:B------:R-:W2:Y:S04]  /*30670*/  LDL.LU R38, [R1+0x58] ;  /* 0x0000580001267983 */ /* 0x000ea80000300800 */
[----:B------:R-:W2:Y:S04]  /*30680*/  LDL.LU R39, [R1+0x5c] ;  /* 0x00005c0001277983 */ /* 0x000ea80000300800 */
[----:B------:R-:W3:Y:S04]  /*30690*/  LDL.LU R32, [R1] ;  /* 0x0000000001207983 */ /* 0x000ee80000300800 */
[----:B------:R-:W4:Y:S04]  /*306a0*/  LDL.LU R2, [R1+0x169c] ;  /* 0x00169c0001027983 */ /* 0x000f280000300800 */
[----:B------:R-:W3:Y:S04]  /*306b0*/  LDL.LU R0, [R1+0x1698] ;  /* 0x0016980001007983 */ /* 0x000ee80000300800 */
[----:B------:R-:W4:Y:S04]  /*306c0*/  LDL.LU.64 R12, [R1+0x360] ;  /* 0x00036000010c7983 */ /* 0x000f280000300a00 */
[----:B------:R-:W4:Y:S04]  /*306d0*/  LDL.LU.64 R8, [R1+0x358] ;  /* 0x0003580001087983 */ /* 0x000f280000300a00 */
[----:B------:R-:W-:Y:S04]  /*306e0*/  STL.64 [R1+0x260], R24 ;  /* 0x0002601801007387 */ /* 0x000fe80000100a00 */
[----:B------:R0:W-:Y:S04]  /*306f0*/  STL.64 [R1+0x268], R26 ;  /* 0x0002681a01007387 */ /* 0x0001e80000100a00 */
[----:B0-----:R-:W2:Y:S04]  /*30700*/  LDL.LU.64 R26, [R1+0x1690] ;  /* 0x00169000011a7983 */ /* 0x001ea80000300a00 */
[----:B------:R0:W5:Y:S01]  /*30710*/  LDL.LU R24, [R1+0x1688] ;  /* 0x0016880001187983 */ /* 0x0001620000300800 */
[----:B--2---:R-:W-:-:S15]  /*30720*/  HMMA.16816.F32 R28, R44, R26, R28 ;  /* 0x0000001a2c1c723c */ /* 0x004fde000000181c */
[----:B------:R-:W-:-:S08]  /*30730*/  NOP ;  /* 0x0000000000007918 */ /* 0x000fd00000000000 */
[----:B------:R-:W-:Y:S04]  /*30740*/  STL.64 [R1+0x220], R28 ;  /* 0x0002201c01007387 */ /* 0x000fe80000100a00 */
[----:B------:R1:W-:Y:S04]  /*30750*/  STL.64 [R1+0x228], R30 ;  /* 0x0002281e01007387 */ /* 0x0003e80000100a00 */
[----:B-1----:R-:W2:Y:S04]  /*30760*/  LDL.LU.64 R30, [R1+0x1680] ;  /* 0x00168000011e7983 */ /* 0x002ea80000300a00 */
[----:B------:R0:W5:Y:S01]  /*30770*/  LDL.LU.64 R28, [R1+0x1678] ;  /* 0x00167800011c7983 */ /* 0x0001620000300a00 */
[----:B--2---:R-:W-:-:S15]  /*30780*/  HMMA.16816.F32 R48, R44, R30, R48 ;  /* 0x0000001e2c30723c */ /* 0x004fde0000001830 */
[----:B------:R-:W-:-:S08]  /*30790*/  NOP ;  /* 0x0000000000007918 */ /* 0x000fd00000000000 */
[----:B------:R-:W-:Y:S01]  /*307a0*/  STL.64 [R1+0x1b0], R48 ;  /* 0x0001b03001007387 */ /* 0x000fe20000100a00 */
[----:B------:R-:W-:-:S03]  /*307b0*/  IMAD.MOV.U32 R46, RZ, RZ, R50 ;  /* 0x000000ffff2e7224 */ /* 0x000fc600078e0032 */
[----:B------:R1:W-:Y:S01]  /*307c0*/  STL.64 [R1+0x1b8], R50 ;  /* 0x0001b83201007387 */ /* 0x0003e20000100a00 */
[----:B------:R-:W-:-:S03]  /*307d0*/  IMAD.MOV.U32 R45, RZ, RZ, R48 ;  /* 0x000000ffff2d7224 */ /* 0x000fc600078e0030 */
[----:B-1----:R-:W2:Y:S04]  /*307e0*/  LDL.LU.64 R50, [R1+0x1670] ;  /* 0x0016700001327983 */ /* 0x002ea80000300a00 */
[----:B------:R-:W2:Y:S02]  /*307f0*/  LDL.LU.64 R48, [R1+0x1668] ;  /* 0x0016680001307983 */ /* 0x000ea40000300a00 */
[----:B--2---:R-:W-:-:S15]  /*30800*/  HMMA.16816.F32 R4, R48, R58, R4 ;  /* 0x0000003a3004723c */ /* 0x004fde0000001804 */
[----:B------:R-:W-:-:S08]  /*30810*/  NOP ;  /* 0x0000000000007918 */ /* 0x000fd00000000000 */
[----:B------:R-:W-:Y:S04]  /*30820*/  STL.64 [R1+0x3c0], R4 ;  /* 0x0003c00401007387 */ /* 0x000fe80000100a00 */
[----:B------:R1:W-:Y:S04]  /*30830*/  STL.64 [R1+0x3c8], R6 ;  /* 0x0003c80601007387 */ /* 0x0003e80000100a00 */
[----:B-1----:R-:W2:Y:S01]  /*30840*/  LDL.LU.64 R6, [R1+0x1660] ;  /* 0x0016600001067983 */ /* 0x002ea20000300a00 */
[----:B------:R-:W-:Y:S02]  /*30850*/  IMAD.MOV.U32 R35, RZ, RZ, R61 ;  /* 0x000000ffff237224 */ /* 0x000fe400078e003d */
[----:B------:R-:W-:-:S02]  /*30860*/  IMAD.MOV.U32 R61, RZ, RZ, R4 ;  /* 0x000000ffff3d7224 */ /* 0x000fc400078e0004 */
[----:B------:R-:W4:Y:S01]  /*30870*/  LDL.LU.64 R4, [R1+0x1658] ;  /* 0x0016580001047983 */ /* 0x000f220000300a00 */
[----:B--2---:R-:W-:-:S15]  /*30880*/  HMMA.16816.F32 R16, R48, R6, R16 ;  /* 0x000000063010723c */ /* 0x004fde0000001810 */
[----:B------:R-:W-:-:S08]  /*30890*/  NOP ;  /* 0x0000000000007918 */ /* 0x000fd00000000000 */
[----:B------:R-:W-:Y:S04]  /*308a0*/  STL.64 [R1+0x390], R16 ;  /* 0x0003901001007387 */ /* 0x000fe80000100a00 */
[----:B------:R1:W-:Y:S04]  /*308b0*/  STL.64 [R1+0x398], R18 ;  /* 0x0003981201007387 */ /* 0x0003e80000100a00 */
[----:B-1----:R-:W2:Y:S04]  /*308c0*/  LDL.LU.64 R18, [R1+0x1650] ;  /* 0x0016500001127983 */ /* 0x002ea80000300a00 */
[----:B------:R-:W2:Y:S02]  /*308d0*/  LDL.LU.64 R16, [R1+0x1648] ;  /* 0x0016480001107983 */ /* 0x000ea40000300a00 */
        /* <DEDUP_REMOVED lines=10> */
[----:B-1----:R-:W2:Y:S02]  /*30980*/  LDL.LU.64 R18, [R1+0x1630] ;  /* 0x0016300001127983 */ /* 0x002ea40000300a00 */
        /* <DEDUP_REMOVED lines=17> */
[----:B------:R-:W2:Y:S01]  /*30aa0*/  LDL.LU.64 R52, [R1+0x1600] ;  /* 0x0016000001347983 */ /* 0x000ea20000300a00 */
[----:B------:R-:W-:Y:S01]  /*30ab0*/  IMAD.MOV.U32 R56, RZ, RZ, R41 ;  /* 0x000000ffff387224 */ /* 0x000fe200078e0029 */
[----:B--2---:R-:W-:-:S15]  /*30ac0*/  HMMA.16816.F32 R52, R48, R30, R52 ;  /* 0x0000001e3034723c */ /* 0x004fde0000001834 */
[----:B------:R-:W-:-:S08]  /*30ad0*/  NOP ;  /* 0x0000000000007918 */ /* 0x000fd00000000000 */
[----:B------:R-:W-:Y:S01]  /*30ae0*/  STL.64 [R1+0x210], R52 ;  /* 0x0002103401007387 */ /* 0x000fe20000100a00 */
[----:B------:R-:W-:Y:S02]  /*30af0*/  IMAD.MOV.U32 R49, RZ, RZ, R55 ;  /* 0x000000ffff317224 */ /* 0x000fe400078e0037 */
[----:B------:R-:W-:Y:S01]  /*30b00*/  IMAD.MOV.U32 R44, RZ, RZ, R54 ;  /* 0x000000ffff2c7224 */ /* 0x000fe200078e0036 */
[----:B------:R1:W-:Y:S01]  /*30b10*/  STL.64 [R1+0x218], R54 ;  /* 0x0002183601007387 */ /* 0x0003e20000100a00 */
[----:B------:R-:W-:Y:S02]  /*30b20*/  IMAD.MOV.U32 R48, RZ, RZ, R53 ;  /* 0x000000ffff307224 */ /* 0x000fe400078e0035 */
[----:B------:R-:W-:Y:S01]  /*30b30*/  IMAD.MOV.U32 R41, RZ, RZ, R52 ;  /* 0x000000ffff297224 */ /* 0x000fe200078e0034 */
        /* <DEDUP_REMOVED lines=14> */
[----:B---3--:R-:W-:Y:S01]  /*30c20*/  IMAD.MOV.U32 R6, RZ, RZ, R0 ;  /* 0x000000ffff067224 */ /* 0x008fe200078e0000 */
[----:B----4-:R-:W-:-:S02]  /*30c30*/  MOV R7, R2 ;  /* 0x0000000200077202 */ /* 0x010fc40000000f00 */
[----:B------:R-:W3:Y:S04]  /*30c40*/  LDL.LU R0, [R1+0x15cc] ;  /* 0x0015cc0001007983 */ /* 0x000ee80000300800 */
[----:B------:R-:W4:Y:S01]  /*30c50*/  LDL.LU R2, [R1+0x15c8] ;  /* 0x0015c80001027983 */ /* 0x000f220000300800 */
[----:B--2---:R-:W-:-:S15]  /*30c60*/  HMMA.16816.F32 R36, R52, R10, R36 ;  /* 0x0000000a3424723c */ /* 0x004fde0000001824 */
[----:B------:R-:W-:-:S08]  /*30c70*/  NOP ;  /* 0x0000000000007918 */ /* 0x000fd00000000000 */
[----:B------:R-:W-:Y:S04]  /*30c80*/  STL.64 [R1+0x2a0], R36 ;  /* 0x0002a02401007387 */ /* 0x000fe80000100a00 */
[----:B------:R1:W-:Y:S04]  /*30c90*/  STL.64 [R1+0x2a8], R38 ;  /* 0x0002a82601007387 */ /* 0x0003e80000100a00 */
[----:B-1----:R-:W2:Y:S04]  /*30ca0*/  LDL.LU.64 R38, [R1+0x15c0] ;  /* 0x0015c00001267983 */ /* 0x002ea80000300a00 */
[----:B------:R-:W2:Y:S01]  /*30cb0*/  LDL.LU.64 R36, [R1+0x15b8] ;  /* 0x0015b80001247983 */ /* 0x000ea20000300a00 */
[C---:B------:R-:W-:Y:S06]  /*30cc0*/  HMMA.16816.F32 R4, R52.reuse, R14, R4 ;  /* 0x0000000e3404723c */ /* 0x040fec0000001804 */
[----:B------:R-:W-:-:S15]  /*30cd0*/  HMMA.16816.F32 R32, R52, R22, R32 ;  /* 0x000000163420723c */ /* 0x000fde0000001820 */
[----:B------:R-:W-:-:S02]  /*30ce0*/  NOP ;  /* 0x0000000000007918 */ /* 0x000fc40000000000 */
[----:B------:R1:W-:Y:S04]  /*30cf0*/  STL.64 [R1+0x240], R4 ;  /* 0x0002400401007387 */ /* 0x0003e80000100a00 */
[----:B------:R-:W-:Y:S01]  /*30d00*/  STL.64 [R1+0x248], R6 ;  /* 0x0002480601007387 */ /* 0x000fe20000100a00 */
[----:B-1----:R-:W1:Y:S01]  /*30d10*/  LDC R5, c[0x0][0x238] ;  /* 0x00008e00ff057b82 */ /* 0x002e620000000800 */
[----:B--2---:R-:W-:-:S15]  /*30d20*/  HMMA.16816.F32 R36, R52, R18, R36 ;  /* 0x000000123424723c */ /* 0x004fde0000001824 */
[----:B------:R-:W-:-:S08]  /*30d30*/  NOP ;  /* 0x0000000000007918 */ /* 0x000fd00000000000 */
[----:B------:R-:W-:Y:S01]  /*30d40*/  STL.64 [R1+0x1d0], R36 ;  /* 0x0001d02401007387 */ /* 0x000fe20000100a00 */
[----:B------:R-:W-:-:S03]  /*30d50*/  IMAD.MOV.U32 R18, RZ, RZ, R38 ;  /* 0x000000ffff127224 */ /* 0x000fc600078e0026 */
[----:B------:R2:W-:Y:S01]  /*30d60*/  STL.64 [R1+0x1d8], R38 ;  /* 0x0001d82601007387 */ /* 0x0005e20000100a00 */
[----:B------:R-:W-:-:S03]  /*30d70*/  IMAD.MOV.U32 R14, RZ, RZ, R36 ;  /* 0x000000ffff0e7224 */ /* 0x000fc600078e0024 */
[----:B--2---:R-:W2:Y:S04]  /*30d80*/  LDL.LU.64 R38, [R1+0x15b0] ;  /* 0x0015b00001267983 */ /* 0x004ea80000300a00 */
[----:B------:R-:W2:Y:S04]  /*30d90*/  LDL.LU.64 R36, [R1+0x15a8] ;  /* 0x0015a80001247983 */ /* 0x000ea80000300a00 */
[----:B------:R-:W-:Y:S04]  /*30da0*/  STL.64 [R1+0x1f0], R32 ;  /* 0x0001f02001007387 */ /* 0x000fe80000100a00 */
[----:B------:R0:W-:Y:S04]  /*30db0*/  STL.64 [R1+0x1f8], R34 ;  /* 0x0001f82201007387 */ /* 0x0001e80000100a00 */
[----:B0-----:R-:W3:Y:S04]  /*30dc0*/  LDL.LU.64 R34, [R1+0x15a0] ;  /* 0x0015a00001227983 */ /* 0x001ee80000300a00 */
[----:B------:R-:W3:Y:S01]  /*30dd0*/  LDL.LU.64 R32, [R1+0x1598] ;  /* 0x0015980001207983 */ /* 0x000ee20000300a00 */
[----:B-1----:R-:W-:-:S04]  /*30de0*/  IMAD.SHL.U32 R5, R5, 0x80, RZ ;  /* 0x0000008005057824 */ /* 0x002fc800078e00ff */
[----:B------:R-:W-:-:S05]  /*30df0*/  IMAD.SHL.U32 R5, R5, 0x2, RZ ;  /* 0x0000000205057824 */ /* 0x000fca00078e00ff */
[-C--:B------:R-:W-:Y:S02]  /*30e00*/  IADD3 R4, P0, R12, R5.reuse, RZ ;  /* 0x000000050c047210 */ /* 0x080fe40007f1e0ff */
[----:B------:R-:W-:-:S05]  /*30e10*/  IADD3 R5, P1, R8, R5, RZ ;  /* 0x0000000508057210 */ /* 0x000fca0007f3e0ff */
[----:B----4-:R-:W-:Y:S01]  /*30e20*/  IMAD.X R7, R9, 0x1, R2, P1 ;  /* 0x0000000109077824 */ /* 0x010fe200008e0602 */
[----:B---3--:R-:W-:-:S15]  /*30e30*/  HMMA.16816.F32 R32, R52, R26, R32 ;  /* 0x0000001a3420723c */ /* 0x008fde0000001820 */
[----:B------:R-:W-:-:S08]  /*30e40*/  NOP ;  /* 0x0000000000007918 */ /* 0x000fd00000000000 */
[----:B------:R-:W-:Y:S04]  /*30e50*/  STL.64 [R1+0x200], R32 ;  /* 0x0002002001007387 */ /* 0x000fe80000100a00 */
[----:B------:R2:W-:Y:S04]  /*30e60*/  STL.64 [R1+0x208], R34 ;  /* 0x0002082201007387 */ /* 0x0005e80000100a00 */
[----:B------:R-:W3:Y:S01]  /*30e70*/  LDL.LU R9, [R1+0x1410] ;  /* 0x0014100001097983 */ /* 0x000ee20000300800 */
[----:B--2---:R-:W-:Y:S01]  /*30e80*/  HMMA.16816.F32 R32, R52, R30, R36 ;  /* 0x0000001e3420723c */ /* 0x004fe20000001824 */
[----:B------:R-:W0:Y:S01]  /*30e90*/  LDC R30, c[0x0][0x230] ;  /* 0x00008c00ff1e7b82 */ /* 0x000e220000000800 */
[----:B------:R-:W-:-:S02]  /*30ea0*/  VIADD R3, R3, 0x1 ;  /* 0x0000000103037836 */ /* 0x000fc40000000000 */
[----:B------:R-:W-:-:S03]  /*30eb0*/  IMAD.X R6, R13, 0x1, R2, P0 ;  /* 0x000000010d067824 */ /* 0x000fc600000e0602 */
[----:B------:R-:W-:Y:S04]  /*30ec0*/  STL [R1+0x554], R3 ;  /* 0x0005540301007387 */ /* 0x000fe80000100800 */
[----:B------:R-:W2:Y:S04]  /*30ed0*/  LDL.LU R13, [R1+0x1408] ;  /* 0x00140800010d7983 */ /* 0x000ea80000300800 */
[----:B------:R-:W4:Y:S01]  /*30ee0*/  LDL.LU R8, [R1+0x1400] ;  /* 0x0014000001087983 */ /* 0x000f220000300800 */
[----:B0-----:R-:W-:-:S05]  /*30ef0*/  VIADD R30, R30, 0x7f ;  /* 0x0000007f1e1e7836 */ /* 0x001fca0000000000 */
[----:B------:R-:W-:-:S04]  /*30f00*/  SHF.R.S32.HI R39, RZ, 0x1f, R30 ;  /* 0x0000001fff277819 */ /* 0x000fc8000001141e */
[----:B------:R-:W-:Y:S02]  /*30f10*/  LEA.HI R30, R39, R30, RZ, 0x7 ;  /* 0x0000001e271e7211 */ /* 0x000fe400078f38ff */
[----:B------:R-:W0:Y:S01]  /*30f20*/  LDC R39, c[0x0][0x238] ;  /* 0x00008e00ff277b82 */ /* 0x000e220000000800 */
[----:B------:R1:W-:Y:S04]  /*30f30*/  STL.64 [R1+0x1e0], R32 ;  /* 0x0001e02001007387 */ /* 0x0003e80000100a00 */
[----:B------:R1:W-:Y:S04]  /*30f40*/  STL.64 [R1+0x1e8], R34 ;  /* 0x0001e82201007387 */ /* 0x0003e80000100a00 */
[----:B------:R-:W4:Y:S04]  /*30f50*/  LDL.LU R36, [R1+0x13f8] ;  /* 0x0013f80001247983 */ /* 0x000f280000300800 */
[----:B------:R-:W4:Y:S04]  /*30f60*/  LDL.LU R37, [R1+0x13f0] ;  /* 0x0013f00001257983 */ /* 0x000f280000300800 */
[----:B------:R-:W4:Y:S04]  /*30f70*/  LDL.LU R38, [R1+0x13e8] ;  /* 0x0013e80001267983 */ /* 0x000f280000300800 */
[----:B------:R-:W4:Y:S04]  /*30f80*/  LDL.LU R26, [R1+0x140c] ;  /* 0x00140c00011a7983 */ /* 0x000f280000300800 */
[----:B------:R-:W4:Y:S04]  /*30f90*/  LDL.LU R27, [R1+0x13e0] ;  /* 0x0013e000011b7983 */ /* 0x000f280000300800 */
[----:B------:R-:W4:Y:S01]  /*30fa0*/  LDL.LU R60, [R1+0x1404] ;  /* 0x00140400013c7983 */ /* 0x000f220000300800 */
[----:B------:R-:W-:-:S02]  /*30fb0*/  IMAD.MOV.U32 R10, RZ, RZ, R32 ;  /* 0x000000ffff0a7224 */ /* 0x000fc400078e0020 */
[----:B------:R-:W-:Y:S02]  /*30fc0*/  IMAD.MOV.U32 R15, RZ, RZ, R33 ;  /* 0x000000ffff0f7224 */ /* 0x000fe400078e0021 */
[----:B------:R-:W-:Y:S01]  /*30fd0*/  IMAD.MOV.U32 R11, RZ, RZ, R34 ;  /* 0x000000ffff0b7224 */ /* 0x000fe200078e0022 */
[----:B-1----:R-:W4:Y:S04]  /*30fe0*/  LDL.LU R32, [R1+0x13d8] ;  /* 0x0013d80001207983 */ /* 0x002f280000300800 */
[----:B------:R-:W4:Y:S01]  /*30ff0*/  LDL.LU R33, [R1+0x13fc] ;  /* 0x0013fc0001217983 */ /* 0x000f220000300800 */
[----:B------:R-:W-:-:S03]  /*31000*/  IMAD.MOV.U32 R19, RZ, RZ, R35 ;  /* 0x000000ffff137224 */ /* 0x000fc600078e0023 */
        /* <DEDUP_REMOVED lines=8> */
[----:B0-----:R-:W-:-:S02]  /*31090*/  IMAD.SHL.U32 R39, R39, 0x80, RZ ;  /* 0x0000008027277824 */ /* 0x001fc400078e00ff */
[----:B------:R-:W-:Y:S01]  /*310a0*/  IMAD.MOV.U32 R42, RZ, RZ, R25 ;  /* 0x000000ffff2a7224 */ /* 0x000fe200078e0019 */
[----:B------:R-:W4:Y:S04]  /*310b0*/  LDL.LU R47, [R1+0x13b0] ;  /* 0x0013b000012f7983 */ /* 0x000f280000300800 */
[----:B------:R-:W4:Y:S04]  /*310c0*/  LDL.LU R25, [R1+0x13d4] ;  /* 0x0013d40001197983 */ /* 0x000f280000300800 */
[----:B------:R-:W4:Y:S01]  /*310d0*/  LDL.LU R17, [R1+0x13a8] ;  /* 0x0013a80001117983 */ /* 0x000f220000300800 */
[----:B------:R-:W-:-:S03]  /*310e0*/  IMAD.SHL.U32 R39, R39, 0x2, RZ ;  /* 0x0000000227277824 */ /* 0x000fc600078e00ff */
[----:B------:R-:W4:Y:S01]  /*310f0*/  LDL.LU R16, [R1+0x13cc] ;  /* 0x0013cc0001107983 */ /* 0x000f220000300800 */
[----:B------:R-:W-:-:S03]  /*31100*/  IMAD.MOV.U32 R31, RZ, RZ, R3 ;  /* 0x000000ffff1f7224 */ /* 0x000fc600078e0003 */
[----:B------:R-:W4:Y:S04]  /*31110*/  LDL.LU R12, [R1+0x13a0] ;  /* 0x0013a000010c7983 */ /* 0x000f280000300800 */
[----:B------:R-:W4:Y:S01]  /*31120*/  LDL.LU R3, [R1+0x13c4] ;  /* 0x0013c40001037983 */ /* 0x000f220000300800 */
[----:B---3--:R-:W-:-:S05]  /*31130*/  IADD3 R9, P1, R9, R39, RZ ;  /* 0x0000002709097210 */ /* 0x008fca0007f3e0ff */
[----:B------:R0:W-:Y:S04]  /*31140*/  STL [R1+0x1410], R9 ;  /* 0x0014100901007387 */ /* 0x0001e80000100800 */
[----:B0-----:R-:W3:Y:S01]  /*31150*/  LDL.LU R9, [R1+0x1398] ;  /* 0x0013980001097983 */ /* 0x001ee20000300800 */
[-C--:B--2---:R-:W-:Y:S02]  /*31160*/  IADD3 R13, P2, R13, R39.reuse, RZ ;  /* 0x000000270d0d7210 */ /* 0x084fe40007f5e0ff */
[----:B----4-:R-:W-:-:S03]  /*31170*/  IADD3 R8, P3, R8, R39, RZ ;  /* 0x0000002708087210 */ /* 0x010fc60007f7e0ff */
[----:B------:R0:W-:Y:S04]  /*31180*/  STL [R1+0x1408], R13 ;  /* 0x0014080d01007387 */ /* 0x0001e80000100800 */
[----:B0-----:R-:W2:Y:S04]  /*31190*/  LDL.LU R13, [R1+0x13bc] ;  /* 0x0013bc00010d7983 */ /* 0x001ea80000300800 */
[----:B------:R0:W-:Y:S04]  /*311a0*/  STL [R1+0x1400], R8 ;  /* 0x0014000801007387 */ /* 0x0001e80000100800 */
[----:B0-----:R-:W4:Y:S01]  /*311b0*/  LDL.LU R8, [R1+0x1390] ;  /* 0x0013900001087983 */ /* 0x001f220000300800 */
[----:B------:R-:W-:-:S02]  /*311c0*/  IADD3 R36, P4, R36, R39, RZ ;  /* 0x0000002724247210 */ /* 0x000fc40007f9e0ff */
[-C--:B------:R-:W-:Y:S02]  /*311d0*/  IADD3 R37, P5, R37, R39.reuse, RZ ;  /* 0x0000002725257210 */ /* 0x080fe40007fbe0ff */
[-C--:B------:R-:W-:Y:S01]  /*311e0*/  IADD3 R38, P6, R38, R39.reuse, RZ ;  /* 0x0000002726267210 */ /* 0x080fe20007fde0ff */
[--C-:B------:R-:W-:Y:S02]  /*311f0*/  IMAD.X R26, R26, 0x1, R2.reuse, P1 ;  /* 0x000000011a1a7824 */ /* 0x100fe400008e0602 */
[----:B------:R-:W-:Y:S01]  /*31200*/  IMAD.X R60, R60, 0x1, R2, P2 ;  /* 0x000000013c3c7824 */ /* 0x000fe200010e0602 */
[----:B------:R-:W-:Y:S01]  /*31210*/  STL [R1+0x13f8], R36 ;  /* 0x0013f82401007387 */ /* 0x000fe20000100800 */
[----:B------:R-:W-:-:S03]  /*31220*/  IADD3 R27, P1, R27, R39, RZ ;  /* 0x000000271b1b7210 */ /* 0x000fc60007f3e0ff */
[----:B------:R-:W-:Y:S04]  /*31230*/  STL [R1+0x13f0], R37 ;  /* 0x0013f02501007387 */ /* 0x000fe80000100800 */
[----:B------:R-:W-:Y:S01]  /*31240*/  STL [R1+0x13e8], R38 ;  /* 0x0013e82601007387 */ /* 0x000fe20000100800 */
[----:B------:R-:W-:-:S03]  /*31250*/  IADD3 R32, P2, R32, R39, RZ ;  /* 0x0000002720207210 */ /* 0x000fc60007f5e0ff */
[----:B------:R0:W-:Y:S01]  /*31260*/  STL [R1+0x1404], R60 ;  /* 0x0014043c01007387 */ /* 0x0001e20000100800 */
[----:B------:R-:W-:-:S03]  /*31270*/  IADD3.X R33, R33, R2, RZ, P3, !PT ;  /* 0x0000000221217210 */ /* 0x000fc60001ffe4ff */
[----:B------:R-:W-:Y:S01]  /*31280*/  STL [R1+0x140c], R26 ;  /* 0x00140c1a01007387 */ /* 0x000fe20000100800 */
[-C--:B------:R-:W-:Y:S01]  /*31290*/  IADD3 R34, P3, R34, R39.reuse, RZ ;  /* 0x0000002722227210 */ /* 0x080fe20007f7e0ff */
[--C-:B------:R-:W-:Y:S01]  /*312a0*/  IMAD.X R35, R35, 0x1, R2.reuse, P4 ;  /* 0x0000000123237824 */ /* 0x100fe200020e0602 */
[-C--:B------:R-:W-:Y:S01]  /*312b0*/  IADD3 R22, P4, R22, R39.reuse, RZ ;  /* 0x0000002716167210 */ /* 0x080fe20007f9e0ff */
[--C-:B------:R-:W-:Y:S01]  /*312c0*/  IMAD.X R23, R23, 0x1, R2.reuse, P5 ;  /* 0x0000000117177824 */ /* 0x100fe200028e0602 */
[----:B------:R-:W-:Y:S01]  /*312d0*/  IADD3 R58, P5, R58, R39, RZ ;  /* 0x000000273a3a7210 */ /* 0x000fe20007fbe0ff */
[----:B0-----:R-:W4:Y:S04]  /*312e0*/  LDL.LU R60, [R1+0x13b4] ;  /* 0x0013b400013c7983 */ /* 0x001f280000300800 */
[----:B------:R-:W-:Y:S04]  /*312f0*/  STL [R1+0x13e0], R27 ;  /* 0x0013e01b01007387 */ /* 0x000fe80000100800 */
[----:B------:R-:W-:Y:S04]  /*31300*/  STL [R1+0x13d8], R32 ;  /* 0x0013d82001007387 */ /* 0x000fe80000100800 */
[----:B------:R-:W-:Y:S04]  /*31310*/  STL [R1+0x13fc], R33 ;  /* 0x0013fc2101007387 */ /* 0x000fe80000100800 */
[----:B------:R-:W-:Y:S01]  /*31320*/  STL [R1+0x13d0], R34 ;  /* 0x0013d02201007387 */ /* 0x000fe20000100800 */
[----:B------:R-:W-:-:S03]  /*31330*/  IMAD.X R59, R59, 0x1, R2, P6 ;  /* 0x000000013b3b7824 */ /* 0x000fc600030e0602 */
[----:B------:R-:W-:Y:S01]  /*31340*/  STL [R1+0x13f4], R35 ;  /* 0x0013f42301007387 */ /* 0x000fe20000100800 */
[----:B------:R-:W-:-:S03]  /*31350*/  IADD3 R50, P6, R50, R39, RZ ;  /* 0x0000002732327210 */ /* 0x000fc60007fde0ff */
[----:B------:R-:W-:Y:S01]  /*31360*/  STL [R1+0x13c8], R22 ;  /* 0x0013c81601007387 */ /* 0x000fe20000100800 */
[----:B------:R-:W-:-:S03]  /*31370*/  IMAD.X R51, R51, 0x1, R2, P1 ;  /* 0x0000000133337824 */ /* 0x000fc600008e0602 */
[----:B------:R-:W-:Y:S01]  /*31380*/  STL [R1+0x13ec], R23 ;  /* 0x0013ec1701007387 */ /* 0x000fe20000100800 */
[----:B------:R-:W-:-:S03]  /*31390*/  IADD3 R47, P1, R47, R39, RZ ;  /* 0x000000272f2f7210 */ /* 0x000fc60007f3e0ff */
[----:B------:R-:W-:Y:S01]  /*313a0*/  STL [R1+0x13c0], R58 ;  /* 0x0013c03a01007387 */ /* 0x000fe20000100800 */
[----:B------:R-:W-:Y:S01]  /*313b0*/  IMAD.X R25, R25, 0x1, R2, P2 ;  /* 0x0000000119197824 */ /* 0x000fe200010e0602 */
[----:B------:R-:W-:Y:S02]  /*313c0*/  SHF.R.S32.HI R30, RZ, 0x7, R30 ;  /* 0x00000007ff1e7819 */ /* 0x000fe4000001141e */
[----:B------:R-:W-:Y:S01]  /*313d0*/  STL [R1+0x13e4], R59 ;  /* 0x0013e43b01007387 */ /* 0x000fe20000100800 */
[----:B------:R-:W-:-:S03]  /*313e0*/  IADD3 R17, P2, R17, R39, RZ ;  /* 0x0000002711117210 */ /* 0x000fc60007f5e0ff */
[----:B------:R-:W-:Y:S04]  /*313f0*/  STL [R1+0x13b8], R50 ;  /* 0x0013b83201007387 */ /* 0x000fe80000100800 */
[----:B------:R-:W-:Y:S01]  /*31400*/  STL [R1+0x13dc], R51 ;  /* 0x0013dc3301007387 */ /* 0x000fe20000100800 */
[----:B------:R-:W-:-:S03]  /*31410*/  IMAD.X R16, R16, 0x1, R2, P3 ;  /* 0x0000000110107824 */ /* 0x000fc600018e0602 */
[----:B------:R-:W-:Y:S01]  /*31420*/  STL [R1+0x13b0], R47 ;  /* 0x0013b02f01007387 */ /* 0x000fe20000100800 */
[----:B------:R-:W-:-:S03]  /*31430*/  IADD3 R12, P3, R12, R39, RZ ;  /* 0x000000270c0c7210 */ /* 0x000fc60007f7e0ff */
[----:B------:R-:W-:Y:S01]  /*31440*/  STL [R1+0x13d4], R25 ;  /* 0x0013d41901007387 */ /* 0x000fe20000100800 */
[----:B------:R-:W-:Y:S01]  /*31450*/  ISETP.NE.U32.AND P0, PT, R31, R30, PT ;  /* 0x0000001e1f00720c */ /* 0x000fe20003f05070 */
[----:B------:R-:W-:Y:S02]  /*31460*/  IMAD.X R3, R3, 0x1, R2, P4 ;  /* 0x0000000103037824 */ /* 0x000fe400020e0602 */
[----:B------:R-:W-:Y:S04]  /*31470*/  STL [R1+0x13a8], R17 ;  /* 0x0013a81101007387 */ /* 0x000fe80000100800 */
[----:B------:R-:W4:Y:S04]  /*31480*/  LDL.LU R30, [R1+0x1388] ;  /* 0x00138800011e7983 */ /* 0x000f280000300800 */
[----:B------:R-:W-:Y:S04]  /*31490*/  STL [R1+0x13cc], R16 ;  /* 0x0013cc1001007387 */ /* 0x000fe80000100800 */
[----:B------:R-:W4:Y:S04]  /*314a0*/  LDL.LU R31, [R1+0x13ac] ;  /* 0x0013ac00011f7983 */ /* 0x000f280000300800 */
[----:B------:R-:W-:Y:S04]  /*314b0*/  STL [R1+0x13a0], R12 ;  /* 0x0013a00c01007387 */ /* 0x000fe80000100800 */
[----:B------:R0:W-:Y:S04]  /*314c0*/  STL [R1+0x13c4], R3 ;  /* 0x0013c40301007387 */ /* 0x0001e80000100800 */
[----:B0-----:R-:W4:Y:S04]  /*314d0*/  LDL.LU R3, [R1+0x1380] ;  /* 0x0013800001037983 */ /* 0x001f280000300800 */
[----:B------:R-:W4:Y:S01]  /*314e0*/  LDL.LU R12, [R1+0x13a4] ;  /* 0x0013a400010c7983 */ /* 0x000f220000300800 */
[----:B---3--:R-:W-:-:S05]  /*314f0*/  IADD3 R9, P4, R9, R39, RZ ;  /* 0x0000002709097210 */ /* 0x008fca0007f9e0ff */
[----:B------:R0:W-:Y:S04]  /*31500*/  STL [R1+0x1398], R9 ;  /* 0x0013980901007387 */ /* 0x0001e80000100800 */
[----:B0-----:R-:W3:Y:S04]  /*31510*/  LDL.LU R9, [R1+0x1378] ;  /* 0x0013780001097983 */ /* 0x001ee80000300800 */
[----:B------:R-:W3:Y:S01]  /*31520*/  LDL.LU R36, [R1+0x139c] ;  /* 0x00139c0001247983 */ /* 0x000ee20000300800 */
[----:B--2---:R-:W-:-:S03]  /*31530*/  IMAD.X R13, R13, 0x1, R2, P5 ;  /* 0x000000010d0d7824 */ /* 0x004fc600028e0602 */
[----:B------:R-:W2:Y:S04]  /*31540*/  LDL.LU R37, [R1+0x1370] ;  /* 0x0013700001257983 */ /* 0x000ea80000300800 */
[----:B------:R-:W-:Y:S04]  /*31550*/  STL [R1+0x13bc], R13 ;  /* 0x0013bc0d01007387 */ /* 0x000fe80000100800 */
[----:B------:R-:W2:Y:S01]  /*31560*/  LDL.LU R38, [R1+0x1394] ;  /* 0x0013940001267983 */ /* 0x000ea20000300800 */
[----:B----4-:R-:W-:-:S05]  /*31570*/  IADD3 R8, P5, R8, R39, RZ ;  /* 0x0000002708087210 */ /* 0x010fca0007fbe0ff */
[----:B------:R0:W-:Y:S04]  /*31580*/  STL [R1+0x1390], R8 ;  /* 0x0013900801007387 */ /* 0x0001e80000100800 */
[----:B------:R-:W4:Y:S04]  /*31590*/  LDL.LU R26, [R1+0x1368] ;  /* 0x00136800011a7983 */ /* 0x000f280000300800 */
[----:B------:R-:W4:Y:S04]  /*315a0*/  LDL.LU R27, [R1+0x138c] ;  /* 0x00138c00011b7983 */ /* 0x000f280000300800 */
[----:B0-----:R-:W4:Y:S04]  /*315b0*/  LDL.LU R8, [R1+0x1360] ;  /* 0x0013600001087983 */ /* 0x001f280000300800 */
[----:B------:R-:W4:Y:S04]  /*315c0*/  LDL.LU R32, [R1+0x1384] ;  /* 0x0013840001207983 */ /* 0x000f280000300800 */
[----:B------:R-:W4:Y:S04]  /*315d0*/  LDL.LU R33, [R1+0x1358] ;  /* 0x0013580001217983 */ /* 0x000f280000300800 */
[----:B------:R-:W4:Y:S01]  /*315e0*/  LDL.LU R34, [R1+0x137c] ;  /* 0x00137c0001227983 */ /* 0x000f220000300800 */
[----:B------:R-:W-:-:S05]  /*315f0*/  IMAD.X R60, R60, 0x1, R2, P6 ;  /* 0x000000013c3c7824 */ /* 0x000fca00030e0602 */
[----:B------:R0:W-:Y:S04]  /*31600*/  STL [R1+0x13b4], R60 ;  /* 0x0013b43c01007387 */ /* 0x0001e80000100800 */
        /* <DEDUP_REMOVED lines=12> */
[----:B0-----:R-:W4:Y:S01]  /*316d0*/  LDL.LU R60, [R1+0x1320] ;  /* 0x00132000013c7983 */ /* 0x001f220000300800 */
[-C--:B------:R-:W-:Y:S01]  /*316e0*/  IADD3 R30, P6, R30, R39.reuse, RZ ;  /* 0x000000271e1e7210 */ /* 0x080fe20007fde0ff */
[--C-:B------:R-:W-:Y:S01]  /*316f0*/  IMAD.X R31, R31, 0x1, R2.reuse, P1 ;  /* 0x000000011f1f7824 */ /* 0x100fe200008e0602 */
[----:B------:R-:W-:Y:S01]  /*31700*/  IADD3 R3, P1, R3, R39, RZ ;  /* 0x0000002703037210 */ /* 0x000fe20007f3e0ff */
[----:B------:R-:W-:-:S04]  /*31710*/  IMAD.X R12, R12, 0x1, R2, P2 ;  /* 0x000000010c0c7824 */ /* 0x000fc800010e0602 */
[----:B------:R0:W-:Y:S04]  /*31720*/  STL [R1+0x1380], R3 ;  /* 0x0013800301007387 */ /* 0x0001e80000100800 */
[----:B------:R-:W-:Y:S04]  /*31730*/  STL [R1+0x1388], R30 ;  /* 0x0013881e01007387 */ /* 0x000fe80000100800 */
[----:B0-----:R-:W4:Y:S04]  /*31740*/  LDL.LU R3, [R1+0x1344] ;  /* 0x0013440001037983 */ /* 0x001f280000300800 */
[----:B------:R-:W-:Y:S04]  /*31750*/  STL [R1+0x13ac], R31 ;  /* 0x0013ac1f01007387 */ /* 0x000fe80000100800 */
[----:B------:R0:W-:Y:S04]  /*31760*/  STL [R1+0x13a4], R12 ;  /* 0x0013a40c01007387 */ /* 0x0001e80000100800 */
[----:B0-----:R-:W4:Y:S01]  /*31770*/  LDL.LU R12, [R1+0x1318] ;  /* 0x00131800010c7983 */ /* 0x001f220000300800 */
[----:B---3--:R-:W-:-:S05]  /*31780*/  IADD3 R9, P2, R9, R39, RZ ;  /* 0x0000002709097210 */ /* 0x008fca0007f5e0ff */
[----:B------:R0:W-:Y:S04]  /*31790*/  STL [R1+0x1378], R9 ;  /* 0x0013780901007387 */ /* 0x0001e80000100800 */
[----:B0-----:R-:W3:Y:S01]  /*317a0*/  LDL.LU R9, [R1+0x133c] ;  /* 0x00133c0001097983 */ /* 0x001ee20000300800 */
[--C-:B------:R-:W-:Y:S01]  /*317b0*/  IMAD.X R36, R36, 0x1, R2.reuse, P3 ;  /* 0x0000000124247824 */ /* 0x100fe200018e0602 */
[-C--:B--2---:R-:W-:Y:S01]  /*317c0*/  IADD3 R37, P3, R37, R39.reuse, RZ ;  /* 0x0000002725257210 */ /* 0x084fe20007f7e0ff */
[--C-:B------:R-:W-:Y:S02]  /*317d0*/  IMAD.X R38, R38, 0x1, R2.reuse, P4 ;  /* 0x0000000126267824 */ /* 0x100fe400020e0602 */
[--C-:B----4-:R-:W-:Y:S01]  /*317e0*/  IMAD.X R27, R27, 0x1, R2.reuse, P5 ;  /* 0x000000011b1b7824 */ /* 0x110fe200028e0602 */
[-C--:B------:R-:W-:Y:S01]  /*317f0*/  IADD3 R26, P4, R26, R39.reuse, RZ ;  /* 0x000000271a1a7210 */ /* 0x080fe20007f9e0ff */
[----:B------:R-:W-:Y:S04]  /*31800*/  STL [R1+0x139c], R36 ;  /* 0x00139c2401007387 */ /* 0x000fe80000100800 */
[----:B------:R-:W-:Y:S04]  /*31810*/  STL [R1+0x1370], R37 ;  /* 0x0013702501007387 */ /* 0x000fe80000100800 */
[----:B------:R-:W-:Y:S01]  /*31820*/  STL [R1+0x1394], R38 ;  /* 0x0013942601007387 */ /* 0x000fe20000100800 */
[-C--:B------:R-:W-:Y:S01]  /*31830*/  IADD3 R8, P5, R8, R39.reuse, RZ ;  /* 0x0000002708087210 */ /* 0x080fe20007fbe0ff */
[--C-:B------:R-:W-:Y:S01]  /*31840*/  IMAD.X R32, R32, 0x1, R2.reuse, P6 ;  /* 0x0000000120207824 */ /* 0x100fe200030e0602 */
[----:B------:R-:W-:Y:S01]  /*31850*/  IADD3 R33, P6, R33, R39, RZ ;  /* 0x0000002721217210 */ /* 0x000fe20007fde0ff */
[----:B------:R-:W-:-:S02]  /*31860*/  IMAD.X R34, R34, 0x1, R2, P1 ;  /* 0x0000000122227824 */ /* 0x000fc400008e0602 */
[----:B------:R0:W-:Y:S04]  /*31870*/  STL [R1+0x1360], R8 ;  /* 0x0013600801007387 */ /* 0x0001e80000100800 */
[----:B------:R-:W-:Y:S04]  /*31880*/  STL [R1+0x1368], R26 ;  /* 0x0013681a01007387 */ /* 0x000fe80000100800 */
[----:B0-----:R-:W2:Y:S04]  /*31890*/  LDL.LU R8, [R1+0x1310] ;  /* 0x0013100001087983 */ /* 0x001ea80000300800 */
[----:B------:R-:W-:Y:S01]  /*318a0*/  STL [R1+0x138c], R27 ;  /* 0x00138c1b01007387 */ /* 0x000fe20000100800 */
[----:B------:R-:W-:Y:S01]  /*318b0*/  IADD3 R35, P1, R35, R39, RZ ;  /* 0x0000002723237210 */ /* 0x000fe20007f3e0ff */
[----:B------:R-:W-:-:S02]  /*318c0*/  IMAD.X R22, R22, 0x1, R2, P2 ;  /* 0x0000000116167824 */ /* 0x000fc400010e0602 */
[----:B------:R-:W-:Y:S01]  /*318d0*/  STL [R1+0x1384], R32 ;  /* 0x0013842001007387 */ /* 0x000fe20000100800 */
[----:B------:R-:W-:-:S03]  /*318e0*/  IADD3 R23, P2, R23, R39, RZ ;  /* 0x0000002717177210 */ /* 0x000fc60007f5e0ff */
[----:B------:R-:W-:Y:S01]  /*318f0*/  STL [R1+0x1358], R33 ;  /* 0x0013582101007387 */ /* 0x000fe20000100800 */
[----:B------:R-:W-:-:S03]  /*31900*/  IADD3.X R58, R58, R2, RZ, P3, !PT ;  /* 0x000000023a3a7210 */ /* 0x000fc60001ffe4ff */
[----:B------:R-:W-:Y:S01]  /*31910*/  STL [R1+0x137c], R34 ;  /* 0x00137c2201007387 */ /* 0x000fe20000100800 */
[----:B------:R-:W-:-:S03]  /*31920*/  IADD3 R59, P3, R59, R39, RZ ;  /* 0x000000273b3b7210 */ /* 0x000fc60007f7e0ff */
        /* <DEDUP_REMOVED lines=10> */
[----:B------:R-:W-:Y:S04]  /*319d0*/  STL [R1+0x1364], R50 ;  /* 0x0013643201007387 */ /* 0x000fe80000100800 */
[----:B------:R-:W-:Y:S01]  /*319e0*/  STL [R1+0x1338], R51 ;  /* 0x0013383301007387 */ /* 0x000fe20000100800 */
[----:B------:R-:W-:-:S03]  /*319f0*/  IADD3 R16, P6, R16, R39, RZ ;  /* 0x0000002710107210 */ /* 0x000fc60007fde0ff */
[----:B------:R-:W-:Y:S01]  /*31a00*/  STL [R1+0x135c], R47 ;  /* 0x00135c2f01007387 */ /* 0x000fe20000100800 */
[----:B------:R-:W-:-:S03]  /*31a10*/  IMAD.X R13, R13, 0x1, R2, P1 ;  /* 0x000000010d0d7824 */ /* 0x000fc600008e0602 */
[----:B------:R-:W-:Y:S01]  /*31a20*/  STL [R1+0x1330], R25 ;  /* 0x0013301901007387 */ /* 0x000fe20000100800 */
[----:B------:R-:W-:-:S03]  /*31a30*/  IADD3 R60, P1, R60, R39, RZ ;  /* 0x000000273c3c7210 */ /* 0x000fc60007f3e0ff */
        /* <DEDUP_REMOVED lines=8> */
[----:B------:R-:W-:-:S05]  /*31ac0*/  IMAD.X R3, R3, 0x1, R2, P2 ;  /* 0x0000000103037824 */ /* 0x000fca00010e0602 */
[----:B------:R0:W-:Y:S01]  /*31ad0*/  STL [R1+0x1344], R3 ;  /* 0x0013440301007387 */ /* 0x0001e20000100800 */
[----:B------:R-:W-:-:S03]  /*31ae0*/  IADD3 R12, P2, R12, R39, RZ ;  /* 0x000000270c0c7210 */ /* 0x000fc60007f5e0ff */
[----:B0-----:R-:W4:Y:S04]  /*31af0*/  LDL.LU R3, [R1+0x1324] ;  /* 0x0013240001037983 */ /* 0x001f280000300800 */
[----:B------:R-:W4:Y:S04]  /*31b00*/  LDL.LU R36, [R1+0x12f8] ;  /* 0x0012f80001247983 */ /* 0x000f280000300800 */
[----:B------:R-:W4:Y:S04]  /*31b10*/  LDL.LU R37, [R1+0x131c] ;  /* 0x00131c0001257983 */ /* 0x000f280000300800 */
[----:B------:R-:W-:Y:S04]  /*31b20*/  STL [R1+0x1318], R12 ;  /* 0x0013180c01007387 */ /* 0x000fe80000100800 */
[----:B------:R-:W4:Y:S01]  /*31b30*/  LDL.LU R38, [R1+0x12f0] ;  /* 0x0012f00001267983 */ /* 0x000f220000300800 */
[----:B---3--:R-:W-:-:S05]  /*31b40*/  IMAD.X R9, R9, 0x1, R2, P3 ;  /* 0x0000000109097824 */ /* 0x008fca00018e0602 */
[----:B------:R0:W-:Y:S04]  /*31b50*/  STL [R1+0x133c], R9 ;  /* 0x00133c0901007387 */ /* 0x0001e80000100800 */
[----:B------:R-:W3:Y:S04]  /*31b60*/  LDL.LU R26, [R1+0x1314] ;  /* 0x00131400011a7983 */ /* 0x000ee80000300800 */
[----:B------:R-:W3:Y:S04]  /*31b70*/  LDL.LU R27, [R1+0x12e8] ;  /* 0x0012e800011b7983 */ /* 0x000ee80000300800 */
[----:B0-----:R-:W3:Y:S04]  /*31b80*/  LDL.LU R9, [R1+0x130c] ;  /* 0x00130c0001097983 */ /* 0x001ee80000300800 */
[----:B------:R-:W3:Y:S04]  /*31b90*/  LDL.LU R32, [R1+0x12e0] ;  /* 0x0012e00001207983 */ /* 0x000ee80000300800 */
[----:B------:R-:W3:Y:S04]  /*31ba0*/  LDL.LU R33, [R1+0x1304] ;  /* 0x0013040001217983 */ /* 0x000ee80000300800 */
[----:B------:R-:W3:Y:S01]  /*31bb0*/  LDL.LU R34, [R1+0x12d8] ;  /* 0x0012d80001227983 */ /* 0x000ee20000300800 */
[----:B--2---:R-:W-:-:S05]  /*31bc0*/  IADD3 R8, P3, R8, R39, RZ ;  /* 0x0000002708087210 */ /* 0x004fca0007f7e0ff */
[----:B------:R0:W-:Y:S04]  /*31bd0*/  STL [R1+0x1310], R8 ;  /* 0x0013100801007387 */ /* 0x0001e80000100800 */
        /* <DEDUP_REMOVED lines=12> */
[----:B0-----:R-:W2:Y:S01]  /*31ca0*/  LDL.LU R8, [R1+0x12cc] ;  /* 0x0012cc0001087983 */ /* 0x001ea20000300800 */
[--C-:B----4-:R-:W-:Y:S01]  /*31cb0*/  IMAD.X R30, R30, 0x1, R2.reuse, P4 ;  /* 0x000000011e1e7824 */ /* 0x110fe200020e0602 */
[-C--:B------:R-:W-:Y:S01]  /*31cc0*/  IADD3 R31, P4, R31, R39.reuse, RZ ;  /* 0x000000271f1f7210 */ /* 0x080fe20007f9e0ff */
[----:B------:R-:W-:Y:S01]  /*31cd0*/  IMAD.X R60, R60, 0x1, R2, P5 ;  /* 0x000000013c3c7824 */ /* 0x000fe200028e0602 */
[----:B------:R-:W-:-:S04]  /*31ce0*/  IADD3 R13, P5, R13, R39, RZ ;  /* 0x000000270d0d7210 */ /* 0x000fc80007fbe0ff */
[----:B------:R0:W-:Y:S04]  /*31cf0*/  STL [R1+0x132c], R60 ;  /* 0x00132c3c01007387 */ /* 0x0001e80000100800 */
[----:B------:R-:W-:Y:S04]  /*31d00*/  STL [R1+0x1334], R30 ;  /* 0x0013341e01007387 */ /* 0x000fe80000100800 */
[----:B0-----:R-:W4:Y:S04]  /*31d10*/  LDL.LU R60, [R1+0x12a0] ;  /* 0x0012a000013c7983 */ /* 0x001f280000300800 */
[----:B------:R-:W-:Y:S04]  /*31d20*/  STL [R1+0x1308], R31 ;  /* 0x0013081f01007387 */ /* 0x000fe80000100800 */
[----:B------:R0:W-:Y:S01]  /*31d30*/  STL [R1+0x1300], R13 ;  /* 0x0013000d01007387 */ /* 0x0001e20000100800 */
[----:B------:R-:W-:Y:S01]  /*31d40*/  IMAD.X R3, R3, 0x1, R2, P6 ;  /* 0x0000000103037824 */ /* 0x000fe200030e0602 */
[----:B------:R-:W-:-:S02]  /*31d50*/  IADD3 R36, P6, R36, R39, RZ ;  /* 0x0000002724247210 */ /* 0x000fc40007fde0ff */
[----:B0-----:R-:W4:Y:S04]  /*31d60*/  LDL.LU R13, [R1+0x12c4] ;  /* 0x0012c400010d7983 */ /* 0x001f280000300800 */
[----:B------:R0:W-:Y:S01]  /*31d70*/  STL [R1+0x1324], R3 ;  /* 0x0013240301007387 */ /* 0x0001e20000100800 */
[--C-:B------:R-:W-:Y:S01]  /*31d80*/  IMAD.X R37, R37, 0x1, R2.reuse, P1 ;  /* 0x0000000125257824 */ /* 0x100fe200008e0602 */
[----:B------:R-:W-:Y:S02]  /*31d90*/  IADD3 R38, P1, R38, R39, RZ ;  /* 0x0000002726267210 */ /* 0x000fe40007f3e0ff */
[----:B0-----:R-:W4:Y:S04]  /*31da0*/  LDL.LU R3, [R1+0x1298] ;  /* 0x0012980001037983 */ /* 0x001f280000300800 */
[----:B------:R-:W-:Y:S04]  /*31db0*/  STL [R1+0x12f8], R36 ;  /* 0x0012f82401007387 */ /* 0x000fe80000100800 */
[----:B------:R-:W-:Y:S04]  /*31dc0*/  STL [R1+0x131c], R37 ;  /* 0x00131c2501007387 */ /* 0x000fe80000100800 */
[----:B------:R-:W-:Y:S01]  /*31dd0*/  STL [R1+0x12f0], R38 ;  /* 0x0012f02601007387 */ /* 0x000fe20000100800 */
[----:B---3--:R-:W-:-:S02]  /*31de0*/  IMAD.X R26, R26, 0x1, R2, P2 ;  /* 0x000000011a1a7824 */ /* 0x008fc400010e0602 */
[----:B------:R-:W-:-:S05]  /*31df0*/  IMAD.X R9, R9, 0x1, R2, P3 ;  /* 0x0000000109097824 */ /* 0x000fca00018e0602 */
[----:B------:R0:W-:Y:S04]  /*31e00*/  STL [R1+0x130c], R9 ;  /* 0x00130c0901007387 */ /* 0x0001e80000100800 */
[----:B------:R-:W-:Y:S04]  /*31e10*/  STL [R1+0x1314], R26 ;  /* 0x0013141a01007387 */ /* 0x000fe80000100800 */
[----:B0-----:R-:W3:Y:S01]  /*31e20*/  LDL.LU R9, [R1+0x12bc] ;  /* 0x0012bc0001097983 */ /* 0x001ee20000300800 */
[-C--:B------:R-:W-:Y:S02]  /*31e30*/  IADD3 R27, P2, R27, R39.reuse, RZ ;  /* 0x000000271b1b7210 */ /* 0x080fe40007f5e0ff */
[-C--:B------:R-:W-:Y:S01]  /*31e40*/  IADD3 R32, P3, R32, R39.reuse, RZ ;  /* 0x0000002720207210 */ /* 0x080fe20007f7e0ff */
[--C-:B------:R-:W-:Y:S01]  /*31e50*/  IMAD.X R33, R33, 0x1, R2.reuse, P4 ;  /* 0x0000000121217824 */ /* 0x100fe200020e0602 */
[-C--:B------:R-:W-:Y:S01]  /*31e60*/  IADD3 R34, P4, R34, R39.reuse, RZ ;  /* 0x0000002722227210 */ /* 0x080fe20007f9e0ff */
[----:B--2---:R-:W-:Y:S01]  /*31e70*/  IMAD.X R35, R35, 0x1, R2, P5 ;  /* 0x0000000123237824 */ /* 0x004fe200028e0602 */
        /* <DEDUP_REMOVED lines=15> */
[----:B------:R-:W-:-:S03]  /*31f70*/  IADD3.X R25, R25, R2, RZ, P3, !PT ;  /* 0x0000000219197210 */ /* 0x000fc60001ffe4ff */
        /* <DEDUP_REMOVED lines=8> */
[----:B------:R-:W-:-:S03]  /*32000*/  IMAD.X R8, R8, 0x1, R2, P5 ;  /* 0x0000000108087824 */ /* 0x000fc600028e0602 */
[----:B------:R-:W-:Y:S04]  /*32010*/  STL [R1+0x12b0], R17 ;  /* 0x0012b01101007387 */ /* 0x000fe80000100800 */
[----:B------:R-:W2:Y:S04]  /*32020*/  LDL.LU R30, [R1+0x1290] ;  /* 0x00129000011e7983 */ /* 0x000ea80000300800 */
[----:B------:R-:W-:Y:S04]  /*32030*/  STL [R1+0x12d4], R16 ;  /* 0x0012d41001007387 */ /* 0x000fe80000100800 */
[----:B------:R-:W2:Y:S04]  /*32040*/  LDL.LU R31, [R1+0x12b4] ;  /* 0x0012b400011f7983 */ /* 0x000ea80000300800 */
[----:B------:R-:W-:Y:S04]  /*32050*/  STL [R1+0x12a8], R12 ;  /* 0x0012a80c01007387 */ /* 0x000fe80000100800 */
[----:B------:R0:W-:Y:S04]  /*32060*/  STL [R1+0x12cc], R8 ;  /* 0x0012cc0801007387 */ /* 0x0001e80000100800 */
[----:B0-----:R-:W2:Y:S04]  /*32070*/  LDL.LU R8, [R1+0x1288] ;  /* 0x0012880001087983 */ /* 0x001ea80000300800 */
[----:B------:R-:W2:Y:S01]  /*32080*/  LDL.LU R12, [R1+0x12ac] ;  /* 0x0012ac00010c7983 */ /* 0x000ea20000300800 */
[----:B----4-:R-:W-:-:S05]  /*32090*/  IADD3 R60, P5, R60, R39, RZ ;  /* 0x000000273c3c7210 */ /* 0x010fca0007fbe0ff */
[----:B------:R0:W-:Y:S01]  /*320a0*/  STL [R1+0x12a0], R60 ;  /* 0x0012a03c01007387 */ /* 0x0001e20000100800 */
[----:B------:R-:W-:-:S03]  /*320b0*/  IMAD.X R13, R13, 0x1, R2, P6 ;  /* 0x000000010d0d7824 */ /* 0x000fc600030e0602 */
[----:B0-----:R-:W4:Y:S04]  /*320c0*/  LDL.LU R60, [R1+0x1280] ;  /* 0x00128000013c7983 */ /* 0x001f280000300800 */
[----:B------:R-:W4:Y:S04]  /*320d0*/  LDL.LU R36, [R1+0x12a4] ;  /* 0x0012a40001247983 */ /* 0x000f280000300800 */
[----:B------:R-:W4:Y:S04]  /*320e0*/  LDL.LU R37, [R1+0x1278] ;  /* 0x0012780001257983 */ /* 0x000f280000300800 */
[----:B------:R-:W-:Y:S04]  /*320f0*/  STL [R1+0x12c4], R13 ;  /* 0x0012c40d01007387 */ /* 0x000fe80000100800 */
[----:B------:R-:W4:Y:S01]  /*32100*/  LDL.LU R38, [R1+0x129c] ;  /* 0x00129c0001267983 */ /* 0x000f220000300800 */
[----:B------:R-:W-:-:S05]  /*32110*/  IADD3 R3, P6, R3, R39, RZ ;  /* 0x0000002703037210 */ /* 0x000fca0007fde0ff */
[----:B------:R0:W-:Y:S04]  /*32120*/  STL [R1+0x1298], R3 ;  /* 0x0012980301007387 */ /* 0x0001e80000100800 */
[----:B------:R-:W4:Y:S04]  /*32130*/  LDL.LU R26, [R1+0x1270] ;  /* 0x00127000011a7983 */ /* 0x000f280000300800 */
[----:B------:R-:W4:Y:S04]  /*32140*/  LDL.LU R27, [R1+0x1294] ;  /* 0x00129400011b7983 */ /* 0x000f280000300800 */
[----:B0-----:R-:W4:Y:S04]  /*32150*/  LDL.LU R3, [R1+0x1268] ;  /* 0x0012680001037983 */ /* 0x001f280000300800 */
[----:B------:R-:W4:Y:S04]  /*32160*/  LDL.LU R32, [R1+0x128c] ;  /* 0x00128c0001207983 */ /* 0x000f280000300800 */
[----:B------:R-:W4:Y:S04]  /*32170*/  LDL.LU R33, [R1+0x1260] ;  /* 0x0012600001217983 */ /* 0x000f280000300800 */
[----:B------:R-:W4:Y:S01]  /*32180*/  LDL.LU R34, [R1+0x1284] ;  /* 0x0012840001227983 */ /* 0x000f220000300800 */
[----:B---3--:R-:W-:-:S05]  /*32190*/  IMAD.X R9, R9, 0x1, R2, P1 ;  /* 0x0000000109097824 */ /* 0x008fca00008e0602 */
[----:B------:R0:W-:Y:S04]  /*321a0*/  STL [R1+0x12bc], R9 ;  /* 0x0012bc0901007387 */ /* 0x0001e80000100800 */
        /* <DEDUP_REMOVED lines=12> */
[----:B0-----:R-:W3:Y:S01]  /*32270*/  LDL.LU R9, [R1+0x1228] ;  /* 0x0012280001097983 */ /* 0x001ee20000300800 */
[-C--:B--2---:R-:W-:Y:S01]  /*32280*/  IADD3 R30, P1, R30, R39.reuse, RZ ;  /* 0x000000271e1e7210 */ /* 0x084fe20007f3e0ff */
[--C-:B------:R-:W-:Y:S01]  /*32290*/  IMAD.X R31, R31, 0x1, R2.reuse, P2 ;  /* 0x000000011f1f7824 */ /* 0x100fe200010e0602 */
[----:B------:R-:W-:Y:S01]  /*322a0*/  IADD3 R8, P2, R8, R39, RZ ;  /* 0x0000002708087210 */ /* 0x000fe20007f5e0ff */
[----:B------:R-:W-:-:S04]  /*322b0*/  IMAD.X R12, R12, 0x1, R2, P3 ;  /* 0x000000010c0c7824 */ /* 0x000fc800018e0602 */
[----:B------:R0:W-:Y:S04]  /*322c0*/  STL [R1+0x1288], R8 ;  /* 0x0012880801007387 */ /* 0x0001e80000100800 */
[----:B------:R-:W-:Y:S04]  /*322d0*/  STL [R1+0x1290], R30 ;  /* 0x0012901e01007387 */ /* 0x000fe80000100800 */
[----:B0-----:R-:W2:Y:S04]  /*322e0*/  LDL.LU R8, [R1+0x124c] ;  /* 0x00124c0001087983 */ /* 0x001ea80000300800 */
[----:B------:R-:W-:Y:S04]  /*322f0*/  STL [R1+0x12b4], R31 ;  /* 0x0012b41f01007387 */ /* 0x000fe80000100800 */
[----:B------:R0:W-:Y:S01]  /*32300*/  STL [R1+0x12ac], R12 ;  /* 0x0012ac0c01007387 */ /* 0x0001e20000100800 */
[----:B----4-:R-:W-:Y:S01]  /*32310*/  IADD3 R60, P3, R60, R39, RZ ;  /* 0x000000273c3c7210 */ /* 0x010fe20007f7e0ff */
[----:B------:R-:W-:-:S02]  /*32320*/  IMAD.X R36, R36, 0x1, R2, P4 ;  /* 0x0000000124247824 */ /* 0x000fc400020e0602 */
[----:B0-----:R-:W4:Y:S04]  /*32330*/  LDL.LU R12, [R1+0x1220] ;  /* 0x00122000010c7983 */ /* 0x001f280000300800 */
[----:B------:R0:W-:Y:S01]  /*32340*/  STL [R1+0x1280], R60 ;  /* 0x0012803c01007387 */ /* 0x0001e20000100800 */
[-C--:B------:R-:W-:Y:S01]  /*32350*/  IADD3 R37, P4, R37, R39.reuse, RZ ;  /* 0x0000002725257210 */ /* 0x080fe20007f9e0ff */
[--C-:B------:R-:W-:Y:S02]  /*32360*/  IMAD.X R38, R38, 0x1, R2.reuse, P5 ;  /* 0x0000000126267824 */ /* 0x100fe400028e0602 */
[----:B0-----:R-:W4:Y:S01]  /*32370*/  LDL.LU R60, [R1+0x1244] ;  /* 0x00124400013c7983 */ /* 0x001f220000300800 */
[----:B------:R-:W-:Y:S01]  /*32380*/  IMAD.X R27, R27, 0x1, R2, P6 ;  /* 0x000000011b1b7824 */ /* 0x000fe200030e0602 */
[----:B------:R-:W-:-:S02]  /*32390*/  IADD3 R26, P5, R26, R39, RZ ;  /* 0x000000271a1a7210 */ /* 0x000fc40007fbe0ff */
        /* <DEDUP_REMOVED lines=9> */
[----:B0-----:R-:W4:Y:S04]  /*32430*/  LDL.LU R3, [R1+0x1218] ;  /* 0x0012180001037983 */ /* 0x001f280000300800 */
[----:B------:R-:W-:Y:S04]  /*32440*/  STL [R1+0x1294], R27 ;  /* 0x0012941b01007387 */ /* 0x000fe80000100800 */
[----:B------:R-:W-:Y:S04]  /*32450*/  STL [R1+0x128c], R32 ;  /* 0x00128c2001007387 */ /* 0x000fe80000100800 */
[----:B------:R-:W-:Y:S04]  /*32460*/  STL [R1+0x1260], R33 ;  /* 0x0012602101007387 */ /* 0x000fe80000100800 */
[----:B------:R-:W-:Y:S01]  /*32470*/  STL [R1+0x1284], R34 ;  /* 0x0012842201007387 */ /* 0x000fe20000100800 */
[-C--:B---3--:R-:W-:Y:S01]  /*32480*/  IADD3 R35, P2, R35, R39.reuse, RZ ;  /* 0x0000002723237210 */ /* 0x088fe20007f5e0ff */
[--C-:B------:R-:W-:Y:S01]  /*32490*/  IMAD.X R22, R22, 0x1, R2.reuse, P3 ;  /* 0x0000000116167824 */ /* 0x100fe200018e0602 */
[-C--:B------:R-:W-:Y:S01]  /*324a0*/  IADD3 R23, P3, R23, R39.reuse, RZ ;  /* 0x0000002717177210 */ /* 0x080fe20007f7e0ff */
[--C-:B------:R-:W-:Y:S01]  /*324b0*/  IMAD.X R58, R58, 0x1, R2.reuse, P4 ;  /* 0x000000013a3a7824 */ /* 0x100fe200020e0602 */
[----:B------:R-:W-:Y:S01]  /*324c0*/  IADD3 R59, P4, R59, R39, RZ ;  /* 0x000000273b3b7210 */ /* 0x000fe20007f9e0ff */
        /* <DEDUP_REMOVED lines=18> */
[----:B------:R-:W3:Y:S04]  /*325f0*/  LDL.LU R30, [R1+0x123c] ;  /* 0x00123c00011e7983 */ /* 0x000ee80000300800 */
[----:B------:R-:W-:Y:S04]  /*32600*/  STL [R1+0x1230], R16 ;  /* 0x0012301001007387 */ /* 0x000fe80000100800 */
[----:B------:R-:W3:Y:S04]  /*32610*/  LDL.LU R31, [R1+0x1210] ;  /* 0x00121000011f7983 */ /* 0x000ee80000300800 */
[----:B------:R-:W-:Y:S04]  /*32620*/  STL [R1+0x1254], R13 ;  /* 0x0012540d01007387 */ /* 0x000fe80000100800 */
[----:B------:R0:W-:Y:S04]  /*32630*/  STL [R1+0x1228], R9 ;  /* 0x0012280901007387 */ /* 0x0001e80000100800 */
[----:B0-----:R-:W3:Y:S04]  /*32640*/  LDL.LU R9, [R1+0x1234] ;  /* 0x0012340001097983 */ /* 0x001ee80000300800 */
[----:B------:R-:W3:Y:S01]  /*32650*/  LDL.LU R13, [R1+0x1208] ;  /* 0x00120800010d7983 */ /* 0x000ee20000300800 */
[----:B--2---:R-:W-:-:S05]  /*32660*/  IADD3.X R8, R8, R2, RZ, P3, !PT ;  /* 0x0000000208087210 */ /* 0x004fca0001ffe4ff */
[----:B------:R0:W-:Y:S01]  /*32670*/  STL [R1+0x124c], R8 ;  /* 0x00124c0801007387 */ /* 0x0001e20000100800 */
[----:B----4-:R-:W-:-:S03]  /*32680*/  IADD3 R12, P3, R12, R39, RZ ;  /* 0x000000270c0c7210 */ /* 0x010fc60007f7e0ff */
[----:B0-----:R-:W2:Y:S04]  /*32690*/  LDL.LU R8, [R1+0x122c] ;  /* 0x00122c0001087983 */ /* 0x001ea80000300800 */
[----:B------:R-:W4:Y:S04]  /*326a0*/  LDL.LU R36, [R1+0x1200] ;  /* 0x0012000001247983 */ /* 0x000f280000300800 */
[----:B------:R-:W4:Y:S04]  /*326b0*/  LDL.LU R37, [R1+0x1224] ;  /* 0x0012240001257983 */ /* 0x000f280000300800 */
[----:B------:R-:W-:Y:S04]  /*326c0*/  STL [R1+0x1220], R12 ;  /* 0x0012200c01007387 */ /* 0x000fe80000100800 */
[----:B------:R-:W4:Y:S01]  /*326d0*/  LDL.LU R38, [R1+0x11f8] ;  /* 0x0011f80001267983 */ /* 0x000f220000300800 */
[----:B------:R-:W-:-:S05]  /*326e0*/  IMAD.X R60, R60, 0x1, R2, P4 ;  /* 0x000000013c3c7824 */ /* 0x000fca00020e0602 */
[----:B------:R0:W-:Y:S04]  /*326f0*/  STL [R1+0x1244], R60 ;  /* 0x0012443c01007387 */ /* 0x0001e80000100800 */
[----:B------:R-:W4:Y:S04]  /*32700*/  LDL.LU R26, [R1+0x121c] ;  /* 0x00121c00011a7983 */ /* 0x000f280000300800 */
[----:B------:R-:W4:Y:S04]  /*32710*/  LDL.LU R27, [R1+0x11f0] ;  /* 0x0011f000011b7983 */ /* 0x000f280000300800 */
[----:B0-----:R-:W4:Y:S04]  /*32720*/  LDL.LU R60, [R1+0x1214] ;  /* 0x00121400013c7983 */ /* 0x001f280000300800 */
[----:B------:R-:W4:Y:S04]  /*32730*/  LDL.LU R32, [R1+0x11e8] ;  /* 0x0011e80001207983 */ /* 0x000f280000300800 */
[----:B------:R-:W4:Y:S04]  /*32740*/  LDL.LU R33, [R1+0x120c] ;  /* 0x00120c0001217983 */ /* 0x000f280000300800 */
[----:B------:R-:W4:Y:S01]  /*32750*/  LDL.LU R34, [R1+0x11e0] ;  /* 0x0011e00001227983 */ /* 0x000f220000300800 */
[----:B------:R-:W-:-:S05]  /*32760*/  IADD3 R3, P4, R3, R39, RZ ;  /* 0x0000002703037210 */ /* 0x000fca0007f9e0ff */
        /* <DEDUP_REMOVED lines=14> */
[----:B---3--:R-:W-:-:S02]  /*32850*/  IMAD.X R30, R30, 0x1, R2, P5 ;  /* 0x000000011e1e7824 */ /* 0x008fc400028e0602 */
[----:B------:R-:W-:-:S05]  /*32860*/  IMAD.X R9, R9, 0x1, R2, P6 ;  /* 0x0000000109097824 */ /* 0x000fca00030e0602 */
[----:B------:R0:W-:Y:S04]  /*32870*/  STL [R1+0x1234], R9 ;  /* 0x0012340901007387 */ /* 0x0001e80000100800 */
[----:B------:R-:W-:Y:S04]  /*32880*/  STL [R1+0x123c], R30 ;  /* 0x00123c1e01007387 */ /* 0x000fe80000100800 */
[----:B0-----:R-:W3:Y:S01]  /*32890*/  LDL.LU R9, [R1+0x11a8] ;  /* 0x0011a80001097983 */ /* 0x001ee20000300800 */
[-C--:B------:R-:W-:Y:S02]  /*328a0*/  IADD3 R31, P5, R31, R39.reuse, RZ ;  /* 0x000000271f1f7210 */ /* 0x080fe40007fbe0ff */
[----:B------:R-:W-:-:S03]  /*328b0*/  IADD3 R13, P6, R13, R39, RZ ;  /* 0x000000270d0d7210 */ /* 0x000fc60007fde0ff */
[----:B------:R-:W-:Y:S04]  /*328c0*/  STL [R1+0x1210], R31 ;  /* 0x0012101f01007387 */ /* 0x000fe80000100800 */
[----:B------:R0:W-:Y:S04]  /*328d0*/  STL [R1+0x1208], R13 ;  /* 0x0012080d01007387 */ /* 0x0001e80000100800 */
[----:B0-----:R-:W3:Y:S01]  /*328e0*/  LDL.LU R13, [R1+0x11cc] ;  /* 0x0011cc00010d7983 */ /* 0x001ee20000300800 */
[--C-:B--2---:R-:W-:Y:S01]  /*328f0*/  IMAD.X R8, R8, 0x1, R2.reuse, P1 ;  /* 0x0000000108087824 */ /* 0x104fe200008e0602 */
[----:B----4-:R-:W-:Y:S01]  /*32900*/  IADD3 R36, P1, R36, R39, RZ ;  /* 0x0000002724247210 */ /* 0x010fe20007f3e0ff */
[----:B------:R-:W-:-:S03]  /*32910*/  IMAD.X R37, R37, 0x1, R2, P2 ;  /* 0x0000000125257824 */ /* 0x000fc600010e0602 */
[----:B------:R0:W-:Y:S01]  /*32920*/  STL [R1+0x122c], R8 ;  /* 0x00122c0801007387 */ /* 0x0001e20000100800 */
[----:B------:R-:W-:-:S03]  /*32930*/  IADD3 R38, P2, R38, R39, RZ ;  /* 0x0000002726267210 */ /* 0x000fc60007f5e0ff */
[----:B0-----:R-:W2:Y:S01]  /*32940*/  LDL.LU R8, [R1+0x11a0] ;  /* 0x0011a00001087983 */ /* 0x001ea20000300800 */
[----:B------:R-:W-:-:S03]  /*32950*/  IMAD.X R26, R26, 0x1, R2, P3 ;  /* 0x000000011a1a7824 */ /* 0x000fc600018e0602 */
[----:B------:R-:W-:Y:S01]  /*32960*/  STL [R1+0x1200], R36 ;  /* 0x0012002401007387 */ /* 0x000fe20000100800 */
[----:B------:R-:W-:-:S03]  /*32970*/  IADD3 R27, P3, R27, R39, RZ ;  /* 0x000000271b1b7210 */ /* 0x000fc60007f7e0ff */
[----:B------:R-:W-:Y:S01]  /*32980*/  STL [R1+0x1224], R37 ;  /* 0x0012242501007387 */ /* 0x000fe20000100800 */
[----:B------:R-:W-:-:S03]  /*32990*/  IMAD.X R60, R60, 0x1, R2, P4 ;  /* 0x000000013c3c7824 */ /* 0x000fc600020e0602 */
[----:B------:R-:W-:Y:S01]  /*329a0*/  STL [R1+0x11f8], R38 ;  /* 0x0011f82601007387 */ /* 0x000fe20000100800 */
[-C--:B------:R-:W-:Y:S01]  /*329b0*/  IADD3 R32, P4, R32, R39.reuse, RZ ;  /* 0x0000002720207210 */ /* 0x080fe20007f9e0ff */
[--C-:B------:R-:W-:Y:S01]  /*329c0*/  IMAD.X R33, R33, 0x1, R2.reuse, P5 ;  /* 0x0000000121217824 */ /* 0x100fe200028e0602 */
[----:B------:R-:W-:Y:S01]  /*329d0*/  IADD3 R34, P5, R34, R39, RZ ;  /* 0x0000002722227210 */ /* 0x000fe20007fbe0ff */
[----:B------:R0:W-:Y:S04]  /*329e0*/  STL [R1+0x1214], R60 ;  /* 0x0012143c01007387 */ /* 0x0001e80000100800 */
[----:B------:R-:W-:Y:S04]  /*329f0*/  STL [R1+0x121c], R26 ;  /* 0x00121c1a01007387 */ /* 0x000fe80000100800 */
[----:B0-----:R-:W4:Y:S01]  /*32a00*/  LDL.LU R60, [R1+0x11c4] ;  /* 0x0011c400013c7983 */ /* 0x001f220000300800 */
        /* <DEDUP_REMOVED lines=38> */
[----:B------:R-:W-:-:S03]  /*32c70*/  IMAD.X R13, R13, 0x1, R2, P1 ;  /* 0x000000010d0d7824 */ /* 0x000fc600008e0602 */
[----:B------:R-:W3:Y:S04]  /*32c80*/  LDL.LU R37, [R1+0x1180] ;  /* 0x0011800001257983 */ /* 0x000ee80000300800 */
[----:B------:R-:W-:Y:S04]  /*32c90*/  STL [R1+0x11cc], R13 ;  /* 0x0011cc0d01007387 */ /* 0x000fe80000100800 */
[----:B------:R-:W3:Y:S01]  /*32ca0*/  LDL.LU R38, [R1+0x11a4] ;  /* 0x0011a40001267983 */ /* 0x000ee20000300800 */
[----:B--2---:R-:W-:-:S05]  /*32cb0*/  IADD3 R8, P1, R8, R39, RZ ;  /* 0x0000002708087210 */ /* 0x004fca0007f3e0ff */
[----:B------:R0:W-:Y:S04]  /*32cc0*/  STL [R1+0x11a0], R8 ;  /* 0x0011a00801007387 */ /* 0x0001e80000100800 */
[----:B------:R-:W2:Y:S04]  /*32cd0*/  LDL.LU R26, [R1+0x1178] ;  /* 0x00117800011a7983 */ /* 0x000ea80000300800 */
[----:B------:R-:W2:Y:S04]  /*32ce0*/  LDL.LU R27, [R1+0x119c] ;  /* 0x00119c00011b7983 */ /* 0x000ea80000300800 */
[----:B0-----:R-:W2:Y:S04]  /*32cf0*/  LDL.LU R8, [R1+0x1170] ;  /* 0x0011700001087983 */ /* 0x001ea80000300800 */
[----:B------:R-:W2:Y:S04]  /*32d00*/  LDL.LU R32, [R1+0x1194] ;  /* 0x0011940001207983 */ /* 0x000ea80000300800 */
[----:B------:R-:W2:Y:S04]  /*32d10*/  LDL.LU R33, [R1+0x1168] ;  /* 0x0011680001217983 */ /* 0x000ea80000300800 */
[----:B------:R-:W2:Y:S01]  /*32d20*/  LDL.LU R34, [R1+0x118c] ;  /* 0x00118c0001227983 */ /* 0x000ea20000300800 */
[----:B----4-:R-:W-:-:S05]  /*32d30*/  IMAD.X R60, R60, 0x1, R2, P2 ;  /* 0x000000013c3c7824 */ /* 0x010fca00010e0602 */
        /* <DEDUP_REMOVED lines=14> */
[----:B------:R-:W-:-:S02]  /*32e20*/  IADD3 R30, P2, R30, R39, RZ ;  /* 0x000000271e1e7210 */ /* 0x000fc40007f5e0ff */
[----:B------:R-:W-:Y:S02]  /*32e30*/  IADD3.X R31, R31, R2, RZ, P3, !PT ;  /* 0x000000021f1f7210 */ /* 0x000fe40001ffe4ff */
        /* <DEDUP_REMOVED lines=12> */
[----:B------:R-:W-:Y:S01]  /*32f00*/  IADD3 R37, P5, R37, R39, RZ ;  /* 0x0000002725257210 */ /* 0x000fe20007fbe0ff */
[----:B------:R-:W-:-:S03]  /*32f10*/  IMAD.X R38, R38, 0x1, R2, P6 ;  /* 0x0000000126267824 */ /* 0x000fc600030e0602 */
[----:B------:R-:W-:Y:S04]  /*32f20*/  STL [R1+0x11ac], R36 ;  /* 0x0011ac2401007387 */ /* 0x000fe80000100800 */
[----:B------:R-:W-:Y:S01]  /*32f30*/  STL [R1+0x1180], R37 ;  /* 0x0011802501007387 */ /* 0x000fe20000100800 */
[--C-:B--2---:R-:W-:Y:S01]  /*32f40*/  IMAD.X R27, R27, 0x1, R2.reuse, P1 ;  /* 0x000000011b1b7824 */ /* 0x104fe200008e0602 */
[-C--:B------:R-:W-:Y:S02]  /*32f50*/  IADD3 R26, P6, R26, R39.reuse, RZ ;  /* 0x000000271a1a7210 */ /* 0x080fe40007fde0ff */
[----:B------:R-:W-:Y:S01]  /*32f60*/  STL [R1+0x11a4], R38 ;  /* 0x0011a42601007387 */ /* 0x000fe20000100800 */
[-C--:B------:R-:W-:Y:S01]  /*32f70*/  IADD3 R8, P1, R8, R39.reuse, RZ ;  /* 0x0000002708087210 */ /* 0x080fe20007f3e0ff */
[--C-:B------:R-:W-:Y:S01]  /*32f80*/  IMAD.X R32, R32, 0x1, R2.reuse, P2 ;  /* 0x0000000120207824 */ /* 0x100fe200010e0602 */
[----:B------:R-:W-:Y:S01]  /*32f90*/  IADD3 R33, P2, R33, R39, RZ ;  /* 0x0000002721217210 */ /* 0x000fe20007f5e0ff */
[----:B------:R-:W-:-:S02]  /*32fa0*/  IMAD.X R34, R34, 0x1, R2, P3 ;  /* 0x0000000122227824 */ /* 0x000fc400018e0602 */
[----:B------:R0:W-:Y:S04]  /*32fb0*/  STL [R1+0x1170], R8 ;  /* 0x0011700801007387 */ /* 0x0001e80000100800 */
[----:B------:R-:W-:Y:S01]  /*32fc0*/  STL [R1+0x1178], R26 ;  /* 0x0011781a01007387 */ /* 0x000fe20000100800 */
[----:B----4-:R-:W-:-:S03]  /*32fd0*/  IADD3 R35, P3, R35, R39, RZ ;  /* 0x0000002723237210 */ /* 0x010fc60007f7e0ff */
[----:B0-----:R-:W2:Y:S04]  /*32fe0*/  LDL.LU R8, [R1+0x1120] ;  /* 0x0011200001087983 */ /* 0x001ea80000300800 */
        /* <DEDUP_REMOVED lines=77> */
[----:B------:R-:W-:Y:S02]  /*334c0*/  IADD3.X R37, R37, R2, RZ, P3, !PT ;  /* 0x0000000225257210 */ /* 0x000fe40001ffe4ff */
[----:B------:R-:W-:Y:S01]  /*334d0*/  IADD3 R38, P3, R38, R39, RZ ;  /* 0x0000002726267210 */ /* 0x000fe20007f7e0ff */
        /* <DEDUP_REMOVED lines=12> */
[----:B------:R-:W-:Y:S01]  /*335a0*/  IADD3 R34, P6, R34, R39, RZ ;  /* 0x0000002722227210 */ /* 0x000fe20007fde0ff */
[----:B------:R-:W-:Y:S04]  /*335b0*/  STL [R1+0x10f8], R27 ;  /* 0x0010f81b01007387 */ /* 0x000fe80000100800 */
[----:B------:R-:W-:Y:S01]  /*335c0*/  STL [R1+0x10f0], R32 ;  /* 0x0010f02001007387 */ /* 0x000fe20000100800 */
[----:B--2---:R-:W-:-:S03]  /*335d0*/  IMAD.X R35, R35, 0x1, R2, P1 ;  /* 0x0000000123237824 */ /* 0x004fc600008e0602 */
[----:B------:R-:W-:Y:S01]  /*335e0*/  STL [R1+0x1114], R33 ;  /* 0x0011142101007387 */ /* 0x000fe20000100800 */
[--C-:B------:R-:W-:Y:S01]  /*335f0*/  IMAD.X R23, R23, 0x1, R2.reuse, P2 ;  /* 0x0000000117177824 */ /* 0x100fe200010e0602 */
[-C--:B------:R-:W-:Y:S02]  /*33600*/  IADD3 R22, P1, R22, R39.reuse, RZ ;  /* 0x0000002716167210 */ /* 0x080fe40007f3e0ff */
[----:B------:R-:W-:Y:S01]  /*33610*/  STL [R1+0x10e8], R34 ;  /* 0x0010e82201007387 */ /* 0x000fe20000100800 */
[-C--:B------:R-:W-:Y:S01]  /*33620*/  IADD3 R58, P2, R58, R39.reuse, RZ ;  /* 0x000000273a3a7210 */ /* 0x080fe20007f5e0ff */
[----:B------:R-:W-:Y:S02]  /*33630*/  IMAD.X R59, R59, 0x1, R2, P3 ;  /* 0x000000013b3b7824 */ /* 0x000fe400018e0602 */
        /* <DEDUP_REMOVED lines=64> */
[----:B------:R0:W-:Y:S04]  /*33a40*/  STL [R1+0x10bc], R12 ;  /* 0x0010bc0c01007387 */ /* 0x0001e80000100800 */
[----:B0-----:R-:W2:Y:S01]  /*33a50*/  LDL.LU R12, [R1+0x1030] ;  /* 0x00103000010c7983 */ /* 0x001ea20000300800 */
[-C--:B----4-:R-:W-:Y:S01]  /*33a60*/  IADD3 R60, P5, R60, R39.reuse, RZ ;  /* 0x000000273c3c7210 */ /* 0x090fe20007fbe0ff */
[----:B------:R-:W-:Y:S01]  /*33a70*/  IMAD.X R36, R36, 0x1, R2, P6 ;  /* 0x0000000124247824 */ /* 0x000fe200030e0602 */
[----:B------:R-:W-:-:S03]  /*33a80*/  IADD3 R37, P6, R37, R39, RZ ;  /* 0x0000002725257210 */ /* 0x000fc60007fde0ff */
[----:B------:R0:W-:Y:S01]  /*33a90*/  STL [R1+0x1090], R60 ;  /* 0x0010903c01007387 */ /* 0x0001e20000100800 */
[----:B------:R-:W-:-:S03]  /*33aa0*/  IMAD.X R38, R38, 0x1, R2, P1 ;  /* 0x0000000126267824 */ /* 0x000fc600008e0602 */
[----:B0-----:R-:W4:Y:S01]  /*33ab0*/  LDL.LU R60, [R1+0x1054] ;  /* 0x00105400013c7983 */ /* 0x001f220000300800 */
[----:B------:R-:W-:Y:S01]  /*33ac0*/  IMAD.X R27, R27, 0x1, R2, P2 ;  /* 0x000000011b1b7824 */ /* 0x000fe200010e0602 */
[-C--:B------:R-:W-:Y:S02]  /*33ad0*/  IADD3 R26, P1, R26, R39.reuse, RZ ;  /* 0x000000271a1a7210 */ /* 0x080fe40007f3e0ff */
[----:B------:R-:W-:Y:S04]  /*33ae0*/  STL [R1+0x10b4], R36 ;  /* 0x0010b42401007387 */ /* 0x000fe80000100800 */
[----:B------:R-:W-:Y:S01]  /*33af0*/  STL [R1+0x1088], R37 ;  /* 0x0010882501007387 */ /* 0x000fe20000100800 */
[----:B------:R-:W-:-:S03]  /*33b00*/  IADD3 R3, P2, R3, R39, RZ ;  /* 0x0000002703037210 */ /* 0x000fc60007f5e0ff */
[----:B------:R-:W-:Y:S01]  /*33b10*/  STL [R1+0x10ac], R38 ;  /* 0x0010ac2601007387 */ /* 0x000fe20000100800 */
[----:B------:R-:W-:Y:S02]  /*33b20*/  IADD3.X R32, R32, R2, RZ, P3, !PT ;  /* 0x0000000220207210 */ /* 0x000fe40001ffe4ff */
[-C--:B------:R-:W-:Y:S01]  /*33b30*/  IADD3 R33, P3, R33, R39.reuse, RZ ;  /* 0x0000002721217210 */ /* 0x080fe20007f7e0ff */
[--C-:B------:R-:W-:Y:S01]  /*33b40*/  IMAD.X R34, R34, 0x1, R2.reuse, P4 ;  /* 0x0000000122227824 */ /* 0x100fe200020e0602 */
        /* <DEDUP_REMOVED lines=37> */
[----:B--2---:R-:W-:-:S05]  /*33da0*/  IMAD.X R8, R8, 0x1, R2, P5 ;  /* 0x0000000108087824 */ /* 0x004fca00028e0602 */
[----:B------:R0:W-:Y:S01]  /*33db0*/  STL [R1+0x105c], R8 ;  /* 0x00105c0801007387 */ /* 0x0001e20000100800 */
[----:B------:R-:W-:-:S03]  /*33dc0*/  IADD3 R12, P5, R12, R39, RZ ;  /* 0x000000270c0c7210 */ /* 0x000fc60007fbe0ff */
[----:B0-----:R-:W2:Y:S04]  /*33dd0*/  LDL.LU R8, [R1+0x103c] ;  /* 0x00103c0001087983 */ /* 0x001ea80000300800 */
[----:B------:R-:W2:Y:S04]  /*33de0*/  LDL.LU R36, [R1+0x1010] ;  /* 0x0010100001247983 */ /* 0x000ea80000300800 */
[----:B------:R-:W2:Y:S04]  /*33df0*/  LDL.LU R37, [R1+0x1034] ;  /* 0x0010340001257983 */ /* 0x000ea80000300800 */
[----:B------:R-:W-:Y:S04]  /*33e00*/  STL [R1+0x1030], R12 ;  /* 0x0010300c01007387 */ /* 0x000fe80000100800 */
[----:B------:R-:W2:Y:S01]  /*33e10*/  LDL.LU R38, [R1+0x1008] ;  /* 0x0010080001267983 */ /* 0x000ea20000300800 */
[----:B----4-:R-:W-:-:S05]  /*33e20*/  IMAD.X R60, R60, 0x1, R2, P6 ;  /* 0x000000013c3c7824 */ /* 0x010fca00030e0602 */
        /* <DEDUP_REMOVED lines=33> */
[----:B------:R-:W-:Y:S01]  /*34040*/  IADD3 R36, P3, R36, R39, RZ ;  /* 0x0000002724247210 */ /* 0x000fe20007f7e0ff */
[----:B------:R-:W-:-:S03]  /*34050*/  IMAD.X R37, R37, 0x1, R2, P4 ;  /* 0x0000000125257824 */ /* 0x000fc600020e0602 */
[----:B------:R0:W-:Y:S01]  /*34060*/  STL [R1+0x103c], R8 ;  /* 0x00103c0801007387 */ /* 0x0001e20000100800 */
[----:B------:R-:W-:-:S03]  /*34070*/  IADD3 R38, P4, R38, R39, RZ ;  /* 0x0000002726267210 */ /* 0x000fc60007f9e0ff */
[----:B0-----:R-:W2:Y:S04]  /*34080*/  LDL.LU R8, [R1+0xfb0] ;  /* 0x000fb00001087983 */ /* 0x001ea80000300800 */
[----:B------:R-:W-:Y:S01]  /*34090*/  STL [R1+0x1010], R36 ;  /* 0x0010102401007387 */ /* 0x000fe20000100800 */
[----:B----4-:R-:W-:-:S03]  /*340a0*/  IMAD.X R26, R26, 0x1, R2, P5 ;  /* 0x000000011a1a7824 */ /* 0x010fc600028e0602 */
[----:B------:R-:W-:Y:S04]  /*340b0*/  STL [R1+0x1034], R37 ;  /* 0x0010342501007387 */ /* 0x000fe80000100800 */
[----:B------:R-:W-:Y:S01]  /*340c0*/  STL [R1+0x1008], R38 ;  /* 0x0010082601007387 */ /* 0x000fe20000100800 */
[-C--:B------:R-:W-:Y:S01]  /*340d0*/  IADD3 R27, P5, R27, R39.reuse, RZ ;  /* 0x000000271b1b7210 */ /* 0x080fe20007fbe0ff */
[--C-:B------:R-:W-:Y:S01]  /*340e0*/  IMAD.X R60, R60, 0x1, R2.reuse, P6 ;  /* 0x000000013c3c7824 */ /* 0x100fe200030e0602 */
[-C--:B------:R-:W-:Y:S01]  /*340f0*/  IADD3 R32, P6, R32, R39.reuse, RZ ;  /* 0x0000002720207210 */ /* 0x080fe20007fde0ff */
[--C-:B------:R-:W-:Y:S01]  /*34100*/  IMAD.X R33, R33, 0x1, R2.reuse, P1 ;  /* 0x0000000121217824 */ /* 0x100fe200008e0602 */
[----:B------:R-:W-:Y:S02]  /*34110*/  IADD3 R34, P1, R34, R39, RZ ;  /* 0x0000002722227210 */ /* 0x000fe40007f3e0ff */
[----:B------:R0:W-:Y:S04]  /*34120*/  STL [R1+0x1024], R60 ;  /* 0x0010243c01007387 */ /* 0x0001e80000100800 */
[----:B------:R-:W-:Y:S01]  /*34130*/  STL [R1+0x102c], R26 ;  /* 0x00102c1a01007387 */ /* 0x000fe20000100800 */
[----:B------:R-:W-:-:S03]  /*34140*/  IMAD.X R35, R35, 0x1, R2, P2 ;  /* 0x0000000123237824 */ /* 0x000fc600010e0602 */
[----:B0-----:R-:W4:Y:S04]  /*34150*/  LDL.LU R60, [R1+0xfd4] ;  /* 0x000fd400013c7983 */ /* 0x001f280000300800 */
        /* <DEDUP_REMOVED lines=92> */
[----:B------:R-:W-:Y:S04]  /*34720*/  STL [R1+0xfac], R27 ;  /* 0x000fac1b01007387 */ /* 0x000fe80000100800 */
[----:B------:R-:W-:Y:S01]  /*34730*/  STL [R1+0xfa4], R32 ;  /* 0x000fa42001007387 */ /* 0x000fe20000100800 */
[----:B----4-:R-:W-:Y:S01]  /*34740*/  IMAD.X R22, R22, 0x1, R2, P6 ;  /* 0x0000000116167824 */ /* 0x010fe200030e0602 */
[----:B------:R-:W-:-:S02]  /*34750*/  IADD3 R35, P5, R35, R39, RZ ;  /* 0x0000002723237210 */ /* 0x000fc40007fbe0ff */
        /* <DEDUP_REMOVED lines=70> */
[----:B------:R-:W-:-:S03]  /*34bc0*/  IMAD.X R3, R3, 0x1, R2, P4 ;  /* 0x0000000103037824 */ /* 0x000fc600020e0602 */
[----:B0-----:R-:W4:Y:S01]  /*34bd0*/  LDL.LU R13, [R1+0xee4] ;  /* 0x000ee400010d7983 */ /* 0x001f220000300800 */
[-C--:B------:R-:W-:Y:S01]  /*34be0*/  IADD3 R36, P4, R36, R39.reuse, RZ ;  /* 0x0000002724247210 */ /* 0x080fe20007f9e0ff */
[----:B------:R-:W-:Y:S02]  /*34bf0*/  IMAD.X R37, R37, 0x1, R2, P5 ;  /* 0x0000000125257824 */ /* 0x000fe400028e0602 */
[----:B------:R0:W-:Y:S01]  /*34c00*/  STL [R1+0xf44], R3 ;  /* 0x000f440301007387 */ /* 0x0001e20000100800 */
[----:B------:R-:W-:-:S03]  /*34c10*/  IADD3 R38, P5, R38, R39, RZ ;  /* 0x0000002726267210 */ /* 0x000fc60007fbe0ff */
        /* <DEDUP_REMOVED lines=38> */
[----:B------:R-:W-:-:S03]  /*34e80*/  IADD3.X R8, R8, R2, RZ, P3, !PT ;  /* 0x0000000208087210 */ /* 0x000fc60001ffe4ff */
        /* <DEDUP_REMOVED lines=54> */
[----:B0-----:R-:W4:Y:S04]  /*351f0*/  LDL.LU R60, [R1+0xe64] ;  /* 0x000e6400013c7983 */ /* 0x001f280000300800 */
[----:B------:R-:W-:Y:S01]  /*35200*/  STL [R1+0xec4], R36 ;  /* 0x000ec42401007387 */ /* 0x000fe20000100800 */
[--C-:B------:R-:W-:Y:S01]  /*35210*/  IMAD.X R27, R27, 0x1, R2.reuse, P4 ;  /* 0x000000011b1b7824 */ /* 0x100fe200020e0602 */
[-C--:B------:R-:W-:Y:S02]  /*35220*/  IADD3 R26, P3, R26, R39.reuse, RZ ;  /* 0x000000271a1a7210 */ /* 0x080fe40007f7e0ff */
        /* <DEDUP_REMOVED lines=74> */
[----:B---3--:R-:W-:Y:S01]  /*356d0*/  IADD3.X R30, R30, R2, RZ, P3, !PT ;  /* 0x000000021e1e7210 */ /* 0x008fe20001ffe4ff */
        /* <DEDUP_REMOVED lines=15> */
[----:B------:R-:W-:Y:S04]  /*357d0*/  STL [R1+0xe20], R36 ;  /* 0x000e202401007387 */ /* 0x000fe80000100800 */
[----:B------:R-:W-:Y:S01]  /*357e0*/  STL [R1+0xe44], R37 ;  /* 0x000e442501007387 */ /* 0x000fe20000100800 */
[----:B----4-:R-:W-:-:S03]  /*357f0*/  IMAD.X R26, R26, 0x1, R2, P1 ;  /* 0x000000011a1a7824 */ /* 0x010fc600008e0602 */
[----:B------:R-:W-:Y:S01]  /*35800*/  STL [R1+0xe18], R38 ;  /* 0x000e182601007387 */ /* 0x000fe20000100800 */
[-C--:B------:R-:W-:Y:S01]  /*35810*/  IADD3 R27, P1, R27, R39.reuse, RZ ;  /* 0x000000271b1b7210 */ /* 0x080fe20007f3e0ff */
[--C-:B------:R-:W-:Y:S01]  /*35820*/  IMAD.X R60, R60, 0x1, R2.reuse, P2 ;  /* 0x000000013c3c7824 */ /* 0x100fe200010e0602 */
[-C--:B------:R-:W-:Y:S01]  /*35830*/  IADD3 R32, P2, R32, R39.reuse, RZ ;  /* 0x0000002720207210 */ /* 0x080fe20007f5e0ff */
[--C-:B------:R-:W-:Y:S01]  /*35840*/  IMAD.X R33, R33, 0x1, R2.reuse, P3 ;  /* 0x0000000121217824 */ /* 0x100fe200018e0602 */
[----:B------:R-:W-:Y:S02]  /*35850*/  IADD3 R34, P3, R34, R39, RZ ;  /* 0x0000002722227210 */ /* 0x000fe40007f7e0ff */
[----:B------:R0:W-:Y:S04]  /*35860*/  STL [R1+0xe34], R60 ;  /* 0x000e343c01007387 */ /* 0x0001e80000100800 */
[----:B------:R-:W-:Y:S04]  /*35870*/  STL [R1+0xe3c], R26 ;  /* 0x000e3c1a01007387 */ /* 0x000fe80000100800 */
[----:B0-----:R-:W4:Y:S04]  /*35880*/  LDL.LU R60, [R1+0xde4] ;  /* 0x000de400013c7983 */ /* 0x001f280000300800 */
[----:B------:R-:W-:Y:S01]  /*35890*/  STL [R1+0xe10], R27 ;  /* 0x000e101b01007387 */ /* 0x000fe20000100800 */
[----:B------:R-:W-:-:S03]  /*358a0*/  IMAD.X R35, R35, 0x1, R2, P4 ;  /* 0x0000000123237824 */ /* 0x000fc600020e0602 */
        /* <DEDUP_REMOVED lines=76> */
[----:B------:R-:W-:Y:S02]  /*35d70*/  IADD3.X R36, R36, R2, RZ, P3, !PT ;  /* 0x0000000224247210 */ /* 0x000fe40001ffe4ff */
[-C--:B------:R-:W-:Y:S01]  /*35d80*/  IADD3 R37, P3, R37, R39.reuse, RZ ;  /* 0x0000002725257210 */ /* 0x080fe20007f7e0ff */
[--C-:B------:R-:W-:Y:S02]  /*35d90*/  IMAD.X R38, R38, 0x1, R2.reuse, P4 ;  /* 0x0000000126267824 */ /* 0x100fe400020e0602 */
[----:B------:R-:W-:Y:S04]  /*35da0*/  STL [R1+0xdcc], R36 ;  /* 0x000dcc2401007387 */ /* 0x000fe80000100800 */
[----:B------:R-:W-:Y:S01]  /*35db0*/  STL [R1+0xda0], R37 ;  /* 0x000da02501007387 */ /* 0x000fe20000100800 */
[----:B--2---:R-:W-:Y:S01]  /*35dc0*/  IMAD.X R27, R27, 0x1, R2, P5 ;  /* 0x000000011b1b7824 */ /* 0x004fe200028e0602 */
[----:B------:R-:W-:-:S02]  /*35dd0*/  IADD3 R26, P4, R26, R39, RZ ;  /* 0x000000271a1a7210 */ /* 0x000fc40007f9e0ff */
[----:B------:R-:W-:Y:S01]  /*35de0*/  STL [R1+0xdc4], R38 ;  /* 0x000dc42601007387 */ /* 0x000fe20000100800 */
[-C--:B------:R-:W-:Y:S01]  /*35df0*/  IADD3 R8, P5, R8, R39.reuse, RZ ;  /* 0x0000002708087210 */ /* 0x080fe20007fbe0ff */
[--C-:B------:R-:W-:Y:S01]  /*35e00*/  IMAD.X R32, R32, 0x1, R2.reuse, P6 ;  /* 0x0000000120207824 */ /* 0x100fe200030e0602 */
[-C--:B------:R-:W-:Y:S01]  /*35e10*/  IADD3 R33, P6, R33, R39.reuse, RZ ;  /* 0x0000002721217210 */ /* 0x080fe20007fde0ff */
[--C-:B------:R-:W-:Y:S02]  /*35e20*/  IMAD.X R34, R34, 0x1, R2.reuse, P1 ;  /* 0x0000000122227824 */ /* 0x100fe400008e0602 */
[----:B------:R0:W-:Y:S04]  /*35e30*/  STL [R1+0xd90], R8 ;  /* 0x000d900801007387 */ /* 0x0001e80000100800 */
[----:B------:R-:W-:Y:S04]  /*35e40*/  STL [R1+0xd98], R26 ;  /* 0x000d981a01007387 */ /* 0x000fe80000100800 */
[----:B0-----:R-:W2:Y:S04]  /*35e50*/  LDL.LU R8, [R1+0xd40] ;  /* 0x000d400001087983 */ /* 0x001ea80000300800 */
[----:B------:R-:W-:Y:S04]  /*35e60*/  STL [R1+0xdbc], R27 ;  /* 0x000dbc1b01007387 */ /* 0x000fe80000100800 */
[----:B------:R-:W-:Y:S01]  /*35e70*/  STL [R1+0xdb4], R32 ;  /* 0x000db42001007387 */ /* 0x000fe20000100800 */
[-C--:B----4-:R-:W-:Y:S01]  /*35e80*/  IADD3 R35, P1, R35, R39.reuse, RZ ;  /* 0x0000002723237210 */ /* 0x090fe20007f3e0ff */
        /* <DEDUP_REMOVED lines=37> */
[----:B------:R0:W-:Y:S04]  /*360e0*/  STL [R1+0xd48], R12 ;  /* 0x000d480c01007387 */ /* 0x0001e80000100800 */
        /* <DEDUP_REMOVED lines=22> */
[----:B-1----:R-:W2:Y:S04]  /*36250*/  LDL.LU R9, [R1+0xcd8] ;  /* 0x000cd80001097983 */ /* 0x002ea80000300800 */
        /* <DEDUP_REMOVED lines=20> */
[----:B---3--:R-:W-:Y:S01]  /*363a0*/  IMAD.X R26, R26, 0x1, R2, P2 ;  /* 0x000000011a1a7824 */ /* 0x008fe200010e0602 */
[----:B------:R-:W-:-:S05]  /*363b0*/  IADD3.X R12, R12, R2, RZ, P3, !PT ;  /* 0x000000020c0c7210 */ /* 0x000fca0001ffe4ff */
[----:B------:R0:W-:Y:S04]  /*363c0*/  STL [R1+0xd3c], R12 ;  /* 0x000d3c0c01007387 */ /* 0x0001e80000100800 */
[----:B------:R-:W-:Y:S04]  /*363d0*/  STL [R1+0xd44], R26 ;  /* 0x000d441a01007387 */ /* 0x000fe80000100800 */
[----:B0-----:R-:W3:Y:S01]  /*363e0*/  LDL.LU R12, [R1+0xcec] ;  /* 0x000cec00010c7983 */ /* 0x001ee20000300800 */
[-C--:B------:R-:W-:Y:S02]  /*363f0*/  IADD3 R27, P2, R27, R39.reuse, RZ ;  /* 0x000000271b1b7210 */ /* 0x080fe40007f5e0ff */
[-C--:B------:R-:W-:Y:S01]  /*36400*/  IADD3 R32, P3, R32, R39.reuse, RZ ;  /* 0x0000002720207210 */ /* 0x080fe20007f7e0ff */
[--C-:B------:R-:W-:Y:S01]  /*36410*/  IMAD.X R33, R33, 0x1, R2.reuse, P4 ;  /* 0x0000000121217824 */ /* 0x100fe200020e0602 */
[-C--:B------:R-:W-:Y:S01]  /*36420*/  IADD3 R34, P4, R34, R39.reuse, RZ ;  /* 0x0000002722227210 */ /* 0x080fe20007f9e0ff */
[----:B------:R-:W-:Y:S04]  /*36430*/  STL [R1+0xd18], R27 ;  /* 0x000d181b01007387 */ /* 0x000fe80000100800 */
[----:B------:R-:W-:Y:S04]  /*36440*/  STL [R1+0xd10], R32 ;  /* 0x000d102001007387 */ /* 0x000fe80000100800 */
[----:B------:R-:W-:Y:S04]  /*36450*/  STL [R1+0xd34], R33 ;  /* 0x000d342101007387 */ /* 0x000fe80000100800 */
[----:B------:R-:W-:Y:S01]  /*36460*/  STL [R1+0xd08], R34 ;  /* 0x000d082201007387 */ /* 0x000fe20000100800 */
[--C-:B--2---:R-:W-:Y:S01]  /*36470*/  IMAD.X R35, R35, 0x1, R2.reuse, P5 ;  /* 0x0000000123237824 */ /* 0x104fe200028e0602 */
[-C--:B------:R-:W-:Y:S01]  /*36480*/  IADD3 R22, P5, R22, R39.reuse, RZ ;  /* 0x0000002716167210 */ /* 0x080fe20007fbe0ff */
[--C-:B------:R-:W-:Y:S01]  /*36490*/  IMAD.X R23, R23, 0x1, R2.reuse, P6 ;  /* 0x0000000117177824 */ /* 0x100fe200030e0602 */
[-C--:B------:R-:W-:Y:S01]  /*364a0*/  IADD3 R58, P6, R58, R39.reuse, RZ ;  /* 0x000000273a3a7210 */ /* 0x080fe20007fde0ff */
[----:B------:R-:W-:Y:S01]  /*364b0*/  IMAD.X R59, R59, 0x1, R2, P1 ;  /* 0x000000013b3b7824 */ /* 0x000fe200008e0602 */
        /* <DEDUP_REMOVED lines=15> */
[----:B------:R-:W-:Y:S04]  /*365b0*/  STL [R1+0xd0c], R25 ;  /* 0x000d0c1901007387 */ /* 0x000fe80000100800 */
[----:B------:R-:W-:Y:S01]  /*365c0*/  STL [R1+0xce0], R17 ;  /* 0x000ce01101007387 */ /* 0x000fe20000100800 */
[----:B------:R-:W-:-:S03]  /*365d0*/  IMAD.X R8, R8, 0x1, R2, P5 ;  /* 0x0000000108087824 */ /* 0x000fc600028e0602 */
[----:B------:R-:W2:Y:S04]  /*365e0*/  LDL.LU R30, [R1+0xcc0] ;  /* 0x000cc000011e7983 */ /* 0x000ea80000300800 */
[----:B------:R-:W-:Y:S04]  /*365f0*/  STL [R1+0xd04], R16 ;  /* 0x000d041001007387 */ /* 0x000fe80000100800 */
[----:B------:R-:W2:Y:S04]  /*36600*/  LDL.LU R31, [R1+0xce4] ;  /* 0x000ce400011f7983 */ /* 0x000ea80000300800 */
[----:B------:R0:W-:Y:S04]  /*36610*/  STL [R1+0xcd8], R9 ;  /* 0x000cd80901007387 */ /* 0x0001e80000100800 */
[----:B0-----:R-:W2:Y:S04]  /*36620*/  LDL.LU R9, [R1+0xcb8] ;  /* 0x000cb80001097983 */ /* 0x001ea80000300800 */
[----:B------:R0:W-:Y:S04]  /*36630*/  STL [R1+0xcfc], R8 ;  /* 0x000cfc0801007387 */ /* 0x0001e80000100800 */
[----:B0-----:R-:W2:Y:S01]  /*36640*/  LDL.LU R8, [R1+0xcdc] ;  /* 0x000cdc0001087983 */ /* 0x001ea20000300800 */
        /* <DEDUP_REMOVED lines=32> */
[----:B------:R-:W-:Y:S01]  /*36850*/  IMAD.X R31, R31, 0x1, R2, P2 ;  /* 0x000000011f1f7824 */ /* 0x000fe200010e0602 */
[----:B------:R-:W-:-:S05]  /*36860*/  IADD3 R9, P2, R9, R39, RZ ;  /* 0x0000002709097210 */ /* 0x000fca0007f5e0ff */
[----:B------:R0:W-:Y:S04]  /*36870*/  STL [R1+0xcb8], R9 ;  /* 0x000cb80901007387 */ /* 0x0001e80000100800 */
[----:B------:R-:W-:Y:S01]  /*36880*/  STL [R1+0xcc0], R30 ;  /* 0x000cc01e01007387 */ /* 0x000fe20000100800 */
[----:B------:R-:W-:-:S03]  /*36890*/  IMAD.X R8, R8, 0x1, R2, P3 ;  /* 0x0000000108087824 */ /* 0x000fc600018e0602 */
[----:B0-----:R-:W2:Y:S04]  /*368a0*/  LDL.LU R9, [R1+0xc7c] ;  /* 0x000c7c0001097983 */ /* 0x001ea80000300800 */
[----:B------:R-:W-:Y:S04]  /*368b0*/  STL [R1+0xce4], R31 ;  /* 0x000ce41f01007387 */ /* 0x000fe80000100800 */
[----:B------:R0:W-:Y:S04]  /*368c0*/  STL [R1+0xcdc], R8 ;  /* 0x000cdc0801007387 */ /* 0x0001e80000100800 */
[----:B0-----:R-:W2:Y:S01]  /*368d0*/  LDL.LU R8, [R1+0xc50] ;  /* 0x000c500001087983 */ /* 0x001ea20000300800 */
[-C--:B----4-:R-:W-:Y:S01]  /*368e0*/  IADD3 R60, P3, R60, R39.reuse, RZ ;  /* 0x000000273c3c7210 */ /* 0x090fe20007f7e0ff */
[--C-:B------:R-:W-:Y:S01]  /*368f0*/  IMAD.X R36, R36, 0x1, R2.reuse, P4 ;  /* 0x0000000124247824 */ /* 0x100fe200020e0602 */
[----:B------:R-:W-:Y:S01]  /*36900*/  IADD3 R37, P4, R37, R39, RZ ;  /* 0x0000002725257210 */ /* 0x000fe20007f9e0ff */
[----:B------:R-:W-:-:S02]  /*36910*/  IMAD.X R38, R38, 0x1, R2, P5 ;  /* 0x0000000126267824 */ /* 0x000fc400028e0602 */
[----:B------:R0:W-:Y:S04]  /*36920*/  STL [R1+0xcb0], R60 ;  /* 0x000cb03c01007387 */ /* 0x0001e80000100800 */
[----:B0-----:R-:W4:Y:S04]  /*36930*/  LDL.LU R60, [R1+0xc74] ;  /* 0x000c7400013c7983 */ /* 0x001f280000300800 */
[----:B------:R-:W-:Y:S01]  /*36940*/  STL [R1+0xcd4], R36 ;  /* 0x000cd42401007387 */ /* 0x000fe20000100800 */
[----:B------:R-:W-:Y:S01]  /*36950*/  IMAD.X R27, R27, 0x1, R2, P6 ;  /* 0x000000011b1b7824 */ /* 0x000fe200030e0602 */
[----:B------:R-:W-:-:S02]  /*36960*/  IADD3 R26, P5, R26, R39, RZ ;  /* 0x000000271a1a7210 */ /* 0x000fc40007fbe0ff */
[----:B------:R-:W-:Y:S04]  /*36970*/  STL [R1+0xca8], R37 ;  /* 0x000ca82501007387 */ /* 0x000fe80000100800 */
[----:B------:R-:W-:Y:S01]  /*36980*/  STL [R1+0xccc], R38 ;  /* 0x000ccc2601007387 */ /* 0x000fe20000100800 */
[-C--:B------:R-:W-:Y:S01]  /*36990*/  IADD3 R3, P6, R3, R39.reuse, RZ ;  /* 0x0000002703037210 */ /* 0x080fe20007fde0ff */
[--C-:B------:R-:W-:Y:S01]  /*369a0*/  IMAD.X R32, R32, 0x1, R2.reuse, P1 ;  /* 0x0000000120207824 */ /* 0x100fe200008e0602 */
[-C--:B------:R-:W-:Y:S01]  /*369b0*/  IADD3 R33, P1, R33, R39.reuse, RZ ;  /* 0x0000002721217210 */ /* 0x080fe20007f3e0ff */
[----:B------:R-:W-:Y:S02]  /*369c0*/  IMAD.X R34, R34, 0x1, R2, P2 ;  /* 0x0000000122227824 */ /* 0x000fe400010e0602 */
[----:B------:R0:W-:Y:S04]  /*369d0*/  STL [R1+0xc98], R3 ;  /* 0x000c980301007387 */ /* 0x0001e80000100800 */
[----:B------:R-:W-:Y:S04]  /*369e0*/  STL [R1+0xca0], R26 ;  /* 0x000ca01a01007387 */ /* 0x000fe80000100800 */
[----:B0-----:R-:W4:Y:S04]  /*369f0*/  LDL.LU R3, [R1+0xc48] ;  /* 0x000c480001037983 */ /* 0x001f280000300800 */
[----:B------:R-:W-:Y:S04]  /*36a00*/  STL [R1+0xcc4], R27 ;  /* 0x000cc41b01007387 */ /* 0x000fe80000100800 */
[----:B------:R-:W-:Y:S04]  /*36a10*/  STL [R1+0xcbc], R32 ;  /* 0x000cbc2001007387 */ /* 0x000fe80000100800 */
[----:B------:R-:W-:Y:S04]  /*36a20*/  STL [R1+0xc90], R33 ;  /* 0x000c902101007387 */ /* 0x000fe80000100800 */
[----:B------:R-:W-:Y:S01]  /*36a30*/  STL [R1+0xcb4], R34 ;  /* 0x000cb42201007387 */ /* 0x000fe20000100800 */
[----:B---3--:R-:W-:-:S02]  /*36a40*/  IADD3 R35, P2, R35, R39, RZ ;  /* 0x0000002723237210 */ /* 0x008fc40007f5e0ff */
[----:B------:R-:W-:Y:S02]  /*36a50*/  IADD3.X R22, R22, R2, RZ, P3, !PT ;  /* 0x0000000216167210 */ /* 0x000fe40001ffe4ff */
[-C--:B------:R-:W-:Y:S01]  /*36a60*/  IADD3 R23, P3, R23, R39.reuse, RZ ;  /* 0x0000002717177210 */ /* 0x080fe20007f7e0ff */
[--C-:B------:R-:W-:Y:S01]  /*36a70*/  IMAD.X R58, R58, 0x1, R2.reuse, P4 ;  /* 0x000000013a3a7824 */ /* 0x100fe200020e0602 */
[----:B------:R-:W-:Y:S01]  /*36a80*/  IADD3 R59, P4, R59, R39, RZ ;  /* 0x000000273b3b7210 */ /* 0x000fe20007f9e0ff */
[----:B------:R-:W-:Y:S01]  /*36a90*/  STL [R1+0xc88], R35 ;  /* 0x000c882301007387 */ /* 0x000fe20000100800 */
[----:B------:R-:W-:-:S03]  /*36aa0*/  IMAD.X R50, R50, 0x1, R2, P5 ;  /* 0x0000000132327824 */ /* 0x000fc600028e0602 */
[----:B------:R0:W-:Y:S01]  /*36ab0*/  STL [R1+0xcac], R22 ;  /* 0x000cac1601007387 */ /* 0x0001e20000100800 */
[----:B------:R-:W-:-:S03]  /*36ac0*/  IADD3 R51, P5, R51, R39, RZ ;  /* 0x0000002733337210 */ /* 0x000fc60007fbe0ff */
[----:B------:R1:W-:Y:S01]  /*36ad0*/  STL [R1+0xc80], R23 ;  /* 0x000c801701007387 */ /* 0x0003e20000100800 */
[----:B------:R-:W-:-:S03]  /*36ae0*/  IMAD.X R47, R47, 0x1, R2, P6 ;  /* 0x000000012f2f7824 */ /* 0x000fc600030e0602 */
[----:B------:R3:W-:Y:S01]  /*36af0*/  STL [R1+0xca4], R58 ;  /* 0x000ca43a01007387 */ /* 0x0007e20000100800 */
[----:B------:R-:W-:-:S03]  /*36b00*/  IADD3 R25, P6, R25, R39, RZ ;  /* 0x0000002719197210 */ /* 0x000fc60007fde0ff */
[----:B------:R3:W-:Y:S01]  /*36b10*/  STL [R1+0xc78], R59 ;  /* 0x000c783b01007387 */ /* 0x0007e20000100800 */
[----:B------:R-:W-:-:S03]  /*36b20*/  IMAD.X R17, R17, 0x1, R2, P1 ;  /* 0x0000000111117824 */ /* 0x000fc600008e0602 */
[----:B------:R3:W-:Y:S04]  /*36b30*/  STL [R1+0xc9c], R50 ;  /* 0x000c9c3201007387 */ /* 0x0007e80000100800 */
[----:B------:R3:W-:Y:S01]  /*36b40*/  STL [R1+0xc70], R51 ;  /* 0x000c703301007387 */ /* 0x0007e20000100800 */
[----:B------:R-:W-:-:S03]  /*36b50*/  IADD3 R16, P1, R16, R39, RZ ;  /* 0x0000002710107210 */ /* 0x000fc60007f3e0ff */
[----:B------:R3:W-:Y:S01]  /*36b60*/  STL [R1+0xc94], R47 ;  /* 0x000c942f01007387 */ /* 0x0007e20000100800 */
[----:B------:R-:W-:-:S03]  /*36b70*/  IMAD.X R13, R13, 0x1, R2, P2 ;  /* 0x000000010d0d7824 */ /* 0x000fc600010e0602 */
[----:B------:R3:W-:Y:S04]  /*36b80*/  STL [R1+0xc68], R25 ;  /* 0x000c681901007387 */ /* 0x0007e80000100800 */
[----:B------:R3:W-:Y:S01]  /*36b90*/  STL [R1+0xc8c], R17 ;  /* 0x000c8c1101007387 */ /* 0x0007e20000100800 */
[----:B------:R-:W-:-:S03]  /*36ba0*/  IADD3 R12, P2, R12, R39, RZ ;  /* 0x000000270c0c7210 */ /* 0x000fc60007f5e0ff */
[----:B------:R-:W3:Y:S04]  /*36bb0*/  LDL.LU R30, [R1+0xc6c] ;  /* 0x000c6c00011e7983 */ /* 0x000ee80000300800 */
[----:B------:R3:W-:Y:S04]  /*36bc0*/  STL [R1+0xc60], R16 ;  /* 0x000c601001007387 */ /* 0x0007e80000100800 */
[----:B------:R-:W3:Y:S04]  /*36bd0*/  LDL.LU R31, [R1+0xc40] ;  /* 0x000c4000011f7983 */ /* 0x000ee80000300800 */
[----:B------:R3:W-:Y:S04]  /*36be0*/  STL [R1+0xc84], R13 ;  /* 0x000c840d01007387 */ /* 0x0007e80000100800 */
[----:B0-----:R-:W3:Y:S04]  /*36bf0*/  LDL.LU R22, [R1+0xc64] ;  /* 0x000c640001167983 */ /* 0x001ee80000300800 */
[----:B------:R0:W-:Y:S04]  /*36c00*/  STL [R1+0xc58], R12 ;  /* 0x000c580c01007387 */ /* 0x0001e80000100800 */
[----:B------:R-:W3:Y:S04]  /*36c10*/  LDL.LU R36, [R1+0xc38] ;  /* 0x000c380001247983 */ /* 0x000ee80000300800 */
[----:B------:R-:W3:Y:S01]  /*36c20*/  LDL.LU R37, [R1+0xc5c] ;  /* 0x000c5c0001257983 */ /* 0x000ee20000300800 */
[----:B--2---:R-:W-:-:S05]  /*36c30*/  IMAD.X R9, R9, 0x1, R2, P3 ;  /* 0x0000000109097824 */ /* 0x004fca00018e0602 */
[----:B------:R2:W-:Y:S04]  /*36c40*/  STL [R1+0xc7c], R9 ;  /* 0x000c7c0901007387 */ /* 0x0005e80000100800 */
[----:B------:R-:W2:Y:S04]  /*36c50*/  LDL.LU R38, [R1+0xc54] ;  /* 0x000c540001267983 */ /* 0x000ea80000300800 */
[----:B------:R-:W2:Y:S01]  /*36c60*/  LDL.LU R26, [R1+0xc28] ;  /* 0x000c2800011a7983 */ /* 0x000ea20000300800 */
[----:B------:R-:W-:-:S05]  /*36c70*/  IADD3 R8, P3, R8, R39, RZ ;  /* 0x0000002708087210 */ /* 0x000fca0007f7e0ff */
[----:B------:R2:W-:Y:S04]  /*36c80*/  STL [R1+0xc50], R8 ;  /* 0x000c500801007387 */ /* 0x0005e80000100800 */
[----:B------:R-:W2:Y:S01]  /*36c90*/  LDL.LU R27, [R1+0xc4c] ;  /* 0x000c4c00011b7983 */ /* 0x000ea20000300800 */
[----:B----4-:R-:W-:-:S05]  /*36ca0*/  IMAD.X R60, R60, 0x1, R2, P4 ;  /* 0x000000013c3c7824 */ /* 0x010fca00020e0602 */
[----:B------:R4:W-:Y:S04]  /*36cb0*/  STL [R1+0xc74], R60 ;  /* 0x000c743c01007387 */ /* 0x0009e80000100800 */
[----:B------:R-:W4:Y:S04]  /*36cc0*/  LDL.LU R32, [R1+0xc20] ;  /* 0x000c200001207983 */ /* 0x000f280000300800 */
[----:B------:R-:W4:Y:S04]  /*36cd0*/  LDL.LU R33, [R1+0xc44] ;  /* 0x000c440001217983 */ /* 0x000f280000300800 */
[----:B------:R-:W4:Y:S04]  /*36ce0*/  LDL.LU R34, [R1+0xc18] ;  /* 0x000c180001227983 */ /* 0x000f280000300800 */
[----:B------:R-:W4:Y:S04]  /*36cf0*/  LDL.LU R35, [R1+0xc10] ;  /* 0x000c100001237983 */ /* 0x000f280000300800 */
[----:B-1----:R-:W4:Y:S04]  /*36d00*/  LDL.LU R23, [R1+0xc34] ;  /* 0x000c340001177983 */ /* 0x002f280000300800 */
[----:B---3--:R-:W3:Y:S01]  /*36d10*/  LDL.LU R58, [R1+0xc08] ;  /* 0x000c0800013a7983 */ /* 0x008ee20000300800 */
[----:B------:R-:W-:-:S05]  /*36d20*/  IADD3 R3, P4, R3, R39, RZ ;  /* 0x0000002703037210 */ /* 0x000fca0007f9e0ff */
        /* <DEDUP_REMOVED lines=9> */
[----:B0-----:R-:W3:Y:S04]  /*36dc0*/  LDL.LU R12, [R1+0xc0c] ;  /* 0x000c0c00010c7983 */ /* 0x001ee80000300800 */
[----:B--2---:R-:W2:Y:S04]  /*36dd0*/  LDL.LU R9, [R1+0xbe0] ;  /* 0x000be00001097983 */ /* 0x004ea80000300800 */
[----:B------:R-:W2:Y:S04]  /*36de0*/  LDL.LU R8, [R1+0xc04] ;  /* 0x000c040001087983 */ /* 0x000ea80000300800 */
[----:B----4-:R-:W4:Y:S04]  /*36df0*/  LDL.LU R60, [R1+0xbd8] ;  /* 0x000bd800013c7983 */ /* 0x010f280000300800 */
[----:B-1----:R-:W4:Y:S01]  /*36e00*/  LDL.LU R3, [R1+0xbfc] ;  /* 0x000bfc0001037983 */ /* 0x002f220000300800 */
[--C-:B------:R-:W-:Y:S01]  /*36e10*/  IMAD.X R30, R30, 0x1, R2.reuse, P5 ;  /* 0x000000011e1e7824 */ /* 0x100fe200028e0602 */
[----:B------:R-:W-:Y:S01]  /*36e20*/  IADD3 R31, P5, R31, R39, RZ ;  /* 0x000000271f1f7210 */ /* 0x000fe20007fbe0ff */
[----:B------:R-:W-:-:S02]  /*36e30*/  IMAD.X R22, R22, 0x1, R2, P6 ;  /* 0x0000000116167824 */ /* 0x000fc400030e0602 */
[----:B------:R-:W-:Y:S01]  /*36e40*/  IMAD.X R37, R37, 0x1, R2, P1 ;  /* 0x0000000125257824 */ /* 0x000fe200008e0602 */
[-C--:B------:R-:W-:Y:S02]  /*36e50*/  IADD3 R0, P1, R0, R39.reuse, RZ ;  /* 0x0000002700007210 */ /* 0x080fe40007f3e0ff */
[----:B------:R-:W-:Y:S01]  /*36e60*/  IADD3 R36, P6, R36, R39, RZ ;  /* 0x0000002724247210 */ /* 0x000fe20007fde0ff */
[----:B------:R0:W-:Y:S04]  /*36e70*/  STL [R1+0xc64], R22 ;  /* 0x000c641601007387 */ /* 0x0001e80000100800 */
[----:B------:R-:W-:Y:S04]  /*36e80*/  STL [R1+0xc6c], R30 ;  /* 0x000c6c1e01007387 */ /* 0x000fe80000100800 */
[----:B------:R-:W-:Y:S04]  /*36e90*/  STL [R1+0xc40], R31 ;  /* 0x000c401f01007387 */ /* 0x000fe80000100800 */
[----:B------:R1:W-:Y:S04]  /*36ea0*/  STL [R1+0xc30], R0 ;  /* 0x000c300001007387 */ /* 0x0003e80000100800 */
[----:B------:R-:W-:Y:S01]  /*36eb0*/  STL [R1+0xc38], R36 ;  /* 0x000c382401007387 */ /* 0x000fe20000100800 */
[----:B0-----:R-:W0:Y:S03]  /*36ec0*/  LDC R22, c[0x0][0x23c] ;  /* 0x00008f00ff167b82 */ /* 0x001e260000000800 */
[----:B-1----:R-:W3:Y:S04]  /*36ed0*/  LDL.LU R0, [R1+0x1590] ;  /* 0x0015900001007983 */ /* 0x002ee80000300800 */
[----:B------:R-:W-:Y:S01]  /*36ee0*/  STL [R1+0xc5c], R37 ;  /* 0x000c5c2501007387 */ /* 0x000fe20000100800 */
[----:B0-----:R-:W-:-:S02]  /*36ef0*/  IMAD.SHL.U32 R22, R22, 0x80, RZ ;  /* 0x0000008016167824 */ /* 0x001fc400078e00ff */
[--C-:B------:R-:W-:Y:S02]  /*36f00*/  IMAD.X R38, R38, 0x1, R2.reuse, P2 ;  /* 0x0000000126267824 */ /* 0x100fe400010e0602 */
[----:B------:R-:W-:Y:S01]  /*36f10*/  IMAD.SHL.U32 R22, R22, 0x2, RZ ;  /* 0x0000000216167824 */ /* 0x000fe200078e00ff */
[----:B------:R-:W-:Y:S02]  /*36f20*/  IADD3 R26, P2, R26, R39, RZ ;  /* 0x000000271a1a7210 */ /* 0x000fe40007f5e0ff */
[----:B------:R-:W-:Y:S01]  /*36f30*/  STL [R1+0xc54], R38 ;  /* 0x000c542601007387 */ /* 0x000fe20000100800 */
[----:B------:R-:W-:-:S03]  /*36f40*/  IMAD.X R27, R27, 0x1, R2, P3 ;  /* 0x000000011b1b7824 */ /* 0x000fc600018e0602 */
[----:B------:R-:W-:Y:S04]  /*36f50*/  STL [R1+0xc28], R26 ;  /* 0x000c281a01007387 */ /* 0x000fe80000100800 */
[----:B------:R-:W-:Y:S01]  /*36f60*/  STL [R1+0xc4c], R27 ;  /* 0x000c4c1b01007387 */ /* 0x000fe20000100800 */
[----:B------:R-:W-:Y:S01]  /*36f70*/  IADD3 R32, P3, R32, R22, RZ ;  /* 0x0000001620207210 */ /* 0x000fe20007f7e0ff */
[----:B------:R-:W-:-:S04]  /*36f80*/  IMAD.X R33, R33, 0x1, R2, P4 ;  /* 0x0000000121217824 */ /* 0x000fc800020e0602 */
[----:B------:R-:W-:Y:S01]  /*36f90*/  STL [R1+0xc20], R32 ;  /* 0x000c202001007387 */ /* 0x000fe20000100800 */
[----:B---3--:R-:W-:-:S05]  /*36fa0*/  IMAD.X R0, R0, 0x1, R2, P5 ;  /* 0x0000000100007824 */ /* 0x008fca00028e0602 */
[----:B------:R0:W-:Y:S04]  /*36fb0*/  STL [R1+0xc3c], R0 ;  /* 0x000c3c0001007387 */ /* 0x0001e80000100800 */
[----:B------:R1:W-:Y:S04]  /*36fc0*/  STL [R1+0xc44], R33 ;  /* 0x000c442101007387 */ /* 0x0003e80000100800 */
[----:B0-----:R-:W3:Y:S01]  /*36fd0*/  LDL.LU R0, [R1+0x158c] ;  /* 0x00158c0001007983 */ /* 0x001ee20000300800 */
[-C--:B------:R-:W-:Y:S02]  /*36fe0*/  IADD3 R34, P4, R34, R22.reuse, RZ ;  /* 0x0000001622227210 */ /* 0x080fe40007f9e0ff */
[-C--:B------:R-:W-:Y:S01]  /*36ff0*/  IADD3 R35, P5, R35, R22.reuse, RZ ;  /* 0x0000001623237210 */ /* 0x080fe20007fbe0ff */
[----:B------:R-:W-:Y:S01]  /*37000*/  IMAD.X R23, R23, 0x1, R2, P6 ;  /* 0x0000000117177824 */ /* 0x000fe200030e0602 */
[----:B------:R-:W-:-:S02]  /*37010*/  IADD3 R58, P6, R58, R22, RZ ;  /* 0x000000163a3a7210 */ /* 0x000fc40007fde0ff */
[----:B------:R-:W-:Y:S01]  /*37020*/  IADD3.X R59, R59, R2, RZ, P1, !PT ;  /* 0x000000023b3b7210 */ /* 0x000fe20000ffe4ff */
[----:B------:R0:W-:Y:S01]  /*37030*/  STL [R1+0xc18], R34 ;  /* 0x000c182201007387 */ /* 0x0001e20000100800 */
[----:B------:R-:W-:-:S03]  /*37040*/  IADD3 R50, P1, R50, R22, RZ ;  /* 0x0000001632327210 */ /* 0x000fc60007f3e0ff */
[----:B------:R0:W-:Y:S01]  /*37050*/  STL [R1+0xc10], R35 ;  /* 0x000c102301007387 */ /* 0x0001e20000100800 */
[----:B------:R-:W-:-:S03]  /*37060*/  IMAD.X R51, R51, 0x1, R2, P2 ;  /* 0x0000000133337824 */ /* 0x000fc600010e0602 */
[----:B------:R0:W-:Y:S01]  /*37070*/  STL [R1+0xc34], R23 ;  /* 0x000c341701007387 */ /* 0x0001e20000100800 */
[----:B------:R-:W-:-:S03]  /*37080*/  IADD3 R47, P2, R47, R22, RZ ;  /* 0x000000162f2f7210 */ /* 0x000fc60007f5e0ff */
[----:B------:R0:W-:Y:S04]  /*37090*/  STL [R1+0xc08], R58 ;  /* 0x000c083a01007387 */ /* 0x0001e80000100800 */
[----:B------:R0:W-:Y:S04]  /*370a0*/  STL [R1+0xc2c], R59 ;  /* 0x000c2c3b01007387 */ /* 0x0001e80000100800 */
[----:B------:R0:W-:Y:S04]  /*370b0*/  STL [R1+0xc00], R50 ;  /* 0x000c003201007387 */ /* 0x0001e80000100800 */
[----:B------:R0:W-:Y:S04]  /*370c0*/  STL [R1+0xc24], R51 ;  /* 0x000c243301007387 */ /* 0x0001e80000100800 */
[----:B------:R0:W-:Y:S01]  /*370d0*/  STL [R1+0xbf8], R47 ;  /* 0x000bf82f01007387 */ /* 0x0001e20000100800 */
[--C-:B---3--:R-:W-:Y:S01]  /*370e0*/  IMAD.X R25, R25, 0x1, R0.reuse, P3 ;  /* 0x0000000119197824 */ /* 0x108fe200018e0600 */
[-C--:B------:R-:W-:Y:S01]  /*370f0*/  IADD3 R17, P3, R17, R22.reuse, RZ ;  /* 0x0000001611117210 */ /* 0x080fe20007f7e0ff */
[--C-:B------:R-:W-:Y:S01]  /*37100*/  IMAD.X R16, R16, 0x1, R0.reuse, P4 ;  /* 0x0000000110107824 */ /* 0x100fe200020e0600 */
[-C--:B------:R-:W-:Y:S01]  /*37110*/  IADD3 R13, P4, R13, R22.reuse, RZ ;  /* 0x000000160d0d7210 */ /* 0x080fe20007f9e0ff */
[----:B------:R-:W-:Y:S01]  /*37120*/  IMAD.X R12, R12, 0x1, R0, P5 ;  /* 0x000000010c0c7824 */ /* 0x000fe200028e0600 */
[----:B------:R3:W-:Y:S01]  /*37130*/  STL [R1+0xc1c], R25 ;  /* 0x000c1c1901007387 */ /* 0x0007e20000100800 */
[----:B--2---:R-:W-:-:S03]  /*37140*/  IADD3 R9, P5, R9, R22, RZ ;  /* 0x0000001609097210 */ /* 0x004fc60007fbe0ff */
[----:B------:R2:W-:Y:S04]  /*37150*/  STL [R1+0xbf0], R17 ;  /* 0x000bf01101007387 */ /* 0x0005e80000100800 */
[----:B------:R2:W-:Y:S01]  /*37160*/  STL [R1+0xc14], R16 ;  /* 0x000c141001007387 */ /* 0x0005e20000100800 */
[----:B------:R-:W-:-:S03]  /*37170*/  IMAD.X R8, R8, 0x1, R0, P6 ;  /* 0x0000000108087824 */ /* 0x000fc600030e0600 */
[----:B------:R2:W-:Y:S01]  /*37180*/  STL [R1+0xbe8], R13 ;  /* 0x000be80d01007387 */ /* 0x0005e20000100800 */
[----:B----4-:R-:W-:-:S03]  /*37190*/  IADD3 R60, P6, R60, R22, RZ ;  /* 0x000000163c3c7210 */ /* 0x010fc60007fde0ff */
[----:B------:R4:W-:Y:S04]  /*371a0*/  STL [R1+0xc0c], R12 ;  /* 0x000c0c0c01007387 */ /* 0x0009e80000100800 */
[----:B------:R4:W-:Y:S01]  /*371b0*/  STL [R1+0xbe0], R9 ;  /* 0x000be00901007387 */ /* 0x0009e20000100800 */
[----:B------:R-:W-:-:S03]  /*371c0*/  IMAD.X R3, R3, 0x1, R0, P1 ;  /* 0x0000000103037824 */ /* 0x000fc600008e0600 */
[----:B------:R-:W4:Y:S04]  /*371d0*/  LDL.LU R52, [R1+0xbd0] ;  /* 0x000bd00001347983 */ /* 0x000f280000300800 */
[----:B------:R4:W-:Y:S04]  /*371e0*/  STL [R1+0xc04], R8 ;  /* 0x000c040801007387 */ /* 0x0009e80000100800 */
[----:B------:R-:W4:Y:S04]  /*371f0*/  LDL.LU R53, [R1+0xbf4] ;  /* 0x000bf40001357983 */ /* 0x000f280000300800 */
[----:B------:R4:W-:Y:S04]  /*37200*/  STL [R1+0xbd8], R60 ;  /* 0x000bd83c01007387 */ /* 0x0009e80000100800 */
[----:B------:R-:W4:Y:S04]  /*37210*/  LDL.LU R54, [R1+0xbc8] ;  /* 0x000bc80001367983 */ /* 0x000f280000300800 */
        /* <DEDUP_REMOVED lines=20> */
[----:B---3--:R-:W3:Y:S04]  /*37360*/  LDL.LU R25, [R1+0xb78] ;  /* 0x000b780001197983 */ /* 0x008ee80000300800 */
[----:B--2---:R-:W2:Y:S04]  /*37370*/  LDL.LU R17, [R1+0xb9c] ;  /* 0x000b9c0001117983 */ /* 0x004ea80000300800 */
[----:B------:R-:W2:Y:S04]  /*37380*/  LDL.LU R16, [R1+0xb70] ;  /* 0x000b700001107983 */ /* 0x000ea80000300800 */
[----:B------:R-:W2:Y:S04]  /*37390*/  LDL.LU R13, [R1+0xb94] ;  /* 0x000b9400010d7983 */ /* 0x000ea80000300800 */
[----:B----4-:R-:W4:Y:S04]  /*373a0*/  LDL.LU R12, [R1+0xb68] ;  /* 0x000b6800010c7983 */ /* 0x010f280000300800 */
[----:B------:R-:W4:Y:S04]  /*373b0*/  LDL.LU R9, [R1+0xb8c] ;  /* 0x000b8c0001097983 */ /* 0x000f280000300800 */
[----:B------:R-:W4:Y:S04]  /*373c0*/  LDL.LU R8, [R1+0xb60] ;  /* 0x000b600001087983 */ /* 0x000f280000300800 */
[----:B------:R-:W4:Y:S04]  /*373d0*/  LDL.LU R60, [R1+0xb84] ;  /* 0x000b8400013c7983 */ /* 0x000f280000300800 */
[----:B------:R-:W4:Y:S01]  /*373e0*/  LDL.LU R3, [R1+0xb58] ;  /* 0x000b580001037983 */ /* 0x000f220000300800 */
[-C--:B------:R-:W-:Y:S01]  /*373f0*/  IADD3 R52, P1, R52, R22.reuse, RZ ;  /* 0x0000001634347210 */ /* 0x080fe20007f3e0ff */
[--C-:B------:R-:W-:Y:S01]  /*37400*/  IMAD.X R53, R53, 0x1, R0.reuse, P2 ;  /* 0x0000000135357824 */ /* 0x100fe200010e0600 */
[-C--:B------:R-:W-:Y:S01]  /*37410*/  IADD3 R54, P2, R54, R22.reuse, RZ ;  /* 0x0000001636367210 */ /* 0x080fe20007f5e0ff */
[--C-:B------:R-:W-:Y:S01]  /*37420*/  IMAD.X R55, R55, 0x1, R0.reuse, P3 ;  /* 0x0000000137377824 */ /* 0x100fe200018e0600 */
[----:B------:R-:W-:Y:S01]  /*37430*/  IADD3 R30, P3, R30, R22, RZ ;  /* 0x000000161e1e7210 */ /* 0x000fe20007f7e0ff */
[----:B------:R0:W-:Y:S01]  /*37440*/  STL [R1+0xbd0], R52 ;  /* 0x000bd03401007387 */ /* 0x0001e20000100800 */
        /* <DEDUP_REMOVED lines=34> */
[----:B---3--:R-:W-:-:S03]  /*37670*/  IADD3 R25, P6, R25, R22, RZ ;  /* 0x0000001619197210 */ /* 0x008fc60007fde0ff */
[----:B------:R3:W-:Y:S01]  /*37680*/  STL [R1+0xb88], R59 ;  /* 0x000b883b01007387 */ /* 0x0007e20000100800 */
[----:B--2---:R-:W-:-:S03]  /*37690*/  IADD3.X R17, R17, R0, RZ, P1, !PT ;  /* 0x0000000011117210 */ /* 0x004fc60000ffe4ff */
[----:B------:R2:W-:Y:S01]  /*376a0*/  STL [R1+0xbac], R50 ;  /* 0x000bac3201007387 */ /* 0x0005e20000100800 */
[----:B------:R-:W-:-:S03]  /*376b0*/  IADD3 R16, P1, R16, R22, RZ ;  /* 0x0000001610107210 */ /* 0x000fc60007f3e0ff */
[----:B------:R2:W-:Y:S01]  /*376c0*/  STL [R1+0xb80], R51 ;  /* 0x000b803301007387 */ /* 0x0005e20000100800 */
[----:B------:R-:W-:-:S03]  /*376d0*/  IMAD.X R13, R13, 0x1, R0, P2 ;  /* 0x000000010d0d7824 */ /* 0x000fc600010e0600 */
[----:B------:R2:W-:Y:S01]  /*376e0*/  STL [R1+0xba4], R47 ;  /* 0x000ba42f01007387 */ /* 0x0005e20000100800 */
[----:B----4-:R-:W-:-:S03]  /*376f0*/  IADD3 R12, P2, R12, R22, RZ ;  /* 0x000000160c0c7210 */ /* 0x010fc60007f5e0ff */
        /* <DEDUP_REMOVED lines=10> */
[----:B0-----:R-:W4:Y:S04]  /*377a0*/  LDL.LU R52, [R1+0xb7c] ;  /* 0x000b7c0001347983 */ /* 0x001f280000300800 */
[----:B------:R0:W-:Y:S04]  /*377b0*/  STL [R1+0xb60], R8 ;  /* 0x000b600801007387 */ /* 0x0001e80000100800 */
[----:B-1----:R-:W4:Y:S04]  /*377c0*/  LDL.LU R53, [R1+0xb50] ;  /* 0x000b500001357983 */ /* 0x002f280000300800 */
        /* <DEDUP_REMOVED lines=26> */
[----:B------:R-:W4:Y:S04]  /*37970*/  LDL.LU R12, [R1+0xb14] ;  /* 0x000b1400010c7983 */ /* 0x000f280000300800 */
[----:B------:R-:W4:Y:S04]  /*37980*/  LDL.LU R9, [R1+0xae8] ;  /* 0x000ae80001097983 */ /* 0x000f280000300800 */
[----:B0-----:R-:W4:Y:S04]  /*37990*/  LDL.LU R8, [R1+0xb0c] ;  /* 0x000b0c0001087983 */ /* 0x001f280000300800 */
[----:B-1----:R-:W4:Y:S04]  /*379a0*/  LDL.LU R60, [R1+0xae0] ;  /* 0x000ae000013c7983 */ /* 0x002f280000300800 */
[----:B------:R-:W4:Y:S01]  /*379b0*/  LDL.LU R3, [R1+0xb04] ;  /* 0x000b040001037983 */ /* 0x000f220000300800 */
[--C-:B------:R-:W-:Y:S01]  /*379c0*/  IMAD.X R52, R52, 0x1, R0.reuse, P5 ;  /* 0x0000000134347824 */ /* 0x100fe200028e0600 */
[-C--:B------:R-:W-:Y:S01]  /*379d0*/  IADD3 R53, P5, R53, R22.reuse, RZ ;  /* 0x0000001635357210 */ /* 0x080fe20007fbe0ff */
[--C-:B------:R-:W-:Y:S01]  /*379e0*/  IMAD.X R54, R54, 0x1, R0.reuse, P6 ;  /* 0x0000000136367824 */ /* 0x100fe200030e0600 */
[-C--:B------:R-:W-:Y:S01]  /*379f0*/  IADD3 R55, P6, R55, R22.reuse, RZ ;  /* 0x0000001637377210 */ /* 0x080fe20007fde0ff */
[----:B------:R-:W-:Y:S01]  /*37a00*/  IMAD.X R30, R30, 0x1, R0, P1 ;  /* 0x000000011e1e7824 */ /* 0x000fe200008e0600 */
        /* <DEDUP_REMOVED lines=27> */
[----:B---3--:R-:W-:-:S03]  /*37bc0*/  IMAD.X R59, R59, 0x1, R0, P2 ;  /* 0x000000013b3b7824 */ /* 0x008fc600010e0600 */
[----:B------:R3:W-:Y:S01]  /*37bd0*/  STL [R1+0xb44], R34 ;  /* 0x000b442201007387 */ /* 0x0007e20000100800 */
[----:B--2---:R-:W-:-:S03]  /*37be0*/  IADD3 R50, P2, R50, R22, RZ ;  /* 0x0000001632327210 */ /* 0x004fc60007f5e0ff */
[----:B------:R2:W-:Y:S01]  /*37bf0*/  STL [R1+0xb18], R35 ;  /* 0x000b182301007387 */ /* 0x0005e20000100800 */
[----:B------:R-:W-:-:S03]  /*37c00*/  IMAD.X R51, R51, 0x1, R0, P3 ;  /* 0x0000000133337824 */ /* 0x000fc600018e0600 */
[----:B------:R2:W-:Y:S01]  /*37c10*/  STL [R1+0xb3c], R23 ;  /* 0x000b3c1701007387 */ /* 0x0005e20000100800 */
[----:B------:R-:W-:-:S03]  /*37c20*/  IADD3 R47, P3, R47, R22, RZ ;  /* 0x000000162f2f7210 */ /* 0x000fc60007f7e0ff */
[----:B------:R2:W-:Y:S01]  /*37c30*/  STL [R1+0xb10], R58 ;  /* 0x000b103a01007387 */ /* 0x0005e20000100800 */
[----:B----4-:R-:W-:-:S03]  /*37c40*/  IMAD.X R25, R25, 0x1, R0, P4 ;  /* 0x0000000119197824 */ /* 0x010fc600020e0600 */
        /* <DEDUP_REMOVED lines=10> */
[----:B------:R4:W-:Y:S04]  /*37cf0*/  STL [R1+0xaf8], R17 ;  /* 0x000af81101007387 */ /* 0x0009e80000100800 */
[----:B------:R4:W-:Y:S01]  /*37d00*/  STL [R1+0xb1c], R16 ;  /* 0x000b1c1001007387 */ /* 0x0009e20000100800 */
[----:B------:R-:W-:-:S03]  /*37d10*/  IADD3.X R8, R8, R0, RZ, P1, !PT ;  /* 0x0000000008087210 */ /* 0x000fc60000ffe4ff */
[----:B------:R4:W-:Y:S01]  /*37d20*/  STL [R1+0xaf0], R13 ;  /* 0x000af00d01007387 */ /* 0x0009e20000100800 */
[----:B------:R-:W-:-:S03]  /*37d30*/  IADD3 R60, P1, R60, R22, RZ ;  /* 0x000000163c3c7210 */ /* 0x000fc60007f3e0ff */
[----:B------:R4:W-:Y:S04]  /*37d40*/  STL [R1+0xb14], R12 ;  /* 0x000b140c01007387 */ /* 0x0009e80000100800 */
[----:B------:R4:W-:Y:S01]  /*37d50*/  STL [R1+0xae8], R9 ;  /* 0x000ae80901007387 */ /* 0x0009e20000100800 */
[----:B------:R-:W-:-:S03]  /*37d60*/  IMAD.X R3, R3, 0x1, R0, P2 ;  /* 0x0000000103037824 */ /* 0x000fc600010e0600 */
        /* <DEDUP_REMOVED lines=60> */
[----:B--2---:R-:W-:-:S03]  /*38130*/  IMAD.X R35, R35, 0x1, R0, P4 ;  /* 0x0000000123237824 */ /* 0x004fc600020e0600 */
        /* <DEDUP_REMOVED lines=66> */
[----:B------:R-:W-:Y:S01]  /*38560*/  IMAD.X R52, R52, 0x1, R0, P6 ;  /* 0x0000000134347824 */ /* 0x000fe200030e0600 */
[----:B------:R-:W-:-:S02]  /*38570*/  IADD3 R53, P6, R53, R22, RZ ;  /* 0x0000001635357210 */ /* 0x000fc40007fde0ff */
[----:B------:R-:W-:Y:S02]  /*38580*/  IADD3.X R54, R54, R0, RZ, P1, !PT ;  /* 0x0000000036367210 */ /* 0x000fe40000ffe4ff */
        /* <DEDUP_REMOVED lines=50> */
[----:B------:R-:W-:-:S03]  /*388b0*/  IMAD.X R8, R8, 0x1, R0, P2 ;  /* 0x0000000108087824 */ /* 0x000fc600010e0600 */
        /* <DEDUP_REMOVED lines=102> */
[----:B---3--:R-:W3:Y:S04]  /*38f20*/  LDL.LU R54, [R1+0x984] ;  /* 0x0009840001367983 */ /* 0x008ee80000300800 */
[----:B------:R1:W-:Y:S04]  /*38f30*/  STL [R1+0x968], R3 ;  /* 0x0009680301007387 */ /* 0x0003e80000100800 */
        /* <DEDUP_REMOVED lines=30> */
[--C-:B---3--:R-:W-:Y:S01]  /*39120*/  IMAD.X R54, R54, 0x1, R0.reuse, P2 ;  /* 0x0000000136367824 */ /* 0x108fe200010e0600 */
[-C--:B--2---:R-:W-:Y:S01]  /*39130*/  IADD3 R55, P2, R55, R22.reuse, RZ ;  /* 0x0000001637377210 */ /* 0x084fe20007f5e0ff */
[----:B------:R-:W-:Y:S01]  /*39140*/  IMAD.X R30, R30, 0x1, R0, P3 ;  /* 0x000000011e1e7824 */ /* 0x000fe200018e0600 */
        /* <DEDUP_REMOVED lines=15> */
[----:B------:R-:W-:-:S03]  /*39240*/  IADD3.X R32, R32, R0, RZ, P1, !PT ;  /* 0x0000000020207210 */ /* 0x000fc60000ffe4ff */
        /* <DEDUP_REMOVED lines=42> */
[----:B--2---:R-:W2:Y:S04]  /*394f0*/  LDL.LU R54, [R1+0x8e0] ;  /* 0x0008e00001367983 */ /* 0x004ea80000300800 */
[----:B------:R1:W-:Y:S04]  /*39500*/  STL [R1+0x914], R3 ;  /* 0x0009140301007387 */ /* 0x0003e80000100800 */
[----:B---3--:R-:W3:Y:S04]  /*39510*/  LDL.LU R55, [R1+0x904] ;  /* 0x0009040001377983 */ /* 0x008ee80000300800 */
        /* <DEDUP_REMOVED lines=29> */
[-C--:B--2---:R-:W-:Y:S01]  /*396f0*/  IADD3 R54, P5, R54, R22.reuse, RZ ;  /* 0x0000001636367210 */ /* 0x084fe20007fbe0ff */
[--C-:B---3--:R-:W-:Y:S01]  /*39700*/  IMAD.X R55, R55, 0x1, R0.reuse, P6 ;  /* 0x0000000137377824 */ /* 0x108fe200030e0600 */
[----:B----4-:R-:W-:Y:S01]  /*39710*/  IADD3 R30, P6, R30, R22, RZ ;  /* 0x000000161e1e7210 */ /* 0x010fe20007fde0ff */
        /* <DEDUP_REMOVED lines=90> */
[--C-:B--2---:R-:W-:Y:S01]  /*39cc0*/  IMAD.X R54, R54, 0x1, R0.reuse, P3 ;  /* 0x0000000136367824 */ /* 0x104fe200018e0600 */
[-C--:B---3--:R-:W-:Y:S01]  /*39cd0*/  IADD3 R55, P3, R55, R22.reuse, RZ ;  /* 0x0000001637377210 */ /* 0x088fe20007f7e0ff */
[----:B----4-:R-:W-:Y:S01]  /*39ce0*/  IMAD.X R30, R30, 0x1, R0, P4 ;  /* 0x000000011e1e7824 */ /* 0x010fe200020e0600 */
        /* <DEDUP_REMOVED lines=274> */
[----:B------:R-:W-:-:S02]  /*3ae10*/  IADD3 R52, P6, R52, R22, RZ ;  /* 0x0000001634347210 */ /* 0x000fc40007fde0ff */
[----:B------:R-:W-:Y:S02]  /*3ae20*/  IADD3.X R53, R53, R0, RZ, P1, !PT ;  /* 0x0000000035357210 */ /* 0x000fe40000ffe4ff */
        /* <DEDUP_REMOVED lines=419> */
[----:B------:R0:W-:Y:S01]  /*3c860*/  STL [R1+0x14c8], R25 ;  /* 0x0014c81901007387 */ /* 0x0001e20000100800 */
[----:B------:R-:W-:-:S03]  /*3c870*/  IMAD.X R9, R9, 0x1, R0, P4 ;  /* 0x0000000109097824 */ /* 0x000fc600020e0600 */
[----:B------:R-:W-:Y:S04]  /*3c880*/  STL [R1+0x1494], R17 ;  /* 0x0014941101007387 */ /* 0x000fe80000100800 */
[----:B------:R-:W-:Y:S01]  /*3c890*/  STL [R1+0x14d0], R16 ;  /* 0x0014d01001007387 */ /* 0x000fe20000100800 */
[----:B------:R-:W-:-:S03]  /*3c8a0*/  IADD3 R8, P4, R8, R22, RZ ;  /* 0x0000001608087210 */ /* 0x000fc60007f9e0ff */
[----:B------:R-:W-:Y:S01]  /*3c8b0*/  STL [R1+0x149c], R13 ;  /* 0x00149c0d01007387 */ /* 0x000fe20000100800 */
[----:B------:R-:W-:-:S03]  /*3c8c0*/  IMAD.X R60, R60, 0x1, R0, P5 ;  /* 0x000000013c3c7824 */ /* 0x000fc600028e0600 */
[----:B------:R1:W-:Y:S04]  /*3c8d0*/  STL [R1+0x14d8], R12 ;  /* 0x0014d80c01007387 */ /* 0x0003e80000100800 */
[----:B------:R-:W-:Y:S01]  /*3c8e0*/  STL [R1+0x14a4], R9 ;  /* 0x0014a40901007387 */ /* 0x000fe20000100800 */
[----:B------:R-:W-:-:S03]  /*3c8f0*/  IADD3 R3, P5, R3, R22, RZ ;  /* 0x0000001603037210 */ /* 0x000fc60007fbe0ff */
[----:B0-----:R-:W2:Y:S04]  /*3c900*/  LDL.LU R25, [R1+0x14b4] ;  /* 0x0014b40001197983 */ /* 0x001ea80000300800 */
[----:B------:R0:W-:Y:S04]  /*3c910*/  STL [R1+0x14e0], R8 ;  /* 0x0014e00801007387 */ /* 0x0001e80000100800 */
[----:B-1----:R-:W3:Y:S04]  /*3c920*/  LDL.LU R12, [R1+0x14f0] ;  /* 0x0014f000010c7983 */ /* 0x002ee80000300800 */
[----:B------:R1:W-:Y:S04]  /*3c930*/  STL [R1+0x14ac], R60 ;  /* 0x0014ac3c01007387 */ /* 0x0003e80000100800 */
[----:B------:R-:W4:Y:S04]  /*3c940*/  LDL.LU R13, [R1+0x14bc] ;  /* 0x0014bc00010d7983 */ /* 0x000f280000300800 */
[----:B------:R1:W-:Y:S04]  /*3c950*/  STL [R1+0x14e8], R3 ;  /* 0x0014e80301007387 */ /* 0x0003e80000100800 */
[----:B------:R-:W4:Y:S04]  /*3c960*/  LDL.LU R16, [R1+0x14f8] ;  /* 0x0014f80001107983 */ /* 0x000f280000300800 */
[----:B------:R-:W4:Y:S04]  /*3c970*/  LDL.LU R17, [R1+0x14c4] ;  /* 0x0014c40001117983 */ /* 0x000f280000300800 */
[----:B0-----:R-:W4:Y:S04]  /*3c980*/  LDL.LU R8, [R1+0x1500] ;  /* 0x0015000001087983 */ /* 0x001f280000300800 */
[----:B------:R-:W4:Y:S04]  /*3c990*/  LDL.LU R9, [R1+0x14cc] ;  /* 0x0014cc0001097983 */ /* 0x000f280000300800 */
        /* <DEDUP_REMOVED lines=24> */
[----:B--2---:R-:W-:Y:S01]  /*3cb20*/  IMAD.X R25, R25, 0x1, R0, P6 ;  /* 0x0000000119197824 */ /* 0x004fe200030e0600 */
[----:B---3--:R-:W-:-:S04]  /*3cb30*/  IADD3 R12, P6, R12, R22, RZ ;  /* 0x000000160c0c7210 */ /* 0x008fc80007fde0ff */
[----:B------:R0:W-:Y:S01]  /*3cb40*/  STL [R1+0x14b4], R25 ;  /* 0x0014b41901007387 */ /* 0x0001e20000100800 */
[--C-:B----4-:R-:W-:Y:S01]  /*3cb50*/  IMAD.X R13, R13, 0x1, R0.reuse, P1 ;  /* 0x000000010d0d7824 */ /* 0x110fe200008e0600 */
[-C--:B------:R-:W-:Y:S01]  /*3cb60*/  IADD3 R16, P1, R16, R22.reuse, RZ ;  /* 0x0000001610107210 */ /* 0x080fe20007f3e0ff */
[--C-:B------:R-:W-:Y:S01]  /*3cb70*/  IMAD.X R17, R17, 0x1, R0.reuse, P2 ;  /* 0x0000000111117824 */ /* 0x100fe200010e0600 */
[-C--:B------:R-:W-:Y:S01]  /*3cb80*/  IADD3 R8, P2, R8, R22.reuse, RZ ;  /* 0x0000001608087210 */ /* 0x080fe20007f5e0ff */
[----:B0-----:R0:W5:Y:S04]  /*3cb90*/  LDL.LU R25, [R1+0x1588] ;  /* 0x0015880001197983 */ /* 0x0011680000300800 */
[----:B------:R1:W-:Y:S01]  /*3cba0*/  STL [R1+0x14f0], R12 ;  /* 0x0014f00c01007387 */ /* 0x0003e20000100800 */
[----:B------:R-:W-:Y:S01]  /*3cbb0*/  IMAD.X R9, R9, 0x1, R0, P3 ;  /* 0x0000000109097824 */ /* 0x000fe200018e0600 */
[----:B------:R-:W-:-:S02]  /*3cbc0*/  IADD3 R60, P3, R60, R22, RZ ;  /* 0x000000163c3c7210 */ /* 0x000fc40007f7e0ff */
[----:B-1----:R0:W5:Y:S04]  /*3cbd0*/  LDL.LU R12, [R1+0x1584] ;  /* 0x00158400010c7983 */ /* 0x0021680000300800 */
[----:B------:R1:W-:Y:S01]  /*3cbe0*/  STL [R1+0x14bc], R13 ;  /* 0x0014bc0d01007387 */ /* 0x0003e20000100800 */
[----:B------:R-:W-:-:S03]  /*3cbf0*/  IMAD.X R3, R3, 0x1, R0, P4 ;  /* 0x0000000103037824 */ /* 0x000fc600020e0600 */
[----:B-1----:R0:W5:Y:S04]  /*3cc00*/  LDL.LU R13, [R1+0x1580] ;  /* 0x00158000010d7983 */ /* 0x0021680000300800 */
[----:B------:R1:W-:Y:S04]  /*3cc10*/  STL [R1+0x14f8], R16 ;  /* 0x0014f81001007387 */ /* 0x0003e80000100800 */
        /* <DEDUP_REMOVED lines=10> */
[----:B-1----:R-:W2:Y:S01]  /*3ccc0*/  LDL.LU R3, [R1+0x1568] ;  /* 0x0015680001037983 */ /* 0x002ea20000300800 */
[-C--:B------:R-:W-:Y:S01]  /*3ccd0*/  IADD3 R52, P4, R52, R22.reuse, RZ ;  /* 0x0000001634347210 */ /* 0x080fe20007f9e0ff */
        /* <DEDUP_REMOVED lines=23> */
[-C--:B------:R-:W-:Y:S01]  /*3ce50*/  IADD3 R34, P5, R34, R22.reuse, RZ ;  /* 0x0000001622227210 */ /* 0x080fe20007fbe0ff */
[----:B------:R-:W-:Y:S02]  /*3ce60*/  IMAD.X R35, R35, 0x1, R0, P6 ;  /* 0x0000000123237824 */ /* 0x000fe400030e0600 */
[----:B------:R-:W-:Y:S01]  /*3ce70*/  STL [R1+0x1538], R26 ;  /* 0x0015381a01007387 */ /* 0x000fe20000100800 */
[----:B------:R-:W-:-:S03]  /*3ce80*/  IADD3 R23, P6, R23, R22, RZ ;  /* 0x0000001617177210 */ /* 0x000fc60007fde0ff */
[----:B------:R-:W-:Y:S04]  /*3ce90*/  STL [R1+0x1504], R27 ;  /* 0x0015041b01007387 */ /* 0x000fe80000100800 */
[----:B------:R-:W-:Y:S01]  /*3cea0*/  STL [R1+0x1540], R32 ;  /* 0x0015402001007387 */ /* 0x000fe20000100800 */
[----:B------:R-:W-:-:S03]  /*3ceb0*/  IADD3.X R58, R58, R0, RZ, P1, !PT ;  /* 0x000000003a3a7210 */ /* 0x000fc60000ffe4ff */
[----:B------:R-:W-:Y:S01]  /*3cec0*/  STL [R1+0x150c], R33 ;  /* 0x00150c2101007387 */ /* 0x000fe20000100800 */
[----:B------:R-:W-:-:S03]  /*3ced0*/  IMAD.X R59, R59, 0x1, R0, P2 ;  /* 0x000000013b3b7824 */ /* 0x000fc600010e0600 */
[----:B------:R-:W-:Y:S01]  /*3cee0*/  STL [R1+0x1548], R34 ;  /* 0x0015482201007387 */ /* 0x000fe20000100800 */
[----:B------:R-:W-:-:S03]  /*3cef0*/  IMAD.X R50, R50, 0x1, R0, P3 ;  /* 0x0000000132327824 */ /* 0x000fc600018e0600 */
[----:B------:R-:W-:Y:S04]  /*3cf00*/  STL [R1+0x1514], R35 ;  /* 0x0015142301007387 */ /* 0x000fe80000100800 */
[----:B------:R1:W-:Y:S04]  /*3cf10*/  STL [R1+0x154c], R23 ;  /* 0x00154c1701007387 */ /* 0x0003e80000100800 */
[----:B------:R-:W-:Y:S04]  /*3cf20*/  STL [R1+0x151c], R58 ;  /* 0x00151c3a01007387 */ /* 0x000fe80000100800 */
[----:B------:R-:W-:Y:S04]  /*3cf30*/  STL [R1+0x1524], R59 ;  /* 0x0015243b01007387 */ /* 0x000fe80000100800 */
[----:B------:R-:W-:Y:S01]  /*3cf40*/  STL [R1+0x152c], R50 ;  /* 0x00152c3201007387 */ /* 0x000fe20000100800 */
[----:B------:R-:W-:-:S02]  /*3cf50*/  IMAD.X R51, R51, 0x1, R0, P4 ;  /* 0x0000000133337824 */ /* 0x000fc400020e0600 */
[----:B------:R-:W-:Y:S02]  /*3cf60*/  IMAD.MOV.U32 R22, RZ, RZ, R4 ;  /* 0x000000ffff167224 */ /* 0x000fe400078e0004 */
[----:B------:R-:W-:Y:S02]  /*3cf70*/  IMAD.X R47, R47, 0x1, R0, P5 ;  /* 0x000000012f2f7824 */ /* 0x000fe400028e0600 */
[----:B------:R-:W-:Y:S02]  /*3cf80*/  IMAD.MOV.U32 R4, RZ, RZ, R5 ;  /* 0x000000ffff047224 */ /* 0x000fe400078e0005 */
[----:B------:R-:W-:Y:S02]  /*3cf90*/  IMAD.MOV.U32 R5, RZ, RZ, R7 ;  /* 0x000000ffff057224 */ /* 0x000fe400078e0007 */
[----:B-1----:R-:W-:Y:S02]  /*3cfa0*/  IMAD.MOV.U32 R23, RZ, RZ, R6 ;  /* 0x000000ffff177224 */ /* 0x002fe400078e0006 */
[----:B--2---:R-:W-:-:S05]  /*3cfb0*/  IMAD.X R3, R3, 0x1, R0, P6 ;  /* 0x0000000103037824 */ /* 0x004fca00030e0600 */
[----:B------:R1:W-:Y:S02]  /*3cfc0*/  STL [R1+0x1544], R3 ;  /* 0x0015440301007387 */ /* 0x0003e40000100800 */
[----:B-1----:R-:W1:Y:S02]  /*3cfd0*/  S2R R3, SR_TID.X ;  /* 0x0000000000037919 */ /* 0x002e640000002100 */
[----:B------:R0:W-:Y:S04]  /*3cfe0*/  STL [R1+0x1534], R51 ;  /* 0x0015343301007387 */ /* 0x0001e80000100800 */
[----:B------:R0:W-:Y:S04]  /*3cff0*/  STL [R1+0x153c], R47 ;  /* 0x00153c2f01007387 */ /* 0x0001e80000100800 */
[----:B------:R0:W-:Y:S04]  /*3d000*/  STL.64 [R1+0x358], R4 ;  /* 0x0003580401007387 */ /* 0x0001e80000100a00 */
[----:B------:R0:W-:Y:S01]  /*3d010*/  STL.64 [R1+0x360], R22 ;  /* 0x0003601601007387 */ /* 0x0001e20000100a00 */
[----:B-1----:R-:W-:-:S05]  /*3d020*/  LOP3.LUT R3, R3, 0x1f, RZ, 0xc0, !PT ;  /* 0x0000001f03037812 */ /* 0x002fca00078ec0ff */
[----:B------:R-:W-:Y:S01]  /*3d030*/  IMAD.SHL.U32 R3, R3, 0x2, RZ ;  /* 0x0000000203037824 */ /* 0x000fe200078e00ff */
[----:B0-----:R-:W-:Y:S06]  /*3d040*/  @P0 BRA `(.L_x_1) ;  /* 0xfffffd28008c0947 */ /* 0x001fec000383ffff */
[----:B------:R-:W2:Y:S04]  /*3d050*/  LDL.LU R50, [R1+0x1bc] ;  /* 0x0001bc0001327983 */ /* 0x000ea80000300800 */
[----:B------:R-:W3:Y:S04]  /*3d060*/  LDL.LU R51, [R1+0x1b4] ;  /* 0x0001b40001337983 */ /* 0x000ee80000300800 */
[----:B------:R-:W4:Y:S01]  /*3d070*/  LDL.LU R47, [R1+0x1c8] ;  /* 0x0001c800012f7983 */ /* 0x000f220000300800 */
[----:B------:R-:W-:Y:S02]  /*3d080*/  F2FP.F16.F32.PACK_AB R57, R49, R57 ;  /* 0x000000393139723e */ /* 0x000fe400000000ff */
[----:B------:R-:W-:Y:S01]  /*3d090*/  F2FP.F16.F32.PACK_AB R56, R48, R56 ;  /* 0x000000383038723e */ /* 0x000fe200000000ff */
[----:B-----5:R-:W-:Y:S01]  /*3d0a0*/  STL [R1+0x15ec], R25 ;  /* 0x0015ec1901007387 */ /* 0x020fe20000100800 */
[----:B------:R-:W-:-:S02]  /*3d0b0*/  F2FP.F16.F32.PACK_AB R55, R11, R46 ;  /* 0x0000002e0b37723e */ /* 0x000fc400000000ff */
[----:B------:R-:W-:Y:S01]  /*3d0c0*/  F2FP.F16.F32.PACK_AB R54, R10, R45 ;  /* 0x0000002d0a36723e */ /* 0x000fe200000000ff */
[----:B------:R-:W-:Y:S01]  /*3d0d0*/  STL [R1+0x15e8], R24 ;  /* 0x0015e81801007387 */ /* 0x000fe20000100800 */
[----:B------:R-:W-:-:S03]  /*3d0e0*/  F2FP.F16.F32.PACK_AB R52, R41, R40 ;  /* 0x000000282934723e */ /* 0x000fc600000000ff */
        /* <DEDUP_REMOVED lines=9> */
[----:B------:R-:W-:Y:S01]  /*3d180*/  STL [R1+0x1568], R61 ;  /* 0x0015683d01007387 */ /* 0x000fe20000100800 */
[----:B--2---:R-:W-:-:S02]  /*3d190*/  F2FP.F16.F32.PACK_AB R59, R19, R50 ;  /* 0x00000032133b723e */ /* 0x004fc400000000ff */
[----:B---3--:R-:W-:-:S03]  /*3d1a0*/  F2FP.F16.F32.PACK_AB R58, R15, R51 ;  /* 0x000000330f3a723e */ /* 0x008fc600000000ff */
[----:B------:R-:W-:Y:S01]  /*3d1b0*/  STL [R1+0x1570], R59 ;  /* 0x0015703b01007387 */ /* 0x000fe20000100800 */
[----:B----4-:R-:W-:-:S03]  /*3d1c0*/  F2FP.F16.F32.PACK_AB R53, R44, R47 ;  /* 0x0000002f2c35723e */ /* 0x010fc600000000ff */
[----:B------:R-:W-:Y:S04]  /*3d1d0*/  STL [R1+0x1574], R58 ;  /* 0x0015743a01007387 */ /* 0x000fe80000100800 */
[----:B------:R-:W-:Y:S04]  /*3d1e0*/  STL [R1+0x1578], R57 ;  /* 0x0015783901007387 */ /* 0x000fe80000100800 */
[----:B------:R-:W-:Y:S04]  /*3d1f0*/  STL [R1+0x157c], R56 ;  /* 0x00157c3801007387 */ /* 0x000fe80000100800 */
[----:B------:R-:W-:Y:S04]  /*3d200*/  STL [R1+0x1580], R55 ;  /* 0x0015803701007387 */ /* 0x000fe80000100800 */
[----:B------:R-:W-:Y:S04]  /*3d210*/  STL [R1+0x1584], R54 ;  /* 0x0015843601007387 */ /* 0x000fe80000100800 */
[----:B------:R-:W-:Y:S04]  /*3d220*/  STL [R1+0x1588], R53 ;  /* 0x0015883501007387 */ /* 0x000fe80000100800 */
[----:B0-----:R-:W2:Y:S04]  /*3d230*/  LDL.LU R13, [R1+0x20c] ;  /* 0x00020c00010d7983 */ /* 0x001ea80000300800 */
[----:B------:R-:W2:Y:S04]  /*3d240*/  LDL.LU R51, [R1+0x22c] ;  /* 0x00022c0001337983 */ /* 0x000ea80000300800 */
        /* <DEDUP_REMOVED lines=40> */
[----:B------:R-:W-:Y:S01]  /*3d4d0*/  STL [R1+0x158c], R52 ;  /* 0x00158c3401007387 */ /* 0x000fe20000100800 */
[----:B--2---:R-:W-:-:S05]  /*3d4e0*/  F2FP.F16.F32.PACK_AB R51, R13, R51 ;  /* 0x000000330d33723e */ /* 0x004fca00000000ff */
[----:B------:R-:W-:Y:S01]  /*3d4f0*/  STL [R1+0x1590], R51 ;  /* 0x0015903301007387 */ /* 0x000fe20000100800 */
[----:B---3--:R-:W-:-:S05]  /*3d500*/  F2FP.F16.F32.PACK_AB R50, R16, R50 ;  /* 0x000000321032723e */ /* 0x008fca00000000ff */
[----:B------:R-:W-:Y:S01]  /*3d510*/  STL [R1+0x1594], R50 ;  /* 0x0015943201007387 */ /* 0x000fe20000100800 */
[----:B----4-:R-:W-:-:S05]  /*3d520*/  F2FP.F16.F32.PACK_AB R49, R17, R49 ;  /* 0x000000311131723e */ /* 0x010fca00000000ff */
[----:B------:R-:W-:Y:S01]  /*3d530*/  STL [R1+0x1598], R49 ;  /* 0x0015983101007387 */ /* 0x000fe20000100800 */
[----:B------:R-:W-:-:S05]  /*3d540*/  F2FP.F16.F32.PACK_AB R48, R20, R48 ;  /* 0x000000301430723e */ /* 0x000fca00000000ff */
[----:B------:R-:W-:Y:S01]  /*3d550*/  STL [R1+0x159c], R48 ;  /* 0x00159c3001007387 */ /* 0x000fe20000100800 */
[----:B------:R-:W-:-:S05]  /*3d560*/  F2FP.F16.F32.PACK_AB R47, R21, R47 ;  /* 0x0000002f152f723e */ /* 0x000fca00000000ff */
[----:B------:R-:W-:Y:S01]  /*3d570*/  STL [R1+0x15a0], R47 ;  /* 0x0015a02f01007387 */ /* 0x000fe20000100800 */
[----:B------:R-:W-:-:S05]  /*3d580*/  F2FP.F16.F32.PACK_AB R46, R24, R46 ;  /* 0x0000002e182e723e */ /* 0x000fca00000000ff */
[----:B------:R-:W-:Y:S01]  /*3d590*/  STL [R1+0x15a4], R46 ;  /* 0x0015a42e01007387 */ /* 0x000fe20000100800 */
[----:B------:R-:W-:-:S05]  /*3d5a0*/  F2FP.F16.F32.PACK_AB R45, R25, R45 ;  /* 0x0000002d192d723e */ /* 0x000fca00000000ff */
[----:B------:R-:W-:Y:S01]  /*3d5b0*/  STL [R1+0x15b0], R45 ;  /* 0x0015b02d01007387 */ /* 0x000fe20000100800 */
[----:B------:R-:W-:Y:S02]  /*3d5c0*/  F2FP.F16.F32.PACK_AB R44, R3, R44 ;  /* 0x0000002c032c723e */ /* 0x000fe400000000ff */
[----:B------:R-:W-:-:S03]  /*3d5d0*/  F2FP.F16.F32.PACK_AB R43, R0, R43 ;  /* 0x0000002b002b723e */ /* 0x000fc600000000ff */
[----:B------:R-:W-:Y:S01]  /*3d5e0*/  STL [R1+0x15b4], R44 ;  /* 0x0015b42c01007387 */ /* 0x000fe20000100800 */
[----:B------:R-:W-:-:S03]  /*3d5f0*/  F2FP.F16.F32.PACK_AB R42, R2, R42 ;  /* 0x0000002a022a723e */ /* 0x000fc600000000ff */
[----:B------:R-:W-:Y:S04]  /*3d600*/  STL [R1+0x15c0], R43 ;  /* 0x0015c02b01007387 */ /* 0x000fe80000100800 */
        /* <DEDUP_REMOVED lines=10> */
[----:B------:R0:W-:Y:S01]  /*3d6b0*/  STL [R1+0x15f0], R37 ;  /* 0x0015f02501007387 */ /* 0x0001e20000100800 */
[----:B------:R-:W-:-:S03]  /*3d6c0*/  F2FP.F16.F32.PACK_AB R36, R31, R36 ;  /* 0x000000241f24723e */ /* 0x000fc600000000ff */
[----:B0-----:R-:W2:Y:S01]  /*3d6d0*/  LDL.LU R37, [R1+0x24c] ;  /* 0x00024c0001257983 */ /* 0x001ea20000300800 */
[----:B------:R-:W-:Y:S02]  /*3d6e0*/  F2FP.F16.F32.PACK_AB R35, R26, R35 ;  /* 0x000000231a23723e */ /* 0x000fe400000000ff */
[----:B------:R-:W-:Y:S02]  /*3d6f0*/  F2FP.F16.F32.PACK_AB R34, R27, R34 ;  /* 0x000000221b22723e */ /* 0x000fe400000000ff */
[----:B------:R-:W2:Y:S04]  /*3d700*/  LDL.LU R27, [R1+0x2ec] ;  /* 0x0002ec00011b7983 */ /* 0x000ea80000300800 */
[----:B------:R-:W3:Y:S01]  /*3d710*/  LDL.LU R25, [R1+0x244] ;  /* 0x0002440001197983 */ /* 0x000ee20000300800 */
[----:B------:R-:W-:-:S03]  /*3d720*/  F2FP.F16.F32.PACK_AB R33, R32, R33 ;  /* 0x000000212021723e */ /* 0x000fc600000000ff */
[----:B------:R-:W3:Y:S04]  /*3d730*/  LDL.LU R26, [R1+0x2e4] ;  /* 0x0002e400011a7983 */ /* 0x000ee80000300800 */
[----:B------:R-:W4:Y:S01]  /*3d740*/  LDL.LU R24, [R1+0x30c] ;  /* 0x00030c0001187983 */ /* 0x000f220000300800 */
[----:B------:R-:W-:-:S03]  /*3d750*/  F2FP.F16.F32.PACK_AB R32, R22, R23 ;  /* 0x000000171620723e */ /* 0x000fc600000000ff */
        /* <DEDUP_REMOVED lines=51> */
[----:B--2---:R-:W-:-:S03]  /*3da90*/  F2FP.F16.F32.PACK_AB R27, R37, R27 ;  /* 0x0000001b251b723e */ /* 0x004fc600000000ff */
[----:B------:R1:W5:Y:S01]  /*3daa0*/  LDL.LU R37, [R1+0x15f0] ;  /* 0x0015f00001257983 */ /* 0x0003620000300800 */
[----:B---3--:R-:W-:-:S03]  /*3dab0*/  F2FP.F16.F32.PACK_AB R26, R25, R26 ;  /* 0x0000001a191a723e */ /* 0x008fc600000000ff */
[----:B------:R-:W4:Y:S02]  /*3dac0*/  LDL.LU R25, [R1+0x15ec] ;  /* 0x0015ec0001197983 */ /* 0x000f240000300800 */
[----:B----4-:R-:W-:Y:S02]  /*3dad0*/  F2FP.F16.F32.PACK_AB R25, R24, R25 ;  /* 0x000000191819723e */ /* 0x010fe400000000ff */
[----:B------:R-:W2:Y:S01]  /*3dae0*/  LDL.LU R24, [R1+0x15e8] ;  /* 0x0015e80001187983 */ /* 0x000ea20000300800 */
[----:B------:R-:W-:Y:S02]  /*3daf0*/  F2FP.F16.F32.PACK_AB R23, R39, R23 ;  /* 0x000000172717723e */ /* 0x000fe400000000ff */
[----:B------:R-:W-:Y:S02]  /*3db00*/  F2FP.F16.F32.PACK_AB R22, R21, R22 ;  /* 0x000000161516723e */ /* 0x000fe400000000ff */
[----:B--2---:R-:W-:Y:S02]  /*3db10*/  F2FP.F16.F32.PACK_AB R24, R38, R24 ;  /* 0x000000182618723e */ /* 0x004fe400000000ff */
[----:B------:R1:W5:Y:S04]  /*3db20*/  LDL.LU R38, [R1+0x15e4] ;  /* 0x0015e40001267983 */ /* 0x0003680000300800 */
[----:B------:R1:W5:Y:S04]  /*3db30*/  LDL.LU R39, [R1+0x15e0] ;  /* 0x0015e00001277983 */ /* 0x0003680000300800 */
[----:B------:R-:W2:Y:S02]  /*3db40*/  LDL.LU R21, [R1+0x15dc] ;  /* 0x0015dc0001157983 */ /* 0x000ea40000300800 */
[----:B--2---:R-:W-:-:S02]  /*3db50*/  F2FP.F16.F32.PACK_AB R21, R20, R21 ;  /* 0x000000151415723e */ /* 0x004fc400000000ff */
        /* <DEDUP_REMOVED lines=27> */
[----:B------:R-:W-:Y:S02]  /*3dd10*/  F2FP.F16.F32.PACK_AB R52, R51, R52 ;  /* 0x000000343334723e */ /* 0x000fe400000000ff */
[----:B------:R-:W-:Y:S02]  /*3dd20*/  F2FP.F16.F32.PACK_AB R5, R49, R5 ;  /* 0x000000053105723e */ /* 0x000fe400000000ff */
[----:B------:R-:W-:Y:S02]  /*3dd30*/  F2FP.F16.F32.PACK_AB R4, R50, R4 ;  /* 0x000000043204723e */ /* 0x000fe400000000ff */
[----:B------:R-:W-:-:S02]  /*3dd40*/  F2FP.F16.F32.PACK_AB R54, R53, R54 ;  /* 0x000000363536723e */ /* 0x000fc400000000ff */
[----:B------:R-:W-:Y:S02]  /*3dd50*/  F2FP.F16.F32.PACK_AB R56, R55, R56 ;  /* 0x000000383738723e */ /* 0x000fe400000000ff */
[----:B------:R-:W-:Y:S02]  /*3dd60*/  F2FP.F16.F32.PACK_AB R58, R57, R58 ;  /* 0x0000003a393a723e */ /* 0x000fe400000000ff */
[----:B------:R-:W-:Y:S02]  /*3dd70*/  F2FP.F16.F32.PACK_AB R60, R59, R60 ;  /* 0x0000003c3b3c723e */ /* 0x000fe400000000ff */
[----:B------:R-:W-:Y:S02]  /*3dd80*/  F2FP.F16.F32.PACK_AB R3, R61, R3 ;  /* 0x000000033d03723e */ /* 0x000fe400000000ff */
[----:B--2---:R-:W-:Y:S02]  /*3dd90*/  F2FP.F16.F32.PACK_AB R8, R46, R8 ;  /* 0x000000082e08723e */ /* 0x004fe400000000ff */
[----:B------:R1:W5:Y:S04]  /*3dda0*/  LDL.LU R46, [R1+0x15a4] ;  /* 0x0015a400012e7983 */ /* 0x0003680000300800 */
[----:B------:R1:W5:Y:S04]  /*3ddb0*/  LDL.LU R47, [R1+0x15a0] ;  /* 0x0015a000012f7983 */ /* 0x0003680000300800 */
[----:B------:R1:W5:Y:S04]  /*3ddc0*/  LDL.LU R48, [R1+0x159c] ;  /* 0x00159c0001307983 */ /* 0x0003680000300800 */
[----:B------:R1:W5:Y:S04]  /*3ddd0*/  LDL.LU R49, [R1+0x1598] ;  /* 0x0015980001317983 */ /* 0x0003680000300800 */
[----:B------:R1:W5:Y:S04]  /*3dde0*/  LDL.LU R50, [R1+0x1594] ;  /* 0x0015940001327983 */ /* 0x0003680000300800 */
[----:B------:R1:W5:Y:S04]  /*3ddf0*/  LDL.LU R51, [R1+0x1590] ;  /* 0x0015900001337983 */ /* 0x0003680000300800 */
[----:B------:R0:W-:Y:S04]  /*3de00*/  STL [R1+0xc], R52 ;  /* 0x00000c3401007387 */ /* 0x0001e80000100800 */
[----:B0-----:R1:W5:Y:S04]  /*3de10*/  LDL.LU R52, [R1+0x158c] ;  /* 0x00158c0001347983 */ /* 0x0013680000300800 */
[----:B------:R1:W5:Y:S04]  /*3de20*/  LDL.LU R53, [R1+0x1588] ;  /* 0x0015880001357983 */ /* 0x0003680000300800 */
[----:B------:R0:W-:Y:S04]  /*3de30*/  STL [R1+0x8], R54 ;  /* 0x0000083601007387 */ /* 0x0001e80000100800 */
[----:B0-----:R1:W5:Y:S04]  /*3de40*/  LDL.LU R54, [R1+0x1584] ;  /* 0x0015840001367983 */ /* 0x0013680000300800 */
[----:B------:R1:W5:Y:S04]  /*3de50*/  LDL.LU R55, [R1+0x1580] ;  /* 0x0015800001377983 */ /* 0x0003680000300800 */
[----:B------:R0:W-:Y:S04]  /*3de60*/  STL [R1+0x4], R56 ;  /* 0x0000043801007387 */ /* 0x0001e80000100800 */
[----:B0-----:R1:W5:Y:S04]  /*3de70*/  LDL.LU R56, [R1+0x157c] ;  /* 0x00157c0001387983 */ /* 0x0013680000300800 */
[----:B------:R1:W5:Y:S04]  /*3de80*/  LDL.LU R57, [R1+0x1578] ;  /* 0x0015780001397983 */ /* 0x0003680000300800 */
[----:B------:R0:W-:Y:S04]  /*3de90*/  STL [R1], R58 ;  /* 0x0000003a01007387 */ /* 0x0001e80000100800 */
[----:B0-----:R1:W5:Y:S04]  /*3dea0*/  LDL.LU R58, [R1+0x1574] ;  /* 0x00157400013a7983 */ /* 0x0013680000300800 */
[----:B------:R1:W5:Y:S04]  /*3deb0*/  LDL.LU R59, [R1+0x1570] ;  /* 0x00157000013b7983 */ /* 0x0003680000300800 */
[----:B------:R0:W-:Y:S04]  /*3dec0*/  STL [R1+0x1c], R60 ;  /* 0x00001c3c01007387 */ /* 0x0001e80000100800 */
[----:B0-----:R-:W2:Y:S04]  /*3ded0*/  LDL.LU R60, [R1+0x156c] ;  /* 0x00156c00013c7983 */ /* 0x001ea80000300800 */
[----:B------:R-:W2:Y:S01]  /*3dee0*/  LDL.LU R61, [R1+0x1568] ;  /* 0x00156800013d7983 */ /* 0x000ea20000300800 */
[----:B------:R-:W-:-:S03]  /*3def0*/  F2FP.F16.F32.PACK_AB R2, R0, R2 ;  /* 0x000000020002723e */ /* 0x000fc600000000ff */
[----:B------:R1:W-:Y:S01]  /*3df00*/  STL [R1+0x18], R3 ;  /* 0x0000180301007387 */ /* 0x0003e20000100800 */
[----:B--2---:R-:W-:-:S05]  /*3df10*/  F2FP.F16.F32.PACK_AB R0, R61, R60 ;  /* 0x0000003c3d00723e */ /* 0x004fca00000000ff */
[----:B------:R1:W-:Y:S04]  /*3df20*/  STL [R1+0x10], R0 ;  /* 0x0000100001007387 */ /* 0x0003e80000100800 */
[----:B------:R1:W-:Y:S02]  /*3df30*/  STL [R1+0x14], R2 ;  /* 0x0000140201007387 */ /* 0x0003e40000100800 */
.L_x_0:
[----:B-1---5:R-:W2:Y:S01]  /*3df40*/  LDL.LU R2, [R1] ;  /* 0x0000000001027983 */ /* 0x022ea20000300800 */
[----:B------:R-:W-:Y:S01]  /*3df50*/  ULDC UR8, c[0x0][0x244] ;  /* 0x0000910000087ab9 */ /* 0x000fe20000000800 */
[----:B------:R-:W-:Y:S01]  /*3df60*/  ULDC.64 UR10, c[0x0][0x220] ;  /* 0x00008800000a7ab9 */ /* 0x000fe20000000a00 */
[----:B------:R-:W-:Y:S01]  /*3df70*/  ULDC UR9, c[0x0][0x228] ;  /* 0x00008a0000097ab9 */ /* 0x000fe20000000800 */
[----:B------:R-:W3:Y:S04]  /*3df80*/  LDL.LU R61, [R1+0x4] ;  /* 0x00000400013d7983 */ /* 0x000ee80000300800 */
[----:B------:R-:W4:Y:S04]  /*3df90*/  LDL.LU R60, [R1+0x8] ;  /* 0x00000800013c7983 */ /* 0x000f280000300800 */
[----:B------:R-:W4:Y:S04]  /*3dfa0*/  LDL.LU R3, [R1+0xc] ;  /* 0x00000c0001037983 */ /* 0x000f280000300800 */
[----:B0-----:R-:W4:Y:S04]  /*3dfb0*/  LDL R0, [R1+0x4e4] ;  /* 0x0004e40001007983 */ /* 0x001f280000100800 */
[----:B------:R-:W-:Y:S04]  /*3dfc0*/  STL.64 [R1+0x15e8], R50 ;  /* 0x0015e83201007387 */ /* 0x000fe80000100a00 */
[----:B------:R0:W-:Y:S04]  /*3dfd0*/  STL.64 [R1+0x15e0], R48 ;  /* 0x0015e03001007387 */ /* 0x0001e80000100a00 */
[----:B0-----:R-:W4:Y:S04]  /*3dfe0*/  LDL.LU R48, [R1+0x10] ;  /* 0x0000100001307983 */ /* 0x001f280000300800 */
[----:B------:R-:W4:Y:S04]  /*3dff0*/  LDL.LU R49, [R1+0x14] ;  /* 0x0000140001317983 */ /* 0x000f280000300800 */
[----:B------:R-:W4:Y:S04]  /*3e000*/  LDL.LU R50, [R1+0x18] ;  /* 0x0000180001327983 */ /* 0x000f280000300800 */
[----:B------:R-:W4:Y:S04]  /*3e010*/  LDL.LU R51, [R1+0x1c] ;  /* 0x00001c0001337983 */ /* 0x000f280000300800 */
[----:B------:R2:W-:Y:S04]  /*3e020*/  STL.64 [R1+0x15d8], R54 ;  /* 0x0015d83601007387 */ /* 0x0005e80000100a00 */
[----:B------:R3:W-:Y:S04]  /*3e030*/  STL.64 [R1+0x15d0], R52 ;  /* 0x0015d03401007387 */ /* 0x0007e80000100a00 */
[----:B------:R0:W-:Y:S01]  /*3e040*/  STL [R1+0x15c8], R59 ;  /* 0x0015c83b01007387 */ /* 0x0001e20000100800 */
[----:B------:R-:W-:Y:S01]  /*3e050*/  BAR.SYNC.DEFER_BLOCKING 0x0 ;  /* 0x0000000000007b1d */ /* 0x000fe20000010000 */
[----:B--2---:R-:W-:-:S05]  /*3e060*/  IMAD.MOV.U32 R55, RZ, RZ, R2 ;  /* 0x000000ffff377224 */ /* 0x004fca00078e0002 */
[----:B------:R-:W1:Y:S01]  /*3e070*/  S2R R2, SR_TID.X ;  /* 0x0000000000027919 */ /* 0x000e620000002100 */
[----:B---3--:R-:W-:Y:S02]  /*3e080*/  IMAD.MOV.U32 R53, RZ, RZ, R61 ;  /* 0x000000ffff357224 */ /* 0x008fe400078e003d */
[----:B------:R-:W-:Y:S02]  /*3e090*/  IMAD.MOV.U32 R52, RZ, RZ, R55 ;  /* 0x000000ffff347224 */ /* 0x000fe400078e0037 */
[----:B----4-:R-:W-:Y:S02]  /*3e0a0*/  IMAD.MOV.U32 R54, RZ, RZ, R60 ;  /* 0x000000ffff367224 */ /* 0x010fe400078e003c */
[----:B------:R-:W-:Y:S02]  /*3e0b0*/  IMAD.MOV.U32 R55, RZ, RZ, R3 ;  /* 0x000000ffff377224 */ /* 0x000fe400078e0003 */
[C---:B------:R-:W-:Y:S02]  /*3e0c0*/  VIADD R3, R0.reuse, 0x3f ;  /* 0x0000003f00037836 */ /* 0x040fe40000000000 */
[----:B------:R-:W-:Y:S01]  /*3e0d0*/  VIADD R60, R0, 0x1 ;  /* 0x00000001003c7836 */ /* 0x000fe20000000000 */
[----:B-1----:R-:W-:-:S04]  /*3e0e0*/  LOP3.LUT R2, R2, 0x1f, RZ, 0xc0, !PT ;  /* 0x0000001f02027812 */ /* 0x002fc800078ec0ff */
[----:B0-----:R-:W-:Y:S01]  /*3e0f0*/  LEA R59, R2, UR4, 0x4 ;  /* 0x00000004023b7c11 */ /* 0x001fe2000f8e20ff */
[----:B------:R-:W-:Y:S01]  /*3e100*/  ULDC.64 UR4, c[0x0][0x228] ;  /* 0x00008a0000047ab9 */ /* 0x000fe20000000a00 */
[C---:B------:R-:W-:Y:S01]  /*3e110*/  IADD3 R2, R0.reuse, 0x2, RZ ;  /* 0x0000000200027810 */ /* 0x040fe20007ffe0ff */
[----:B------:R-:W-:Y:S01]  /*3e120*/  VIADD R0, R0, 0x3 ;  /* 0x0000000300007836 */ /* 0x000fe20000000000 */
[----:B------:R-:W-:Y:S01]  /*3e130*/  ISETP.GE.AND P3, PT, R3, UR5, PT ;  /* 0x0000000503007c0c */ /* 0x000fe2000bf66270 */
[----:B------:R-:W-:Y:S01]  /*3e140*/  STL [R1+0x30], R59 ;  /* 0x0000303b01007387 */ /* 0x000fe20000100800 */
[----:B------:R-:W-:Y:S02]  /*3e150*/  ISETP.GE.AND P6, PT, R2, UR5, PT ;  /* 0x0000000502007c0c */ /* 0x000fe4000bfc6270 */
[----:B------:R-:W-:Y:S01]  /*3e160*/  ISETP.GE.AND P2, PT, R0, UR5, PT ;  /* 0x0000000500007c0c */ /* 0x000fe2000bf46270 */
[----:B------:R-:W-:Y:S01]  /*3e170*/  STSM.16.M88.4 [R59], R48 ;  /* 0x000000303b007844 */ /* 0x000fe20000000200 */
[----:B------:R-:W-:-:S03]  /*3e180*/  NOP ;  /* 0x0000000000007918 */ /* 0x000fc60000000000 */
[----:B------:R-:W0:Y:S01]  /*3e190*/  LDS.128 R48, [R59] ;  /* 0x000000003b307984 */ /* 0x000e220000000c00 */
[----:B------:R-:W-:Y:S01]  /*3e1a0*/  NOP ;  /* 0x0000000000007918 */ /* 0x000fe20000000000 */
[----:B------:R-:W-:Y:S02]  /*3e1b0*/  ISETP.GE.AND P1, PT, R60, UR5, PT ;  /* 0x000000053c007c0c */ /* 0x000fe4000bf26270 */
[----:B0-----:R-:W-:Y:S01]  /*3e1c0*/  STL [R1+0x14], R49 ;  /* 0x0000143101007387 */ /* 0x001fe20000100800 */
[----:B------:R-:W-:-:S03]  /*3e1d0*/  IMAD.MOV.U32 R61, RZ, RZ, R48 ;  /* 0x000000ffff3d7224 */ /* 0x000fc600078e0030 */
[----:B------:R0:W-:Y:S04]  /*3e1e0*/  STL.64 [R1+0x18], R50 ;  /* 0x0000183201007387 */ /* 0x0001e80000100a00 */
[----:B0-----:R-:W2:Y:S04]  /*3e1f0*/  LDL.LU.64 R50, [R1+0x15e8] ;  /* 0x0015e80001327983 */ /* 0x001ea80000300a00 */
[----:B------:R-:W2:Y:S04]  /*3e200*/  LDL.LU.64 R48, [R1+0x15e0] ;  /* 0x0015e00001307983 */ /* 0x000ea80000300a00 */
[----:B------:R-:W-:Y:S01]  /*3e210*/  STSM.16.M88.4 [R59], R52 ;  /* 0x000000343b007844 */ /* 0x000fe20000000200 */
[----:B------:R-:W-:-:S03]  /*3e220*/  NOP ;  /* 0x0000000000007918 */ /* 0x000fc60000000000 */
[----:B------:R-:W0:Y:S01]  /*3e230*/  LDS.128 R52, [R59] ;  /* 0x000000003b347984 */ /* 0x000e220000000c00 */
[----:B------:R-:W-:-:S03]  /*3e240*/  NOP ;  /* 0x0000000000007918 */ /* 0x000fc60000000000 */
[----:B------:R-:W-:Y:S01]  /*3e250*/  STSM.16.M88.4 [R59], R4 ;  /* 0x000000043b007844 */ /* 0x000fe20000000200 */
[----:B------:R-:W-:-:S03]  /*3e260*/  NOP ;  /* 0x0000000000007918 */ /* 0x000fc60000000000 */
[----:B------:R-:W1:Y:S01]  /*3e270*/  LDS.128 R4, [R59] ;  /* 0x000000003b047984 */ /* 0x000e620000000c00 */
[----:B------:R-:W-:-:S03]  /*3e280*/  NOP ;  /* 0x0000000000007918 */ /* 0x000fc60000000000 */
[----:B------:R-:W-:Y:S01]  /*3e290*/  STSM.16.M88.4 [R59], R8 ;  /* 0x000000083b007844 */ /* 0x000fe20000000200 */
[----:B------:R-:W-:-:S03]  /*3e2a0*/  NOP ;  /* 0x0000000000007918 */ /* 0x000fc60000000000 */
[----:B------:R-:W3:Y:S01]  /*3e2b0*/  LDS.128 R8, [R59] ;  /* 0x000000003b087984 */ /* 0x000ee20000000c00 */
[----:B------:R-:W-:-:S03]  /*3e2c0*/  NOP ;  /* 0x0000000000007918 */ /* 0x000fc60000000000 */
[----:B------:R-:W-:Y:S01]  /*3e2d0*/  STSM.16.M88.4 [R59], R12 ;  /* 0x0000000c3b007844 */ /* 0x000fe20000000200 */
[----:B------:R-:W-:-:S03]  /*3e2e0*/  NOP ;  /* 0x0000000000007918 */ /* 0x000fc60000000000 */
[----:B------:R-:W4:Y:S01]  /*3e2f0*/  LDS.128 R12, [R59] ;  /* 0x000000003b0c7984 */ /* 0x000f220000000c00 */
[----:B------:R-:W-:-:S03]  /*3e300*/  NOP ;  /* 0x0000000000007918 */ /* 0x000fc60000000000 */
[----:B------:R-:W-:Y:S01]  /*3e310*/  STSM.16.M88.4 [R59], R16 ;  /* 0x000000103b007844 */ /* 0x000fe20000000200 */
[----:B------:R-:W-:-:S03]  /*3e320*/  NOP ;  /* 0x0000000000007918 */ /* 0x000fc60000000000 */
[----:B------:R-:W4:Y:S01]  /*3e330*/  LDS.128 R16, [R59] ;  /* 0x000000003b107984 */ /* 0x000f220000000c00 */
[----:B------:R-:W-:-:S03]  /*3e340*/  NOP ;  /* 0x0000000000007918 */ /* 0x000fc60000000000 */
[----:B------:R-:W-:Y:S01]  /*3e350*/  STSM.16.M88.4 [R59], R20 ;  /* 0x000000143b007844 */ /* 0x000fe20000000200 */
[----:B------:R-:W-:-:S03]  /*3e360*/  NOP ;  /* 0x0000000000007918 */ /* 0x000fc60000000000 */
[----:B------:R-:W-:Y:S01]  /*3e370*/  LDS.128 R20, [R59] ;  /* 0x000000003b147984 */ /* 0x000fe20000000c00 */
        /* <DEDUP_REMOVED lines=25> */
[----:B0-----:R-:W-:Y:S04]  /*3e510*/  STL.64 [R1], R52 ;  /* 0x0000003401007387 */ /* 0x001fe80000100a00 */
[----:B------:R0:W-:Y:S04]  /*3e520*/  STL.64 [R1+0x8], R54 ;  /* 0x0000083601007387 */ /* 0x0001e80000100a00 */
[----:B0-----:R-:W2:Y:S04]  /*3e530*/  LDL.LU.64 R54, [R1+0x15d8] ;  /* 0x0015d80001367983 */ /* 0x001ea80000300a00 */
[----:B------:R-:W2:Y:S04]  /*3e540*/  LDL.LU.64 R52, [R1+0x15d0] ;  /* 0x0015d00001347983 */ /* 0x000ea80000300a00 */
[----:B------:R-:W2:Y:S04]  /*3e550*/  LDL R0, [R1+0x558] ;  /* 0x0005580001007983 */ /* 0x000ea80000100800 */
[----:B-1----:R-:W-:Y:S04]  /*3e560*/  STL.64 [R1+0x1590], R4 ;  /* 0x0015900401007387 */ /* 0x002fe80000100a00 */
[----:B------:R-:W-:Y:S04]  /*3e570*/  STL [R1+0x15b8], R4 ;  /* 0x0015b80401007387 */ /* 0x000fe80000100800 */
[----:B------:R-:W-:Y:S04]  /*3e580*/  STL [R1+0x157c], R6 ;  /* 0x00157c0601007387 */ /* 0x000fe80000100800 */
[----:B------:R-:W-:Y:S04]  /*3e590*/  STL [R1+0x1598], R6 ;  /* 0x0015980601007387 */ /* 0x000fe80000100800 */
[----:B------:R-:W-:Y:S04]  /*3e5a0*/  STL [R1+0x1578], R7 ;  /* 0x0015780701007387 */ /* 0x000fe80000100800 */
[----:B------:R-:W-:Y:S04]  /*3e5b0*/  STL [R1+0x1580], R7 ;  /* 0x0015800701007387 */ /* 0x000fe80000100800 */
[----:B------:R-:W-:Y:S04]  /*3e5c0*/  STL [R1+0x15a8], R7 ;  /* 0x0015a80701007387 */ /* 0x000fe80000100800 */
[----:B---3--:R-:W-:Y:S04]  /*3e5d0*/  STL.64 [R1+0x15a0], R8 ;  /* 0x0015a00801007387 */ /* 0x008fe80000100a00 */
[----:B------:R-:W-:Y:S04]  /*3e5e0*/  STL.64 [R1+0x1588], R10 ;  /* 0x0015880a01007387 */ /* 0x000fe80000100a00 */
[----:B----4-:R-:W-:Y:S04]  /*3e5f0*/  STL.64 [R1+0x15b0], R12 ;  /* 0x0015b00c01007387 */ /* 0x010fe80000100a00 */
[----:B------:R0:W-:Y:S04]  /*3e600*/  STL [R1+0x1574], R15 ;  /* 0x0015740f01007387 */ /* 0x0001e80000100800 */
[----:B0-----:R-:W3:Y:S04]  /*3e610*/  LDL R15, [R1+0x55c] ;  /* 0x00055c00010f7983 */ /* 0x001ee80000100800 */
[----:B------:R-:W-:Y:S04]  /*3e620*/  STL.64 [R1+0x15c0], R18 ;  /* 0x0015c01201007387 */ /* 0x000fe80000100a00 */
[----:B--2---:R-:W-:Y:S01]  /*3e630*/  STSM.16.M88.4 [R59], R48 ;  /* 0x000000303b007844 */ /* 0x004fe20000000200 */
[----:B------:R-:W-:-:S03]  /*3e640*/  NOP ;  /* 0x0000000000007918 */ /* 0x000fc60000000000 */
[----:B------:R0:W1:Y:S04]  /*3e650*/  LDS.128 R48, [R59] ;  /* 0x000000003b307984 */ /* 0x0000680000000c00 */
[----:B0-----:R-:W2:Y:S04]  /*3e660*/  LDL.LU R59, [R1+0x15c8] ;  /* 0x0015c800013b7983 */ /* 0x001ea80000300800 */
[----:B-1----:R0:W-:Y:S04]  /*3e670*/  STL [R1+0x1570], R51 ;  /* 0x0015703301007387 */ /* 0x0021e80000100800 */
[----:B0-----:R-:W4:Y:S01]  /*3e680*/  LDL.LU R51, [R1+0x30] ;  /* 0x0000300001337983 */ /* 0x001f220000300800 */
[----:B------:R-:W-:-:S03]  /*3e690*/  NOP ;  /* 0x0000000000007918 */ /* 0x000fc60000000000 */
[----:B------:R-:W2:Y:S04]  /*3e6a0*/  LDL.LU R10, [R1] ;  /* 0x00000000010a7983 */ /* 0x000ea80000300800 */
[----:B------:R-:W2:Y:S04]  /*3e6b0*/  LDL.LU R7, [R1+0x14] ;  /* 0x0000140001077983 */ /* 0x000ea80000300800 */
[----:B------:R-:W2:Y:S04]  /*3e6c0*/  LDL.LU R4, [R1+0x4] ;  /* 0x0000040001047983 */ /* 0x000ea80000300800 */
[----:B------:R-:W2:Y:S01]  /*3e6d0*/  LDL.LU R9, [R1+0x18] ;  /* 0x0000180001097983 */ /* 0x000ea20000300800 */
[----:B------:R-:W-:Y:S01]  /*3e6e0*/  PRMT R12, R61, 0x7632, R12 ;  /* 0x000076323d0c7816 */ /* 0x000fe2000000000c */
[----:B------:R-:W-:-:S02]  /*3e6f0*/  IMAD R0, R0, UR8, RZ ;  /* 0x0000000800007c24 */ /* 0x000fc4000f8e02ff */
[C---:B---3--:R-:W-:Y:S01]  /*3e700*/  IMAD R3, R15.reuse, UR8, RZ ;  /* 0x000000080f037c24 */ /* 0x048fe2000f8e02ff */
[----:B------:R-:W-:Y:S01]  /*3e710*/  ISETP.GE.AND P0, PT, R15, UR4, PT ;  /* 0x000000040f007c0c */ /* 0x000fe2000bf06270 */
[----:B------:R-:W-:Y:S01]  /*3e720*/  ULDC UR8, c[0x0][0x248] ;  /* 0x0000920000087ab9 */ /* 0x000fe20000000800 */
[----:B----4-:R-:W-:Y:S01]  /*3e730*/  STSM.16.M88.4 [R51], R52 ;  /* 0x0000003433007844 */ /* 0x010fe20000000200 */
[----:B------:R-:W-:-:S03]  /*3e740*/  NOP ;  /* 0x0000000000007918 */ /* 0x000fc60000000000 */
[----:B------:R-:W0:Y:S01]  /*3e750*/  LDS.128 R52, [R51] ;  /* 0x0000000033347984 */ /* 0x000e220000000c00 */
[C---:B------:R-:W-:Y:S01]  /*3e760*/  LEA R2, P4, R3.reuse, UR10, 0x1 ;  /* 0x0000000a03027c11 */ /* 0x040fe2000f8808ff */
[----:B------:R-:W-:Y:S02]  /*3e770*/  NOP ;  /* 0x0000000000007918 */ /* 0x000fe40000000000 */
[----:B0-----:R0:W-:Y:S04]  /*3e780*/  STL [R1+0x156c], R54 ;  /* 0x00156c3601007387 */ /* 0x0011e80000100800 */
[----:B0-----:R-:W3:Y:S04]  /*3e790*/  LDL.LU R54, [R1+0x4e4] ;  /* 0x0004e40001367983 */ /* 0x001ee80000300800 */
[----:B------:R0:W-:Y:S04]  /*3e7a0*/  STL [R1+0x1568], R55 ;  /* 0x0015683701007387 */ /* 0x0001e80000100800 */
[----:B0-----:R-:W4:Y:S01]  /*3e7b0*/  LDL.LU R55, [R1+0x558] ;  /* 0x0005580001377983 */ /* 0x001f220000300800 */
[----:B------:R-:W-:-:S03]  /*3e7c0*/  LEA.HI.X.SX32 R3, R3, UR11, 0x1, P4 ;  /* 0x0000000b03037c11 */ /* 0x000fc6000a0f0eff */
[----:B--2---:R0:W-:Y:S01]  /*3e7d0*/  STSM.16.M88.4 [R51], R56 ;  /* 0x0000003833007844 */ /* 0x0041e20000000200 */
[----:B------:R-:W-:Y:S02]  /*3e7e0*/  PRMT R5, R10, 0x7632, R5 ;  /* 0x000076320a057816 */ /* 0x000fe40000000005 */
[----:B0-----:R-:W-:Y:S01]  /*3e7f0*/  LEA R56, P5, R0, UR10, 0x1 ;  /* 0x0000000a00387c11 */ /* 0x001fe2000f8a08ff */
[----:B------:R-:W-:-:S03]  /*3e800*/  ULDC UR10, c[0x0][0x228] ;  /* 0x00008a00000a7ab9 */ /* 0x000fc60000000800 */
[----:B------:R-:W-:Y:S01]  /*3e810*/  LEA.HI.X.SX32 R57, R0, UR11, 0x1, P5 ;  /* 0x0000000b00397c11 */ /* 0x000fe2000a8f0eff */
[----:B------:R-:W-:Y:S01]  /*3e820*/  ULDC UR11, c[0x0][0x228] ;  /* 0x00008a00000b7ab9 */ /* 0x000fe20000000800 */
[----:B------:R-:W-:Y:S02]  /*3e830*/  ISETP.LT.AND P5, PT, R15, UR4, !P1 ;  /* 0x000000040f007c0c */ /* 0x000fe4000cfa1270 */
[----:B------:R-:W-:Y:S02]  /*3e840*/  PRMT R8, R7, 0x7632, R8 ;  /* 0x0000763207087816 */ /* 0x000fe40000000008 */
[----:B------:R-:W-:Y:S01]  /*3e850*/  PRMT R11, R4, 0x7632, R11 ;  /* 0x00007632040b7816 */ /* 0x000fe2000000000b */
[----:B------:R-:W-:Y:S01]  /*3e860*/  NOP ;  /* 0x0000000000007918 */ /* 0x000fe20000000000 */
[C---:B---3--:R-:W-:Y:S01]  /*3e870*/  ISETP.LT.AND P0, PT, R54.reuse, UR5, !P0 ;  /* 0x0000000536007c0c */ /* 0x048fe2000c701270 */
[----:B------:R-:W-:-:S04]  /*3e880*/  IMAD R60, R54, UR8, RZ ;  /* 0x00000008363c7c24 */ /* 0x000fc8000f8e02ff */
[----:B------:R-:W-:Y:S01]  /*3e890*/  IMAD.WIDE R58, R60, 0x2, R2 ;  /* 0x000000023c3a7825 */ /* 0x000fe200078e0202 */
[----:B----4-:R-:W-:-:S04]  /*3e8a0*/  ISETP.GE.AND P4, PT, R55, UR4, PT ;  /* 0x0000000437007c0c */ /* 0x010fc8000bf86270 */
[----:B------:R-:W-:Y:S02]  /*3e8b0*/  ISETP.LT.AND P4, PT, R54, UR5, !P4 ;  /* 0x0000000536007c0c */ /* 0x000fe4000e781270 */
[----:B------:R-:W-:Y:S01]  /*3e8c0*/  ISETP.LT.AND P1, PT, R55, UR4, !P1 ;  /* 0x0000000437007c0c */ /* 0x000fe2000cf21270 */
[C---:B------:R-:W-:Y:S01]  /*3e8d0*/  VIADD R0, R60.reuse, UR8 ;  /* 0x000000083c007c36 */ /* 0x040fe20008000000 */
[----:B------:R0:W-:Y:S01]  /*3e8e0*/  @P0 STG.E.U16 desc[UR6][R58.64], R61 ;  /* 0x0000003d3a000986 */ /* 0x0001e2000c101506 */
[----:B------:R-:W-:-:S04]  /*3e8f0*/  IMAD.WIDE R18, R60, 0x2, R56 ;  /* 0x000000023c127825 */ /* 0x000fc800078e0238 */
[----:B------:R-:W-:-:S04]  /*3e900*/  VIADD R13, R54, 0x4 ;  /* 0x00000004360d7836 */ /* 0x000fc80000000000 */
[----:B------:R1:W-:Y:S01]  /*3e910*/  @P4 STG.E.U16 desc[UR6][R18.64], R12 ;  /* 0x0000000c12004986 */ /* 0x0003e2000c101506 */
[----:B0-----:R-:W-:Y:S01]  /*3e920*/  IMAD.WIDE R60, R0, 0x2, R2 ;  /* 0x00000002003c7825 */ /* 0x001fe200078e0202 */
[----:B------:R-:W-:-:S03]  /*3e930*/  ISETP.LT.AND P4, PT, R15, UR4, !P6 ;  /* 0x000000040f007c0c */ /* 0x000fc6000f781270 */
[----:B------:R-:W-:Y:S01]  /*3e940*/  IMAD.WIDE R58, R0, 0x2, R56 ;  /* 0x00000002003a7825 */ /* 0x000fe200078e0238 */
[----:B------:R0:W-:Y:S01]  /*3e950*/  @P5 STG.E.U16 desc[UR6][R60.64], R10 ;  /* 0x0000000a3c005986 */ /* 0x0001e2000c101506 */
[----:B------:R-:W-:Y:S02]  /*3e960*/  ISETP.LT.AND P6, PT, R55, UR4, !P6 ;  /* 0x0000000437007c0c */ /* 0x000fe4000f7c1270 */
[----:B------:R-:W-:Y:S01]  /*3e970*/  ISETP.LT.AND P5, PT, R15, UR4, !P2 ;  /* 0x000000040f007c0c */ /* 0x000fe2000d7a1270 */
[----:B------:R2:W-:Y:S01]  /*3e980*/  @P1 STG.E.U16 desc[UR6][R58.64], R5 ;  /* 0x000000053a001986 */ /* 0x0005e2000c101506 */
[----:B------:R-:W-:-:S03]  /*3e990*/  ISETP.GE.AND P0, PT, R13, UR5, PT ;  /* 0x000000050d007c0c */ /* 0x000fc6000bf06270 */
[----:B-1----:R-:W3:Y:S01]  /*3e9a0*/  LDL.LU.64 R18, [R1+0x15c0] ;  /* 0x0015c00001127983 */ /* 0x002ee20000300a00 */
[----:B0-----:R-:W-:Y:S02]  /*3e9b0*/  VIADD R60, R0, UR8 ;  /* 0x00000008003c7c36 */ /* 0x001fe40008000000 */
[----:B--2---:R-:W-:Y:S01]  /*3e9c0*/  VIADD R58, R54, 0x5 ;  /* 0x00000005363a7836 */ /* 0x004fe20000000000 */
[----:B------:R-:W2:Y:S01]  /*3e9d0*/  LDL.LU R5, [R1+0x1c] ;  /* 0x00001c0001057983 */ /* 0x000ea20000300800 */
[C---:B------:R-:W-:Y:S02]  /*3e9e0*/  VIADD R0, R60.reuse, UR8 ;  /* 0x000000083c007c36 */ /* 0x040fe40008000000 */
[----:B------:R-:W-:Y:S01]  /*3e9f0*/  IMAD.WIDE R12, R60, 0x2, R2 ;  /* 0x000000023c0c7825 */ /* 0x000fe200078e0202 */
[----:B------:R-:W-:-:S03]  /*3ea00*/  ISETP.GE.AND P1, PT, R58, UR5, PT ;  /* 0x000000053a007c0c */ /* 0x000fc6000bf26270 */
[----:B------:R-:W-:Y:S01]  /*3ea10*/  IMAD.WIDE R60, R60, 0x2, R56 ;  /* 0x000000023c3c7825 */ /* 0x000fe200078e0238 */
[----:B------:R0:W-:Y:S03]  /*3ea20*/  @P4 STG.E.U16 desc[UR6][R12.64], R7 ;  /* 0x000000070c004986 */ /* 0x0001e6000c101506 */
[----:B------:R-:W-:Y:S01]  /*3ea30*/  IMAD.WIDE R58, R0, 0x2, R2 ;  /* 0x00000002003a7825 */ /* 0x000fe200078e0202 */
[----:B------:R-:W-:Y:S04]  /*3ea40*/  @P6 STG.E.U16 desc[UR6][R60.64], R8 ;  /* 0x000000083c006986 */ /* 0x000fe8000c101506 */
[----:B------:R1:W-:Y:S04]  /*3ea50*/  @P5 STG.E.U16 desc[UR6][R58.64], R4 ;  /* 0x000000043a005986 */ /* 0x0003e8000c101506 */
[----:B0-----:R-:W4:Y:S01]  /*3ea60*/  LDL.LU R7, [R1+0x8] ;  /* 0x0000080001077983 */ /* 0x001f220000300800 */
[----:B-1----:R-:W-:-:S05]  /*3ea70*/  VIADD R4, R54, 0x7 ;  /* 0x0000000736047836 */ /* 0x002fca0000000000 */
[----:B------:R-:W-:Y:S02]  /*3ea80*/  ISETP.GE.AND P5, PT, R4, UR5, PT ;  /* 0x0000000504007c0c */ /* 0x000fe4000bfa6270 */
[----:B------:R-:W3:Y:S01]  /*3ea90*/  LDL.LU R4, [R1+0x15b8] ;  /* 0x0015b80001047983 */ /* 0x000ee20000300800 */
[----:B------:R-:W-:Y:S01]  /*3eaa0*/  ISETP.LT.AND P2, PT, R55, UR4, !P2 ;  /* 0x0000000437007c0c */ /* 0x000fe2000d741270 */
[----:B------:R-:W-:-:S12]  /*3eab0*/  IMAD.WIDE R12, R0, 0x2, R56 ;  /* 0x00000002000c7825 */ /* 0x000fd800078e0238 */
[----:B------:R0:W-:Y:S04]  /*3eac0*/  @P2 STG.E.U16 desc[UR6][R12.64], R11 ;  /* 0x0000000b0c002986 */ /* 0x0001e8000c101506 */
[----:B0-----:R-:W3:Y:S01]  /*3ead0*/  LDL.LU R11, [R1+0xc] ;  /* 0x00000c00010b7983 */ /* 0x001ee20000300800 */
[----:B------:R-:W-:Y:S02]  /*3eae0*/  ISETP.LT.AND P6, PT, R15, UR4, !P0 ;  /* 0x000000040f007c0c */ /* 0x000fe4000c7c1270 */
[----:B------:R-:W-:Y:S01]  /*3eaf0*/  ISETP.LT.AND P0, PT, R55, UR4, !P0 ;  /* 0x0000000437007c0c */ /* 0x000fe2000c701270 */
[----:B------:R-:W-:Y:S01]  /*3eb00*/  VIADD R8, R0, UR8 ;  /* 0x0000000800087c36 */ /* 0x000fe20008000000 */
[----:B------:R-:W-:Y:S01]  /*3eb10*/  PRMT R0, R9, 0x7632, R0 ;  /* 0x0000763209007816 */ /* 0x000fe20000000000 */
[----:B------:R-:W-:-:S02]  /*3eb20*/  VIADD R10, R54, 0x6 ;  /* 0x00000006360a7836 */ /* 0x000fc40000000000 */
[----:B------:R-:W-:-:S04]  /*3eb30*/  IMAD.WIDE R60, R8, 0x2, R2 ;  /* 0x00000002083c7825 */ /* 0x000fc800078e0202 */
[----:B------:R-:W-:Y:S01]  /*3eb40*/  IMAD.WIDE R58, R8, 0x2, R56 ;  /* 0x00000002083a7825 */ /* 0x000fe200078e0238 */
[----:B------:R-:W-:Y:S01]  /*3eb50*/  ISETP.GE.AND P4, PT, R10, UR5, PT ;  /* 0x000000050a007c0c */ /* 0x000fe2000bf86270 */
[----:B------:R-:W-:Y:S04]  /*3eb60*/  @P6 STG.E.U16 desc[UR6][R60.64], R9 ;  /* 0x000000093c006986 */ /* 0x000fe8000c101506 */
[----:B------:R0:W-:Y:S01]  /*3eb70*/  @P0 STG.E.U16 desc[UR6][R58.64], R0 ;  /* 0x000000003a000986 */ /* 0x0001e2000c101506 */
[----:B------:R-:W-:Y:S02]  /*3eb80*/  ISETP.LT.AND P0, PT, R15, UR4, !P1 ;  /* 0x000000040f007c0c */ /* 0x000fe4000cf01270 */
[----:B------:R-:W-:Y:S02]  /*3eb90*/  ISETP.LT.AND P1, PT, R55, UR4, !P1 ;  /* 0x0000000437007c0c */ /* 0x000fe4000cf21270 */
[----:B------:R-:W-:-:S02]  /*3eba0*/  ISETP.LT.AND P6, PT, R15, UR4, !P4 ;  /* 0x000000040f007c0c */ /* 0x000fc4000e7c1270 */
[----:B------:R-:W-:Y:S01]  /*3ebb0*/  ISETP.LT.AND P4, PT, R55, UR4, !P4 ;  /* 0x0000000437007c0c */ /* 0x000fe2000e781270 */
[----:B0-----:R-:W-:-:S04]  /*3ebc0*/  VIADD R58, R8, UR8 ;  /* 0x00000008083a7c36 */ /* 0x001fc80008000000 */
[C---:B------:R-:W-:Y:S02]  /*3ebd0*/  VIADD R0, R58.reuse, UR8 ;  /* 0x000000083a007c36 */ /* 0x040fe40008000000 */
[----:B------:R-:W-:-:S04]  /*3ebe0*/  IMAD.WIDE R12, R58, 0x2, R2 ;  /* 0x000000023a0c7825 */ /* 0x000fc800078e0202 */
[----:B------:R-:W-:-:S04]  /*3ebf0*/  IMAD.WIDE R8, R58, 0x2, R56 ;  /* 0x000000023a087825 */ /* 0x000fc800078e0238 */
[----:B------:R-:W-:-:S04]  /*3ec00*/  IMAD.WIDE R60, R0, 0x2, R2 ;  /* 0x00000002003c7825 */ /* 0x000fc800078e0202 */
[----:B------:R-:W-:Y:S01]  /*3ec10*/  IMAD.WIDE R58, R0, 0x2, R56 ;  /* 0x00000002003a7825 */ /* 0x000fe200078e0238 */
[----:B----4-:R-:W-:Y:S01]  /*3ec20*/  PRMT R6, R7, 0x7632, R6 ;  /* 0x0000763207067816 */ /* 0x010fe20000000006 */
[----:B------:R0:W-:Y:S04]  /*3ec30*/  @P0 STG.E.U16 desc[UR6][R12.64], R7 ;  /* 0x000000070c000986 */ /* 0x0001e8000c101506 */
[----:B------:R-:W-:Y:S04]  /*3ec40*/  @P1 STG.E.U16 desc[UR6][R8.64], R6 ;  /* 0x0000000608001986 */ /* 0x000fe8000c101506 */
[----:B--2---:R1:W-:Y:S04]  /*3ec50*/  @P6 STG.E.U16 desc[UR6][R60.64], R5 ;  /* 0x000000053c006986 */ /* 0x0043e8000c101506 */
[----:B0-----:R-:W2:Y:S01]  /*3ec60*/  LDL.LU.64 R12, [R1+0x15b0] ;  /* 0x0015b000010c7983 */ /* 0x001ea20000300a00 */
[----:B---3--:R-:W-:-:S03]  /*3ec70*/  PRMT R4, R5, 0x7632, R4 ;  /* 0x0000763205047816 */ /* 0x008fc60000000004 */
[----:B------:R-:W3:Y:S04]  /*3ec80*/  LDL.LU R7, [R1+0x15a8] ;  /* 0x0015a80001077983 */ /* 0x000ee80000300800 */
[----:B------:R0:W-:Y:S01]  /*3ec90*/  @P4 STG.E.U16 desc[UR6][R58.64], R4 ;  /* 0x000000043a004986 */ /* 0x0001e2000c101506 */
[----:B------:R-:W-:Y:S01]  /*3eca0*/  ISETP.LT.AND P4, PT, R15, UR4, !P5 ;  /* 0x000000040f007c0c */ /* 0x000fe2000ef81270 */
[----:B-1----:R-:W-:Y:S02]  /*3ecb0*/  VIADD R60, R0, UR8 ;  /* 0x00000008003c7c36 */ /* 0x002fe40008000000 */
[----:B------:R-:W-:Y:S01]  /*3ecc0*/  VIADD R6, R54, 0xa ;  /* 0x0000000a36067836 */ /* 0x000fe20000000000 */
[----:B------:R-:W4:Y:S01]  /*3ecd0*/  LDL.LU.64 R8, [R1+0x15a0] ;  /* 0x0015a00001087983 */ /* 0x000f220000300a00 */
[----:B0-----:R-:W-:-:S03]  /*3ece0*/  IMAD.WIDE R4, R60, 0x2, R2 ;  /* 0x000000023c047825 */ /* 0x001fc600078e0202 */
[----:B------:R-:W-:Y:S02]  /*3ecf0*/  ISETP.GE.AND P1, PT, R6, UR5, PT ;  /* 0x0000000506007c0c */ /* 0x000fe4000bf26270 */
[----:B------:R-:W2:Y:S04]  /*3ed00*/  LDL.LU R6, [R1+0x1598] ;  /* 0x0015980001067983 */ /* 0x000ea80000300800 */
[----:B------:R0:W-:Y:S04]  /*3ed10*/  @P4 STG.E.U16 desc[UR6][R4.64], R11 ;  /* 0x0000000b04004986 */ /* 0x0001e8000c101506 */
[----:B0-----:R-:W4:Y:S01]  /*3ed20*/  LDL.LU.64 R4, [R1+0x1590] ;  /* 0x0015900001047983 */ /* 0x001f220000300a00 */
[----:B------:R-:W-:Y:S01]  /*3ed30*/  VIADD R10, R54, 0x8 ;  /* 0x00000008360a7836 */ /* 0x000fe20000000000 */
[----:B------:R-:W-:-:S04]  /*3ed40*/  ISETP.LT.AND P5, PT, R55, UR4, !P5 ;  /* 0x0000000437007c0c */ /* 0x000fc8000efa1270 */
[----:B------:R-:W-:Y:S01]  /*3ed50*/  ISETP.GE.AND P2, PT, R10, UR5, PT ;  /* 0x000000050a007c0c */ /* 0x000fe2000bf46270 */
[----:B------:R-:W-:-:S03]  /*3ed60*/  VIADD R10, R54, 0x9 ;  /* 0x00000009360a7836 */ /* 0x000fc60000000000 */
[----:B------:R-:W-:Y:S02]  /*3ed70*/  ISETP.LT.AND P6, PT, R15, UR4, !P2 ;  /* 0x000000040f007c0c */ /* 0x000fe4000d7c1270 */
[C---:B------:R-:W-:Y:S01]  /*3ed80*/  IADD3 R0, R60.reuse, UR8, RZ ;  /* 0x000000083c007c10 */ /* 0x040fe2000fffe0ff */
[----:B------:R-:W-:Y:S01]  /*3ed90*/  IMAD.WIDE R60, R60, 0x2, R56 ;  /* 0x000000023c3c7825 */ /* 0x000fe200078e0238 */
[----:B------:R-:W-:-:S03]  /*3eda0*/  ISETP.GE.AND P0, PT, R10, UR5, PT ;  /* 0x000000050a007c0c */ /* 0x000fc6000bf06270 */
[----:B------:R-:W-:Y:S01]  /*3edb0*/  IMAD.WIDE R58, R0, 0x2, R2 ;  /* 0x00000002003a7825 */ /* 0x000fe200078e0202 */
[----:B------:R-:W-:-:S03]  /*3edc0*/  ISETP.LT.AND P2, PT, R55, UR4, !P2 ;  /* 0x0000000437007c0c */ /* 0x000fc6000d741270 */
[----:B------:R-:W-:-:S05]  /*3edd0*/  VIADD R10, R54, 0xb ;  /* 0x0000000b360a7836 */ /* 0x000fca0000000000 */
[----:B------:R-:W-:Y:S02]  /*3ede0*/  ISETP.GE.AND P4, PT, R10, UR5, PT ;  /* 0x000000050a007c0c */ /* 0x000fe4000bf86270 */
[----:B---3--:R-:W-:-:S05]  /*3edf0*/  PRMT R7, R11, 0x7632, R7 ;  /* 0x000076320b077816 */ /* 0x008fca0000000007 */
[----:B------:R0:W-:Y:S01]  /*3ee00*/  @P5 STG.E.U16 desc[UR6][R60.64], R7 ;  /* 0x000000073c005986 */ /* 0x0001e2000c101506 */
[----:B------:R-:W-:Y:S01]  /*3ee10*/  ISETP.LT.AND P5, PT, R15, UR4, !P0 ;  /* 0x000000040f007c0c */ /* 0x000fe2000c7a1270 */
[----:B0-----:R-:W-:Y:S02]  /*3ee20*/  VIADD R7, R54, 0xd ;  /* 0x0000000d36077836 */ /* 0x001fe40000000000 */
[----:B----4-:R0:W-:Y:S01]  /*3ee30*/  @P6 STG.E.U16 desc[UR6][R58.64], R4 ;  /* 0x000000043a006986 */ /* 0x0101e2000c101506 */
[----:B------:R-:W-:Y:S01]  /*3ee40*/  PRMT R60, R4, 0x7632, R60 ;  /* 0x00007632043c7816 */ /* 0x000fe2000000003c */
[----:B0-----:R-:W-:-:S04]  /*3ee50*/  IMAD.WIDE R58, R0, 0x2, R56 ;  /* 0x00000002003a7825 */ /* 0x001fc800078e0238 */
[----:B------:R-:W-:-:S04]  /*3ee60*/  VIADD R0, R0, UR8 ;  /* 0x0000000800007c36 */ /* 0x000fc80008000000 */
[----:B------:R-:W-:Y:S01]  /*3ee70*/  IMAD.WIDE R10, R0, 0x2, R2 ;  /* 0x00000002000a7825 */ /* 0x000fe200078e0202 */
[----:B------:R-:W-:Y:S04]  /*3ee80*/  @P2 STG.E.U16 desc[UR6][R58.64], R60 ;  /* 0x0000003c3a002986 */ /* 0x000fe8000c101506 */
[----:B------:R0:W-:Y:S01]  /*3ee90*/  @P5 STG.E.U16 desc[UR6][R10.64], R8 ;  /* 0x000000080a005986 */ /* 0x0001e2000c101506 */
[----:B------:R-:W-:-:S03]  /*3eea0*/  ISETP.GE.AND P5, PT, R7, UR5, PT ;  /* 0x0000000507007c0c */ /* 0x000fc6000bfa6270 */
[----:B0-----:R-:W3:Y:S04]  /*3eeb0*/  LDL.LU.64 R10, [R1+0x1588] ;  /* 0x00158800010a7983 */ /* 0x001ee80000300a00 */
[----:B------:R-:W4:Y:S01]  /*3eec0*/  LDL.LU R7, [R1+0x1580] ;  /* 0x0015800001077983 */ /* 0x000f220000300800 */
[----:B------:R-:W-:Y:S01]  /*3eed0*/  VIADD R4, R54, 0xc ;  /* 0x0000000c36047836 */ /* 0x000fe20000000000 */
[----:B------:R-:W-:Y:S02]  /*3eee0*/  ISETP.LT.AND P0, PT, R55, UR4, !P0 ;  /* 0x0000000437007c0c */ /* 0x000fe4000c701270 */
[----:B------:R-:W-:Y:S02]  /*3eef0*/  ISETP.LT.AND P6, PT, R15, UR4, !P1 ;  /* 0x000000040f007c0c */ /* 0x000fe4000cfc1270 */
[----:B------:R-:W-:Y:S01]  /*3ef00*/  ISETP.GE.AND P2, PT, R4, UR5, PT ;  /* 0x0000000504007c0c */ /* 0x000fe2000bf46270 */
[C---:B------:R-:W-:Y:S01]  /*3ef10*/  VIADD R4, R0.reuse, UR8 ;  /* 0x0000000800047c36 */ /* 0x040fe20008000000 */
[----:B------:R-:W-:Y:S01]  /*3ef20*/  ISETP.LT.AND P1, PT, R55, UR4, !P1 ;  /* 0x0000000437007c0c */ /* 0x000fe2000cf21270 */
[----:B------:R-:W-:Y:S01]  /*3ef30*/  IMAD.WIDE R58, R0, 0x2, R56 ;  /* 0x00000002003a7825 */ /* 0x000fe200078e0238 */
[----:B------:R-:W-:-:S03]  /*3ef40*/  PRMT R0, R8, 0x7632, R0 ;  /* 0x0000763208007816 */ /* 0x000fc60000000000 */
[C---:B------:R-:W-:Y:S01]  /*3ef50*/  IMAD.WIDE R60, R4.reuse, 0x2, R2 ;  /* 0x00000002043c7825 */ /* 0x040fe200078e0202 */
[----:B--2---:R-:W-:Y:S01]  /*3ef60*/  PRMT R6, R5, 0x7632, R6 ;  /* 0x0000763205067816 */ /* 0x004fe20000000006 */
[----:B------:R0:W-:Y:S04]  /*3ef70*/  @P0 STG.E.U16 desc[UR6][R58.64], R0 ;  /* 0x000000003a000986 */ /* 0x0001e8000c101506 */
[----:B------:R1:W-:Y:S01]  /*3ef80*/  @P6 STG.E.U16 desc[UR6][R60.64], R5 ;  /* 0x000000053c006986 */ /* 0x0003e2000c101506 */
[----:B------:R-:W-:Y:S01]  /*3ef90*/  ISETP.LT.AND P6, PT, R15, UR4, !P4 ;  /* 0x000000040f007c0c */ /* 0x000fe2000e7c1270 */
[C---:B0-----:R-:W-:Y:S02]  /*3efa0*/  VIADD R0, R4.reuse, UR8 ;  /* 0x0000000804007c36 */ /* 0x041fe40008000000 */
[----:B-1----:R-:W-:Y:S01]  /*3efb0*/  IMAD.WIDE R4, R4, 0x2, R56 ;  /* 0x0000000204047825 */ /* 0x002fe200078e0238 */
[----:B------:R-:W-:-:S04]  /*3efc0*/  ISETP.LT.AND P4, PT, R55, UR4, !P4 ;  /* 0x0000000437007c0c */ /* 0x000fc8000e781270 */
[----:B------:R0:W-:Y:S01]  /*3efd0*/  @P1 STG.E.U16 desc[UR6][R4.64], R6 ;  /* 0x0000000604001986 */ /* 0x0001e2000c101506 */
[----:B------:R-:W-:-:S03]  /*3efe0*/  IMAD.WIDE R58, R0, 0x2, R2 ;  /* 0x00000002003a7825 */ /* 0x000fc600078e0202 */
[----:B0-----:R-:W2:Y:S01]  /*3eff0*/  LDL.LU R6, [R1+0x157c] ;  /* 0x00157c0001067983 */ /* 0x001ea20000300800 */
[----:B------:R-:W-:-:S03]  /*3f000*/  IMAD.WIDE R60, R0, 0x2, R56 ;  /* 0x00000002003c7825 */ /* 0x000fc600078e0238 */
[----:B------:R-:W-:Y:S01]  /*3f010*/  @P6 STG.E.U16 desc[UR6][R58.64], R9 ;  /* 0x000000093a006986 */ /* 0x000fe2000c101506 */
[----:B----4-:R-:W-:-:S05]  /*3f020*/  PRMT R7, R9, 0x7632, R7 ;  /* 0x0000763209077816 */ /* 0x010fca0000000007 */
[----:B------:R0:W-:Y:S04]  /*3f030*/  @P4 STG.E.U16 desc[UR6][R60.64], R7 ;  /* 0x000000073c004986 */ /* 0x0001e8000c101506 */
[----:B0-----:R-:W4:Y:S01]  /*3f040*/  LDL.LU R7, [R1+0x1578] ;  /* 0x0015780001077983 */ /* 0x001f220000300800 */
[----:B------:R-:W-:Y:S01]  /*3f050*/  ISETP.LT.AND P0, PT, R15, UR4, !P2 ;  /* 0x000000040f007c0c */ /* 0x000fe2000d701270 */
[----:B------:R-:W-:Y:S01]  /*3f060*/  VIADD R4, R0, UR8 ;  /* 0x0000000800047c36 */ /* 0x000fe20008000000 */
[----:B------:R-:W-:Y:S01]  /*3f070*/  ISETP.LT.AND P2, PT, R55, UR4, !P2 ;  /* 0x0000000437007c0c */ /* 0x000fe2000d741270 */
[C---:B------:R-:W-:Y:S02]  /*3f080*/  VIADD R8, R54.reuse, 0xe ;  /* 0x0000000e36087836 */ /* 0x040fe40000000000 */
[----:B------:R-:W-:Y:S01]  /*3f090*/  VIADD R0, R54, 0xf ;  /* 0x0000000f36007836 */ /* 0x000fe20000000000 */
[----:B------:R-:W-:-:S02]  /*3f0a0*/  ISETP.LT.AND P6, PT, R15, UR4, !P5 ;  /* 0x000000040f007c0c */ /* 0x000fc4000efc1270 */
[----:B------:R-:W-:Y:S01]  /*3f0b0*/  ISETP.GE.AND P1, PT, R8, UR5, PT ;  /* 0x0000000508007c0c */ /* 0x000fe2000bf26270 */
[----:B------:R-:W-:Y:S01]  /*3f0c0*/  IMAD.WIDE R8, R4, 0x2, R2 ;  /* 0x0000000204087825 */ /* 0x000fe200078e0202 */
[----:B------:R-:W-:-:S03]  /*3f0d0*/  ISETP.GE.AND P4, PT, R0, UR5, PT ;  /* 0x0000000500007c0c */ /* 0x000fc6000bf86270 */
[C---:B------:R-:W-:Y:S01]  /*3f0e0*/  VIADD R0, R4.reuse, UR8 ;  /* 0x0000000804007c36 */ /* 0x040fe20008000000 */
[----:B------:R-:W-:Y:S01]  /*3f0f0*/  ISETP.LT.AND P5, PT, R55, UR4, !P5 ;  /* 0x0000000437007c0c */ /* 0x000fe2000efa1270 */
[----:B------:R-:W-:Y:S01]  /*3f100*/  IMAD.WIDE R4, R4, 0x2, R56 ;  /* 0x0000000204047825 */ /* 0x000fe200078e0238 */
[----:B---3--:R-:W-:-:S03]  /*3f110*/  PRMT R60, R10, 0x7632, R60 ;  /* 0x000076320a3c7816 */ /* 0x008fc6000000003c */
[----:B------:R-:W-:Y:S01]  /*3f120*/  IMAD.WIDE R58, R0, 0x2, R56 ;  /* 0x00000002003a7825 */ /* 0x000fe200078e0238 */
[----:B--2---:R-:W-:Y:S01]  /*3f130*/  PRMT R61, R6, 0x7632, R61 ;  /* 0x00007632063d7816 */ /* 0x004fe2000000003d */
[----:B------:R0:W-:Y:S04]  /*3f140*/  @P0 STG.E.U16 desc[UR6][R8.64], R6 ;  /* 0x0000000608000986 */ /* 0x0001e8000c101506 */
[----:B------:R1:W-:Y:S01]  /*3f150*/  @P2 STG.E.U16 desc[UR6][R4.64], R61 ;  /* 0x0000003d04002986 */ /* 0x0003e2000c101506 */
[----:B------:R-:W-:Y:S02]  /*3f160*/  ISETP.LT.AND P2, PT, R15, UR4, !P1 ;  /* 0x000000040f007c0c */ /* 0x000fe4000cf41270 */
[----:B------:R-:W-:Y:S01]  /*3f170*/  ISETP.LT.AND P1, PT, R55, UR4, !P1 ;  /* 0x0000000437007c0c */ /* 0x000fe2000cf21270 */
[----:B0-----:R-:W-:-:S04]  /*3f180*/  IMAD.WIDE R8, R0, 0x2, R2 ;  /* 0x0000000200087825 */ /* 0x001fc800078e0202 */
[----:B------:R-:W-:Y:S01]  /*3f190*/  VIADD R0, R0, UR8 ;  /* 0x0000000800007c36 */ /* 0x000fe20008000000 */
[----:B------:R0:W-:Y:S01]  /*3f1a0*/  @P6 STG.E.U16 desc[UR6][R8.64], R10 ;  /* 0x0000000a08006986 */ /* 0x0001e2000c101506 */
[----:B------:R-:W-:Y:S02]  /*3f1b0*/  VIADD R6, R54, 0x10 ;  /* 0x0000001036067836 */ /* 0x000fe40000000000 */
[----:B-1----:R-:W-:Y:S01]  /*3f1c0*/  IMAD.WIDE R4, R0, 0x2, R56 ;  /* 0x0000000200047825 */ /* 0x002fe200078e0238 */
[----:B------:R1:W-:Y:S01]  /*3f1d0*/  @P5 STG.E.U16 desc[UR6][R58.64], R60 ;  /* 0x0000003c3a005986 */ /* 0x0003e2000c101506 */
[----:B------:R-:W-:Y:S02]  /*3f1e0*/  ISETP.LT.AND P5, PT, R15, UR4, !P4 ;  /* 0x000000040f007c0c */ /* 0x000fe4000e7a1270 */
[----:B------:R-:W-:Y:S02]  /*3f1f0*/  ISETP.LT.AND P4, PT, R55, UR4, !P4 ;  /* 0x0000000437007c0c */ /* 0x000fe4000e781270 */
[----:B------:R-:W-:Y:S01]  /*3f200*/  ISETP.GE.AND P0, PT, R6, UR5, PT ;  /* 0x0000000506007c0c */ /* 0x000fe2000bf06270 */
[----:B0-----:R-:W-:-:S04]  /*3f210*/  IMAD.WIDE R8, R0, 0x2, R2 ;  /* 0x0000000200087825 */ /* 0x001fc800078e0202 */
[----:B------:R-:W-:Y:S02]  /*3f220*/  VIADD R6, R54, 0x12 ;  /* 0x0000001236067836 */ /* 0x000fe40000000000 */
[----:B------:R-:W-:Y:S02]  /*3f230*/  VIADD R0, R0, UR8 ;  /* 0x0000000800007c36 */ /* 0x000fe40008000000 */
[----:B-1----:R-:W-:Y:S01]  /*3f240*/  VIADD R58, R54, 0x11 ;  /* 0x00000011363a7836 */ /* 0x002fe20000000000 */
[----:B------:R-:W-:-:S04]  /*3f250*/  PRMT R60, R12, 0x7632, R60 ;  /* 0x000076320c3c7816 */ /* 0x000fc8000000003c */
[----:B------:R-:W-:Y:S02]  /*3f260*/  ISETP.GE.AND P6, PT, R58, UR5, PT ;  /* 0x000000053a007c0c */ /* 0x000fe4000bfc6270 */
[----:B----4-:R-:W-:Y:S01]  /*3f270*/  PRMT R10, R7, 0x7632, R10 ;  /* 0x00007632070a7816 */ /* 0x010fe2000000000a */
[----:B------:R0:W-:Y:S01]  /*3f280*/  @P2 STG.E.U16 desc[UR6][R8.64], R7 ;  /* 0x0000000708002986 */ /* 0x0001e2000c101506 */
[----:B------:R-:W-:-:S03]  /*3f290*/  ISETP.GE.AND P2, PT, R6, UR5, PT ;  /* 0x0000000506007c0c */ /* 0x000fc6000bf46270 */
[----:B------:R1:W-:Y:S01]  /*3f2a0*/  @P1 STG.E.U16 desc[UR6][R4.64], R10 ;  /* 0x0000000a04001986 */ /* 0x0003e2000c101506 */
[----:B------:R-:W-:Y:S02]  /*3f2b0*/  ISETP.LT.AND P1, PT, R15, UR4, !P0 ;  /* 0x000000040f007c0c */ /* 0x000fe4000c721270 */
[----:B------:R-:W-:Y:S02]  /*3f2c0*/  ISETP.LT.AND P0, PT, R55, UR4, !P0 ;  /* 0x0000000437007c0c */ /* 0x000fe4000c701270 */
[----:B0-----:R-:W-:Y:S01]  /*3f2d0*/  PRMT R9, R11, 0x7632, R9 ;  /* 0x000076320b097816 */ /* 0x001fe20000000009 */
[----:B------:R-:W-:-:S04]  /*3f2e0*/  IMAD.WIDE R6, R0, 0x2, R56 ;  /* 0x0000000200067825 */ /* 0x000fc800078e0238 */
[----:B-1----:R-:W-:-:S04]  /*3f2f0*/  IMAD.WIDE R4, R0, 0x2, R2 ;  /* 0x0000000200047825 */ /* 0x002fc800078e0202 */
[----:B------:R-:W-:Y:S01]  /*3f300*/  VIADD R0, R0, UR8 ;  /* 0x0000000800007c36 */ /* 0x000fe20008000000 */
[----:B------:R0:W-:Y:S04]  /*3f310*/  @P5 STG.E.U16 desc[UR6][R4.64], R11 ;  /* 0x0000000b04005986 */ /* 0x0001e8000c101506 */
[----:B------:R1:W-:Y:S01]  /*3f320*/  @P4 STG.E.U16 desc[UR6][R6.64], R9 ;  /* 0x0000000906004986 */ /* 0x0003e2000c101506 */
[----:B------:R-:W-:-:S03]  /*3f330*/  ISETP.LT.AND P5, PT, R15, UR4, !P6 ;  /* 0x000000040f007c0c */ /* 0x000fc6000f7a1270 */
[----:B------:R-:W2:Y:S01]  /*3f340*/  LDL.LU R15, [R1+0x1574] ;  /* 0x00157400010f7983 */ /* 0x000ea20000300800 */
[----:B0-----:R-:W-:-:S04]  /*3f350*/  IMAD.WIDE R4, R0, 0x2, R2 ;  /* 0x0000000200047825 */ /* 0x001fc800078e0202 */
[----:B-1----:R-:W-:Y:S01]  /*3f360*/  IMAD.WIDE R6, R0, 0x2, R56 ;  /* 0x0000000200067825 */ /* 0x002fe200078e0238 */
[----:B------:R-:W-:Y:S04]  /*3f370*/  @P1 STG.E.U16 desc[UR6][R4.64], R12 ;  /* 0x0000000c04001986 */ /* 0x000fe8000c101506 */
[----:B------:R0:W-:Y:S04]  /*3f380*/  @P0 STG.E.U16 desc[UR6][R6.64], R60 ;  /* 0x0000003c06000986 */ /* 0x0001e8000c101506 */
[----:B0-----:R-:W3:Y:S01]  /*3f390*/  LDL.LU R60, [R1+0x55c] ;  /* 0x00055c00013c7983 */ /* 0x001ee20000300800 */
[----:B------:R-:W-:Y:S01]  /*3f3a0*/  ISETP.LT.AND P6, PT, R55, UR4, !P6 ;  /* 0x0000000437007c0c */ /* 0x000fe2000f7c1270 */
[----:B------:R-:W-:-:S02]  /*3f3b0*/  VIADD R8, R54, 0x13 ;  /* 0x0000001336087836 */ /* 0x000fc40000000000 */
[----:B------:R-:W-:Y:S01]  /*3f3c0*/  VIADD R59, R0, UR8 ;  /* 0x00000008003b7c36 */ /* 0x000fe20008000000 */
[----:B------:R-:W-:Y:S02]  /*3f3d0*/  IADD3 R0, R54, 0x14, RZ ;  /* 0x0000001436007810 */ /* 0x000fe40007ffe0ff */
[----:B------:R-:W-:Y:S01]  /*3f3e0*/  ISETP.GE.AND P4, PT, R8, UR5, PT ;  /* 0x0000000508007c0c */ /* 0x000fe2000bf86270 */
[C---:B------:R-:W-:Y:S01]  /*3f3f0*/  IMAD.WIDE R8, R59.reuse, 0x2, R2 ;  /* 0x000000023b087825 */ /* 0x040fe200078e0202 */
[----:B------:R-:W-:Y:S02]  /*3f400*/  PRMT R5, R16, 0x7632, R5 ;  /* 0x0000763210057816 */ /* 0x000fe40000000005 */
[----:B------:R-:W-:Y:S01]  /*3f410*/  ISETP.GE.AND P0, PT, R0, UR5, PT ;  /* 0x0000000500007c0c */ /* 0x000fe2000bf06270 */
[----:B------:R-:W-:Y:S02]  /*3f420*/  VIADD R58, R54, 0x15 ;  /* 0x00000015363a7836 */ /* 0x000fe40000000000 */
[C---:B------:R-:W-:Y:S01]  /*3f430*/  IMAD.WIDE R10, R59.reuse, 0x2, R56 ;  /* 0x000000023b0a7825 */ /* 0x040fe200078e0238 */
[----:B------:R-:W-:Y:S03]  /*3f440*/  @P5 STG.E.U16 desc[UR6][R8.64], R16 ;  /* 0x0000001008005986 */ /* 0x000fe6000c101506 */
[----:B------:R-:W-:Y:S01]  /*3f450*/  VIADD R0, R59, UR8 ;  /* 0x000000083b007c36 */ /* 0x000fe20008000000 */
[----:B------:R-:W-:Y:S01]  /*3f460*/  ISETP.GE.AND P5, PT, R58, UR5, PT ;  /* 0x000000053a007c0c */ /* 0x000fe2000bfa6270 */
[----:B------:R0:W-:Y:S01]  /*3f470*/  @P6 STG.E.U16 desc[UR6][R10.64], R5 ;  /* 0x000000050a006986 */ /* 0x0001e2000c101506 */
[----:B------:R-:W-:-:S02]  /*3f480*/  VIADD R4, R54, 0x16 ;  /* 0x0000001636047836 */ /* 0x000fc40000000000 */
[----:B------:R-:W-:-:S04]  /*3f490*/  IMAD.WIDE R58, R0, 0x2, R2 ;  /* 0x00000002003a7825 */ /* 0x000fc800078e0202 */
[----:B------:R-:W-:-:S04]  /*3f4a0*/  VIADD R61, R0, UR8 ;  /* 0x00000008003d7c36 */ /* 0x000fc80008000000 */
[----:B------:R-:W-:Y:S01]  /*3f4b0*/  IMAD.WIDE R6, R61, 0x2, R2 ;  /* 0x000000023d067825 */ /* 0x000fe200078e0202 */
[----:B0-----:R-:W-:Y:S02]  /*3f4c0*/  PRMT R10, R13, 0x7632, R10 ;  /* 0x000076320d0a7816 */ /* 0x001fe4000000000a */
[----:B------:R-:W-:Y:S01]  /*3f4d0*/  PRMT R11, R17, 0x7632, R11 ;  /* 0x00007632110b7816 */ /* 0x000fe2000000000b */
[----:B------:R-:W-:-:S04]  /*3f4e0*/  IMAD.WIDE R8, R61, 0x2, R56 ;  /* 0x000000023d087825 */ /* 0x000fc800078e0238 */
[----:B------:R-:W-:Y:S01]  /*3f4f0*/  VIADD R61, R61, UR8 ;  /* 0x000000083d3d7c36 */ /* 0x000fe20008000000 */
[C---:B---3--:R-:W-:Y:S01]  /*3f500*/  ISETP.LT.AND P1, PT, R60.reuse, UR4, !P2 ;  /* 0x000000043c007c0c */ /* 0x048fe2000d721270 */
[----:B------:R-:W-:Y:S01]  /*3f510*/  ULDC UR4, c[0x0][0x228] ;  /* 0x00008a0000047ab9 */ /* 0x000fe20000000800 */
[----:B------:R-:W-:Y:S01]  /*3f520*/  ISETP.LT.AND P6, PT, R60, UR9, !P4 ;  /* 0x000000093c007c0c */ /* 0x000fe2000e7c1270 */
[----:B------:R-:W-:Y:S01]  /*3f530*/  ULDC UR9, c[0x0][0x228] ;  /* 0x00008a0000097ab9 */ /* 0x000fe20000000800 */
[C---:B------:R-:W-:Y:S01]  /*3f540*/  ISETP.LT.AND P2, PT, R55.reuse, UR4, !P2 ;  /* 0x0000000437007c0c */ /* 0x040fe2000d741270 */
[----:B------:R-:W-:Y:S01]  /*3f550*/  ULDC UR4, c[0x0][0x228] ;  /* 0x00008a0000047ab9 */ /* 0x000fe20000000800 */
[----:B------:R-:W-:Y:S01]  /*3f560*/  ISETP.LT.AND P4, PT, R55, UR10, !P4 ;  /* 0x0000000a37007c0c */ /* 0x000fe2000e781270 */
[----:B------:R-:W-:-:S06]  /*3f570*/  ULDC UR10, c[0x0][0x228] ;  /* 0x00008a00000a7ab9 */ /* 0x000fcc0000000800 */
[----:B------:R-:W-:Y:S01]  /*3f580*/  @P1 STG.E.U16 desc[UR6][R58.64], R13 ;  /* 0x0000000d3a001986 */ /* 0x000fe2000c101506 */
[----:B------:R-:W-:Y:S01]  /*3f590*/  ISETP.GE.AND P1, PT, R4, UR5, PT ;  /* 0x0000000504007c0c */ /* 0x000fe2000bf26270 */
[----:B------:R-:W-:-:S05]  /*3f5a0*/  IMAD.WIDE R4, R0, 0x2, R56 ;  /* 0x0000000200047825 */ /* 0x000fca00078e0238 */
[----:B------:R0:W-:Y:S04]  /*3f5b0*/  @P2 STG.E.U16 desc[UR6][R4.64], R10 ;  /* 0x0000000a04002986 */ /* 0x0001e8000c101506 */
[----:B------:R1:W-:Y:S01]  /*3f5c0*/  @P6 STG.E.U16 desc[UR6][R6.64], R17 ;  /* 0x0000001106006986 */ /* 0x0003e2000c101506 */
[C---:B------:R-:W-:Y:S01]  /*3f5d0*/  ISETP.LT.AND P6, PT, R60.reuse, UR4, !P0 ;  /* 0x000000043c007c0c */ /* 0x040fe2000c7c1270 */
[----:B------:R-:W-:Y:S02]  /*3f5e0*/  ULDC UR4, c[0x0][0x228] ;  /* 0x00008a0000047ab9 */ /* 0x000fe40000000800 */
[----:B------:R3:W-:Y:S01]  /*3f5f0*/  @P4 STG.E.U16 desc[UR6][R8.64], R11 ;  /* 0x0000000b08004986 */ /* 0x0007e2000c101506 */
[----:B------:R-:W-:Y:S01]  /*3f600*/  ISETP.LT.AND P0, PT, R55, UR4, !P0 ;  /* 0x0000000437007c0c */ /* 0x000fe2000c701270 */
[----:B------:R-:W-:Y:S01]  /*3f610*/  ULDC UR4, c[0x0][0x228] ;  /* 0x00008a0000047ab9 */ /* 0x000fe20000000800 */
[----:B------:R-:W-:Y:S01]  /*3f620*/  ISETP.LT.AND P4, PT, R60, UR9, !P5 ;  /* 0x000000093c007c0c */ /* 0x000fe2000ef81270 */
[----:B0-----:R-:W-:Y:S01]  /*3f630*/  IMAD.WIDE R4, R61, 0x2, R2 ;  /* 0x000000023d047825 */ /* 0x001fe200078e0202 */
[----:B------:R-:W-:Y:S01]  /*3f640*/  PRMT R13, R14, 0x7632, R13 ;  /* 0x000076320e0d7816 */ /* 0x000fe2000000000d */
[----:B------:R-:W-:Y:S01]  /*3f650*/  ULDC UR9, c[0x0][0x228] ;  /* 0x00008a0000097ab9 */ /* 0x000fe20000000800 */
[----:B------:R-:W-:Y:S01]  /*3f660*/  ISETP.LT.AND P5, PT, R55, UR4, !P5 ;  /* 0x0000000437007c0c */ /* 0x000fe2000efa1270 */
[----:B-1----:R-:W-:Y:S01]  /*3f670*/  IMAD.WIDE R6, R61, 0x2, R56 ;  /* 0x000000023d067825 */ /* 0x002fe200078e0238 */
[----:B------:R-:W-:-:S03]  /*3f680*/  ULDC UR4, c[0x0][0x228] ;  /* 0x00008a0000047ab9 */ /* 0x000fc60000000800 */
[----:B---3--:R-:W-:Y:S01]  /*3f690*/  VIADD R11, R61, UR8 ;  /* 0x000000083d0b7c36 */ /* 0x008fe20008000000 */
[----:B------:R0:W-:Y:S03]  /*3f6a0*/  @P6 STG.E.U16 desc[UR6][R4.64], R14 ;  /* 0x0000000e04006986 */ /* 0x0001e6000c101506 */
[----:B------:R-:W-:Y:S01]  /*3f6b0*/  IMAD.WIDE R8, R11, 0x2, R2 ;  /* 0x000000020b087825 */ /* 0x000fe200078e0202 */
[----:B------:R1:W-:Y:S03]  /*3f6c0*/  @P0 STG.E.U16 desc[UR6][R6.64], R13 ;  /* 0x0000000d06000986 */ /* 0x0003e6000c101506 */
[----:B------:R-:W-:Y:S01]  /*3f6d0*/  VIADD R0, R54, 0x17 ;  /* 0x0000001736007836 */ /* 0x000fe20000000000 */
[----:B------:R2:W-:Y:S01]  /*3f6e0*/  @P4 STG.E.U16 desc[UR6][R8.64], R18 ;  /* 0x0000001208004986 */ /* 0x0005e2000c101506 */
[----:B------:R-:W-:Y:S01]  /*3f6f0*/  ISETP.LT.AND P4, PT, R60, UR4, !P1 ;  /* 0x000000043c007c0c */ /* 0x000fe2000cf81270 */
[----:B------:R-:W-:Y:S01]  /*3f700*/  ULDC UR4, c[0x0][0x228] ;  /* 0x00008a0000047ab9 */ /* 0x000fe20000000800 */
[----:B------:R-:W-:Y:S01]  /*3f710*/  ISETP.LT.AND P1, PT, R55, UR9, !P1 ;  /* 0x0000000937007c0c */ /* 0x000fe2000cf21270 */
[----:B------:R-:W-:Y:S01]  /*3f720*/  ULDC UR9, c[0x0][0x228] ;  /* 0x00008a0000097ab9 */ /* 0x000fe20000000800 */
[----:B0-----:R-:W-:Y:S01]  /*3f730*/  PRMT R5, R18, 0x7632, R5 ;  /* 0x0000763212057816 */ /* 0x001fe20000000005 */
[----:B-1----:R-:W-:Y:S01]  /*3f740*/  IMAD.WIDE R12, R11, 0x2, R56 ;  /* 0x000000020b0c7825 */ /* 0x002fe200078e0238 */
[----:B------:R-:W-:-:S03]  /*3f750*/  ISETP.GE.AND P2, PT, R0, UR5, PT ;  /* 0x0000000500007c0c */ /* 0x000fc6000bf46270 */
[----:B------:R-:W-:Y:S01]  /*3f760*/  VIADD R11, R11, UR8 ;  /* 0x000000080b0b7c36 */ /* 0x000fe20008000000 */
[----:B------:R0:W-:Y:S01]  /*3f770*/  @P5 STG.E.U16 desc[UR6][R12.64], R5 ;  /* 0x000000050c005986 */ /* 0x0001e2000c101506 */
[----:B------:R-:W-:Y:S01]  /*3f780*/  VIADD R0, R54, 0x18 ;  /* 0x0000001836007836 */ /* 0x000fe20000000000 */
[----:B------:R-:W-:Y:S01]  /*3f790*/  ISETP.LT.AND P5, PT, R60, UR4, !P2 ;  /* 0x000000043c007c0c */ /* 0x000fe2000d7a1270 */
[----:B------:R-:W-:Y:S01]  /*3f7a0*/  IMAD.WIDE R6, R11, 0x2, R56 ;  /* 0x000000020b067825 */ /* 0x000fe200078e0238 */
[----:B--2---:R-:W-:Y:S01]  /*3f7b0*/  PRMT R9, R15, 0x7632, R9 ;  /* 0x000076320f097816 */ /* 0x004fe20000000009 */
[----:B------:R-:W-:Y:S01]  /*3f7c0*/  ULDC UR4, c[0x0][0x228] ;  /* 0x00008a0000047ab9 */ /* 0x000fe20000000800 */
[----:B------:R-:W-:Y:S01]  /*3f7d0*/  ISETP.LT.AND P2, PT, R55, UR9, !P2 ;  /* 0x0000000937007c0c */ /* 0x000fe2000d741270 */
[----:B------:R-:W-:Y:S01]  /*3f7e0*/  VIADD R10, R54, 0x19 ;  /* 0x00000019360a7836 */ /* 0x000fe20000000000 */
[----:B------:R-:W-:Y:S01]  /*3f7f0*/  ISETP.GE.AND P6, PT, R0, UR5, PT ;  /* 0x0000000500007c0c */ /* 0x000fe2000bfc6270 */
[----:B------:R-:W-:Y:S01]  /*3f800*/  ULDC UR9, c[0x0][0x228] ;  /* 0x00008a0000097ab9 */ /* 0x000fe20000000800 */
[----:B0-----:R-:W-:-:S04]  /*3f810*/  IMAD.WIDE R4, R11, 0x2, R2 ;  /* 0x000000020b047825 */ /* 0x001fc800078e0202 */
[----:B------:R-:W-:Y:S01]  /*3f820*/  VIADD R13, R11, UR8 ;  /* 0x000000080b0d7c36 */ /* 0x000fe20008000000 */
[----:B------:R0:W-:Y:S01]  /*3f830*/  @P4 STG.E.U16 desc[UR6][R4.64], R15 ;  /* 0x0000000f04004986 */ /* 0x0001e2000c101506 */
[----:B------:R-:W-:-:S03]  /*3f840*/  ISETP.GE.AND P0, PT, R10, UR5, PT ;  /* 0x000000050a007c0c */ /* 0x000fc6000bf06270 */
[----:B------:R1:W-:Y:S01]  /*3f850*/  @P1 STG.E.U16 desc[UR6][R6.64], R9 ;  /* 0x0000000906001986 */ /* 0x0003e2000c101506 */
[----:B------:R-:W-:Y:S01]  /*3f860*/  ISETP.LT.AND P1, PT, R60, UR4, !P6 ;  /* 0x000000043c007c0c */ /* 0x000fe2000f721270 */
[----:B------:R-:W-:Y:S01]  /*3f870*/  IMAD.WIDE R10, R13, 0x2, R56 ;  /* 0x000000020d0a7825 */ /* 0x000fe200078e0238 */
[----:B------:R-:W-:Y:S01]  /*3f880*/  ISETP.LT.AND P6, PT, R55, UR9, !P6 ;  /* 0x0000000937007c0c */ /* 0x000fe2000f7c1270 */
[----:B------:R-:W-:Y:S01]  /*3f890*/  ULDC UR4, c[0x0][0x228] ;  /* 0x00008a0000047ab9 */ /* 0x000fe20000000800 */
[----:B------:R-:W-:Y:S01]  /*3f8a0*/  ULDC UR9, c[0x0][0x228] ;  /* 0x00008a0000097ab9 */ /* 0x000fe20000000800 */
[----:B0-----:R-:W-:Y:S01]  /*3f8b0*/  PRMT R5, R19, 0x7632, R5 ;  /* 0x0000763213057816 */ /* 0x001fe20000000005 */
[----:B-1----:R-:W-:-:S04]  /*3f8c0*/  IMAD.WIDE R8, R13, 0x2, R2 ;  /* 0x000000020d087825 */ /* 0x002fc800078e0202 */
[----:B------:R-:W-:Y:S01]  /*3f8d0*/  VIADD R13, R13, UR8 ;  /* 0x000000080d0d7c36 */ /* 0x000fe20008000000 */
[----:B------:R0:W-:Y:S01]  /*3f8e0*/  @P5 STG.E.U16 desc[UR6][R8.64], R19 ;  /* 0x0000001308005986 */ /* 0x0001e2000c101506 */
[----:B------:R-:W-:Y:S02]  /*3f8f0*/  VIADD R0, R54, 0x1a ;  /* 0x0000001a36007836 */ /* 0x000fe40000000000 */
[----:B------:R-:W-:Y:S01]  /*3f900*/  IMAD.WIDE R6, R13, 0x2, R2 ;  /* 0x000000020d067825 */ /* 0x000fe200078e0202 */
[----:B------:R1:W-:Y:S01]  /*3f910*/  @P2 STG.E.U16 desc[UR6][R10.64], R5 ;  /* 0x000000050a002986 */ /* 0x0003e2000c101506 */
[----:B------:R-:W-:Y:S01]  /*3f920*/  ISETP.LT.AND P2, PT, R60, UR4, !P0 ;  /* 0x000000043c007c0c */ /* 0x000fe2000c741270 */
[----:B------:R-:W-:Y:S01]  /*3f930*/  ULDC UR4, c[0x0][0x228] ;  /* 0x00008a0000047ab9 */ /* 0x000fe20000000800 */
[----:B------:R-:W-:Y:S01]  /*3f940*/  ISETP.GE.AND P4, PT, R0, UR5, PT ;  /* 0x0000000500007c0c */ /* 0x000fe2000bf86270 */
[----:B------:R-:W-:Y:S01]  /*3f950*/  @P1 STG.E.U16 desc[UR6][R6.64], R20 ;  /* 0x0000001406001986 */ /* 0x000fe2000c101506 */
[----:B------:R-:W-:Y:S01]  /*3f960*/  ISETP.LT.AND P0, PT, R55, UR4, !P0 ;  /* 0x0000000437007c0c */ /* 0x000fe2000c701270 */
[C---:B0-----:R-:W-:Y:S01]  /*3f970*/  VIADD R9, R13.reuse, UR8 ;  /* 0x000000080d097c36 */ /* 0x041fe20008000000 */
[----:B------:R-:W-:Y:S01]  /*3f980*/  ULDC UR4, c[0x0][0x228] ;  /* 0x00008a0000047ab9 */ /* 0x000fe20000000800 */
[----:B-1----:R-:W-:Y:S01]  /*3f990*/  IMAD.WIDE R4, R13, 0x2, R56 ;  /* 0x000000020d047825 */ /* 0x002fe200078e0238 */
[----:B------:R-:W-:-:S05]  /*3f9a0*/  PRMT R11, R20, 0x7632, R11 ;  /* 0x00007632140b7816 */ /* 0x000fca000000000b */
[----:B------:R0:W-:Y:S01]  /*3f9b0*/  @P6 STG.E.U16 desc[UR6][R4.64], R11 ;  /* 0x0000000b04006986 */ /* 0x0001e2000c101506 */
[----:B------:R-:W-:Y:S01]  /*3f9c0*/  ISETP.LT.AND P6, PT, R60, UR9, !P4 ;  /* 0x000000093c007c0c */ /* 0x000fe2000e7c1270 */
[C---:B------:R-:W-:Y:S01]  /*3f9d0*/  VIADD R0, R54.reuse, 0x1b ;  /* 0x0000001b36007836 */ /* 0x040fe20000000000 */
[----:B------:R-:W-:Y:S01]  /*3f9e0*/  IADD3 R13, R9, UR8, RZ ;  /* 0x00000008090d7c10 */ /* 0x000fe2000fffe0ff */
[----:B------:R-:W-:Y:S01]  /*3f9f0*/  VIADD R12, R54, 0x1c ;  /* 0x0000001c360c7836 */ /* 0x000fe20000000000 */
[----:B------:R-:W-:Y:S01]  /*3fa00*/  ISETP.LT.AND P4, PT, R55, UR10, !P4 ;  /* 0x0000000a37007c0c */ /* 0x000fe2000e781270 */
[----:B------:R-:W-:Y:S01]  /*3fa10*/  ULDC UR9, c[0x0][0x228] ;  /* 0x00008a0000097ab9 */ /* 0x000fe20000000800 */
[C---:B0-----:R-:W-:Y:S01]  /*3fa20*/  IMAD.WIDE R10, R9.reuse, 0x2, R2 ;  /* 0x00000002090a7825 */ /* 0x041fe200078e0202 */
[----:B------:R-:W-:Y:S01]  /*3fa30*/  ISETP.GE.AND P5, PT, R0, UR5, PT ;  /* 0x0000000500007c0c */ /* 0x000fe2000bfa6270 */
[----:B------:R-:W-:Y:S02]  /*3fa40*/  ULDC UR10, c[0x0][0x228] ;  /* 0x00008a00000a7ab9 */ /* 0x000fe40000000800 */
[----:B------:R-:W-:Y:S01]  /*3fa50*/  IMAD.WIDE R8, R9, 0x2, R56 ;  /* 0x0000000209087825 */ /* 0x000fe200078e0238 */
[----:B------:R0:W-:Y:S03]  /*3fa60*/  @P2 STG.E.U16 desc[UR6][R10.64], R24 ;  /* 0x000000180a002986 */ /* 0x0001e6000c101506 */
[----:B------:R-:W-:Y:S01]  /*3fa70*/  IMAD.WIDE R6, R13, 0x2, R2 ;  /* 0x000000020d067825 */ /* 0x000fe200078e0202 */
[----:B------:R-:W-:-:S02]  /*3fa80*/  ISETP.GE.AND P1, PT, R12, UR5, PT ;  /* 0x000000050c007c0c */ /* 0x000fc4000bf26270 */
[----:B------:R-:W-:Y:S01]  /*3fa90*/  PRMT R12, R21, 0x7632, R12 ;  /* 0x00007632150c7816 */ /* 0x000fe2000000000c */
[----:B------:R-:W-:Y:S01]  /*3faa0*/  IMAD.WIDE R4, R13, 0x2, R56 ;  /* 0x000000020d047825 */ /* 0x000fe200078e0238 */
[----:B0-----:R-:W-:-:S05]  /*3fab0*/  PRMT R11, R24, 0x7632, R11 ;  /* 0x00007632180b7816 */ /* 0x001fca000000000b */
[----:B------:R0:W-:Y:S04]  /*3fac0*/  @P0 STG.E.U16 desc[UR6][R8.64], R11 ;  /* 0x0000000b08000986 */ /* 0x0001e8000c101506 */
[----:B------:R1:W-:Y:S01]  /*3fad0*/  @P6 STG.E.U16 desc[UR6][R6.64], R21 ;  /* 0x0000001506006986 */ /* 0x0003e2000c101506 */
[----:B------:R-:W-:Y:S01]  /*3fae0*/  ISETP.LT.AND P6, PT, R60, UR4, !P5 ;  /* 0x000000043c007c0c */ /* 0x000fe2000efc1270 */
[----:B------:R-:W-:Y:S01]  /*3faf0*/  ULDC UR4, c[0x0][0x228] ;  /* 0x00008a0000047ab9 */ /* 0x000fe20000000800 */
[----:B------:R-:W-:Y:S01]  /*3fb00*/  VIADD R13, R13, UR8 ;  /* 0x000000080d0d7c36 */ /* 0x000fe20008000000 */
[----:B------:R2:W-:Y:S01]  /*3fb10*/  @P4 STG.E.U16 desc[UR6][R4.64], R12 ;  /* 0x0000000c04004986 */ /* 0x0005e2000c101506 */
[----:B------:R-:W-:Y:S01]  /*3fb20*/  ISETP.LT.AND P5, PT, R55, UR4, !P5 ;  /* 0x0000000437007c0c */ /* 0x000fe2000efa1270 */
[----:B------:R-:W-:Y:S01]  /*3fb30*/  VIADD R0, R54, 0x1d ;  /* 0x0000001d36007836 */ /* 0x000fe20000000000 */
[----:B------:R-:W-:Y:S01]  /*3fb40*/  ISETP.LT.AND P4, PT, R60, UR9, !P1 ;  /* 0x000000093c007c0c */ /* 0x000fe2000cf81270 */
[----:B------:R-:W-:Y:S01]  /*3fb50*/  VIADD R15, R13, UR8 ;  /* 0x000000080d0f7c36 */ /* 0x000fe20008000000 */
[----:B------:R-:W-:Y:S01]  /*3fb60*/  ULDC UR4, c[0x0][0x228] ;  /* 0x00008a0000047ab9 */ /* 0x000fe20000000800 */
[----:B0-----:R-:W-:Y:S01]  /*3fb70*/  PRMT R11, R25, 0x7632, R11 ;  /* 0x00007632190b7816 */ /* 0x001fe2000000000b */
[----:B------:R-:W-:-:S02]  /*3fb80*/  VIADD R10, R54, 0x20 ;  /* 0x00000020360a7836 */ /* 0x000fc40000000000 */
[----:B-1----:R-:W-:Y:S01]  /*3fb90*/  IMAD.WIDE R6, R13, 0x2, R2 ;  /* 0x000000020d067825 */ /* 0x002fe200078e0202 */
[----:B------:R-:W-:Y:S01]  /*3fba0*/  ISETP.LT.AND P1, PT, R55, UR4, !P1 ;  /* 0x0000000437007c0c */ /* 0x000fe2000cf21270 */
[----:B------:R-:W-:Y:S02]  /*3fbb0*/  ULDC UR4, c[0x0][0x228] ;  /* 0x00008a0000047ab9 */ /* 0x000fe40000000800 */
[----:B--2---:R-:W-:Y:S01]  /*3fbc0*/  IMAD.WIDE R4, R13, 0x2, R56 ;  /* 0x000000020d047825 */ /* 0x004fe200078e0238 */
[----:B------:R-:W-:Y:S01]  /*3fbd0*/  ISETP.GE.AND P2, PT, R0, UR5, PT ;  /* 0x0000000500007c0c */ /* 0x000fe2000bf46270 */
[----:B------:R-:W-:Y:S02]  /*3fbe0*/  ULDC UR9, c[0x0][0x228] ;  /* 0x00008a0000097ab9 */ /* 0x000fe40000000800 */
[----:B------:R-:W-:Y:S01]  /*3fbf0*/  IMAD.WIDE R8, R15, 0x2, R2 ;  /* 0x000000020f087825 */ /* 0x000fe200078e0202 */
[----:B------:R-:W-:Y:S03]  /*3fc00*/  @P6 STG.E.U16 desc[UR6][R6.64], R25 ;  /* 0x0000001906006986 */ /* 0x000fe6000c101506 */
[----:B------:R-:W-:Y:S01]  /*3fc10*/  VIADD R0, R54, 0x1e ;  /* 0x0000001e36007836 */ /* 0x000fe20000000000 */
[----:B------:R0:W-:Y:S01]  /*3fc20*/  @P5 STG.E.U16 desc[UR6][R4.64], R11 ;  /* 0x0000000b04005986 */ /* 0x0001e2000c101506 */
[----:B------:R-:W-:-:S03]  /*3fc30*/  ISETP.GE.AND P5, PT, R10, UR5, PT ;  /* 0x000000050a007c0c */ /* 0x000fc6000bfa6270 */
[----:B------:R1:W-:Y:S01]  /*3fc40*/  @P4 STG.E.U16 desc[UR6][R8.64], R22 ;  /* 0x0000001608004986 */ /* 0x0003e2000c101506 */
[----:B------:R-:W-:Y:S01]  /*3fc50*/  ISETP.LT.AND P4, PT, R60, UR4, !P2 ;  /* 0x000000043c007c0c */ /* 0x000fe2000d781270 */
[----:B------:R-:W-:Y:S01]  /*3fc60*/  ULDC UR4, c[0x0][0x228] ;  /* 0x00008a0000047ab9 */ /* 0x000fe20000000800 */
[----:B------:R-:W-:Y:S01]  /*3fc70*/  ISETP.LT.AND P2, PT, R55, UR9, !P2 ;  /* 0x0000000937007c0c */ /* 0x000fe2000d741270 */
[----:B------:R-:W-:Y:S01]  /*3fc80*/  ULDC UR9, c[0x0][0x228] ;  /* 0x00008a0000097ab9 */ /* 0x000fe20000000800 */
[----:B------:R-:W-:Y:S02]  /*3fc90*/  ISETP.GE.AND P0, PT, R0, UR5, PT ;  /* 0x0000000500007c0c */ /* 0x000fe4000bf06270 */
[----:B0-----:R-:W-:Y:S01]  /*3fca0*/  PRMT R5, R22, 0x7632, R5 ;  /* 0x0000763216057816 */ /* 0x001fe20000000005 */
[----:B------:R-:W-:-:S04]  /*3fcb0*/  IMAD.WIDE R10, R15, 0x2, R56 ;  /* 0x000000020f0a7825 */ /* 0x000fc800078e0238 */
[----:B------:R-:W-:Y:S01]  /*3fcc0*/  VIADD R15, R15, UR8 ;  /* 0x000000080f0f7c36 */ /* 0x000fe20008000000 */
[----:B------:R0:W-:Y:S01]  /*3fcd0*/  @P1 STG.E.U16 desc[UR6][R10.64], R5 ;  /* 0x000000050a001986 */ /* 0x0001e2000c101506 */
[----:B------:R-:W-:Y:S01]  /*3fce0*/  VIADD R0, R54, 0x1f ;  /* 0x0000001f36007836 */ /* 0x000fe20000000000 */
[----:B------:R-:W-:Y:S01]  /*3fcf0*/  ISETP.LT.AND P1, PT, R60, UR4, !P0 ;  /* 0x000000043c007c0c */ /* 0x000fe2000c721270 */
[----:B------:R-:W-:Y:S01]  /*3fd00*/  IMAD.WIDE R6, R15, 0x2, R56 ;  /* 0x000000020f067825 */ /* 0x000fe200078e0238 */
[----:B-1----:R-:W-:Y:S01]  /*3fd10*/  PRMT R9, R26, 0x7632, R9 ;  /* 0x000076321a097816 */ /* 0x002fe20000000009 */
[----:B------:R-:W-:Y:S01]  /*3fd20*/  ULDC UR4, c[0x0][0x228] ;  /* 0x00008a0000047ab9 */ /* 0x000fe20000000800 */
[----:B------:R-:W-:Y:S01]  /*3fd30*/  ISETP.LT.AND P0, PT, R55, UR9, !P0 ;  /* 0x0000000937007c0c */ /* 0x000fe2000c701270 */
[----:B------:R-:W-:Y:S01]  /*3fd40*/  ULDC UR9, c[0x0][0x228] ;  /* 0x00008a0000097ab9 */ /* 0x000fe20000000800 */
[----:B------:R-:W-:Y:S01]  /*3fd50*/  ISETP.GE.AND P6, PT, R0, UR5, PT ;  /* 0x0000000500007c0c */ /* 0x000fe2000bfc6270 */
[----:B0-----:R-:W-:-:S04]  /*3fd60*/  IMAD.WIDE R4, R15, 0x2, R2 ;  /* 0x000000020f047825 */ /* 0x001fc800078e0202 */
[----:B------:R-:W-:Y:S01]  /*3fd70*/  VIADD R15, R15, UR8 ;  /* 0x000000080f0f7c36 */ /* 0x000fe20008000000 */
[----:B------:R0:W-:Y:S04]  /*3fd80*/  @P4 STG.E.U16 desc[UR6][R4.64], R26 ;  /* 0x0000001a04004986 */ /* 0x0001e8000c101506 */
        /* <DEDUP_REMOVED lines=10> */
[----:B------:R-:W-:-:S03]  /*3fe30*/  VIADD R0, R54, 0x21 ;  /* 0x0000002136007836 */ /* 0x000fc60000000000 */
[----:B------:R1:W-:Y:S01]  /*3fe40*/  @P0 STG.E.U16 desc[UR6][R10.64], R5 ;  /* 0x000000050a000986 */ /* 0x0003e2000c101506 */
[----:B------:R-:W-:Y:S01]  /*3fe50*/  ISETP.LT.AND P0, PT, R60, UR4, !P5 ;  /* 0x000000043c007c0c */ /* 0x000fe2000ef01270 */
[----:B------:R-:W-:Y:S01]  /*3fe60*/  IMAD.WIDE R6, R15, 0x2, R56 ;  /* 0x000000020f067825 */ /* 0x000fe200078e0238 */
[----:B------:R-:W-:Y:S01]  /*3fe70*/  ISETP.GE.AND P4, PT, R0, UR5, PT ;  /* 0x0000000500007c0c */ /* 0x000fe2000bf86270 */
[----:B------:R-:W-:Y:S01]  /*3fe80*/  ULDC UR4, c[0x0][0x228] ;  /* 0x00008a0000047ab9 */ /* 0x000fe20000000800 */
[----:B0-----:R-:W-:Y:S01]  /*3fe90*/  PRMT R9, R27, 0x7632, R9 ;  /* 0x000076321b097816 */ /* 0x001fe20000000009 */
[----:B-1----:R-:W-:Y:S01]  /*3fea0*/  IMAD.WIDE R4, R15, 0x2, R2 ;  /* 0x000000020f047825 */ /* 0x002fe200078e0202 */
[----:B------:R-:W-:Y:S01]  /*3feb0*/  ISETP.LT.AND P5, PT, R55, UR4, !P5 ;  /* 0x0000000437007c0c */ /* 0x000fe2000efa1270 */
[----:B------:R-:W-:Y:S02]  /*3fec0*/  ULDC UR4, c[0x0][0x228] ;  /* 0x00008a0000047ab9 */ /* 0x000fe40000000800 */
[----:B------:R-:W-:Y:S01]  /*3fed0*/  VIADD R15, R15, UR8 ;  /* 0x000000080f0f7c36 */ /* 0x000fe20008000000 */
[----:B------:R-:W-:Y:S04]  /*3fee0*/  @P2 STG.E.U16 desc[UR6][R4.64], R27 ;  /* 0x0000001b04002986 */ /* 0x000fe8000c101506 */
[----:B------:R0:W-:Y:S01]  /*3fef0*/  @P6 STG.E.U16 desc[UR6][R6.64], R9 ;  /* 0x0000000906006986 */ /* 0x0001e2000c101506 */
[----:B------:R-:W-:Y:S01]  /*3ff00*/  ISETP.LT.AND P6, PT, R60, UR9, !P4 ;  /* 0x000000093c007c0c */ /* 0x000fe2000e7c1270 */
[C---:B------:R-:W-:Y:S01]  /*3ff10*/  VIADD R12, R54.reuse, 0x23 ;  /* 0x00000023360c7836 */ /* 0x040fe20000000000 */
[----:B------:R-:W-:Y:S01]  /*3ff20*/  ISETP.LT.AND P4, PT, R55, UR10, !P4 ;  /* 0x0000000a37007c0c */ /* 0x000fe2000e781270 */
[----:B------:R-:W-:Y:S01]  /*3ff30*/  VIADD R13, R15, UR8 ;  /* 0x000000080f0d7c36 */ /* 0x000fe20008000000 */
[----:B------:R-:W-:Y:S01]  /*3ff40*/  ULDC UR9, c[0x0][0x228] ;  /* 0x00008a0000097ab9 */ /* 0x000fe20000000800 */
[----:B------:R-:W-:-:S02]  /*3ff50*/  VIADD R0, R54, 0x22 ;  /* 0x0000002236007836 */ /* 0x000fc40000000000 */
[C---:B0-----:R-:W-:Y:S01]  /*3ff60*/  IMAD.WIDE R8, R15.reuse, 0x2, R2 ;  /* 0x000000020f087825 */ /* 0x041fe200078e0202 */
[----:B------:R-:W-:Y:S01]  /*3ff70*/  ISETP.GE.AND P2, PT, R12, UR5, PT ;  /* 0x000000050c007c0c */ /* 0x000fe2000bf46270 */
[----:B------:R-:W-:Y:S02]  /*3ff80*/  ULDC UR10, c[0x0][0x228] ;  /* 0x00008a00000a7ab9 */ /* 0x000fe40000000800 */
[----:B------:R-:W-:Y:S01]  /*3ff90*/  IMAD.WIDE R4, R15, 0x2, R56 ;  /* 0x000000020f047825 */ /* 0x000fe200078e0238 */
[----:B------:R0:W-:Y:S01]  /*3ffa0*/  @P0 STG.E.U16 desc[UR6][R8.64], R28 ;  /* 0x0000001c08000986 */ /* 0x0001e2000c101506 */
[----:B------:R-:W-:Y:S02]  /*3ffb0*/  PRMT R12, R32, 0x7632, R12 ;  /* 0x00007632200c7816 */ /* 0x000fe4000000000c */
[----:B------:R-:W-:Y:S01]  /*3ffc0*/  IMAD.WIDE R6, R13, 0x2, R2 ;  /* 0x000000020d067825 */ /* 0x000fe200078e0202 */
[----:B------:R-:W-:-:S03]  /*3ffd0*/  ISETP.GE.AND P1, PT, R0, UR5, PT ;  /* 0x0000000500007c0c */ /* 0x000fc6000bf26270 */
[----:B------:R-:W-:Y:S01]  /*3ffe0*/  IMAD.WIDE R10, R13, 0x2, R56 ;  /* 0x000000020d0a7825 */ /* 0x000fe200078e0238 */
[----:B0-----:R-:W-:-:S05]  /*3fff0*/  PRMT R9, R28, 0x7632, R9 ;  /* 0x000076321c097816 */ /* 0x001fca0000000009 */
[----:B------:R0:W-:Y:S04]  /*40000*/  @P5 STG.E.U16 desc[UR6][R4.64], R9 ;  /* 0x0000000904005986 */ /* 0x0001e8000c101506 */
[----:B------:R-:W-:Y:S01]  /*40010*/  @P6 STG.E.U16 desc[UR6][R6.64], R32 ;  /* 0x0000002006006986 */ /* 0x000fe2000c101506 */
[----:B------:R-:W-:-:S03]  /*40020*/  VIADD R13, R13, UR8 ;  /* 0x000000080d0d7c36 */ /* 0x000fc60008000000 */
[----:B------:R1:W-:Y:S01]  /*40030*/  @P4 STG.E.U16 desc[UR6][R10.64], R12 ;  /* 0x0000000c0a004986 */ /* 0x0003e2000c101506 */
[C---:B------:R-:W-:Y:S01]  /*40040*/  ISETP.LT.AND P4, PT, R60.reuse, UR4, !P1 ;  /* 0x000000043c007c0c */ /* 0x040fe2000cf81270 */
[----:B------:R-:W-:Y:S01]  /*40050*/  ULDC UR4, c[0x0][0x228] ;  /* 0x00008a0000047ab9 */ /* 0x000fe20000000800 */
[----:B------:R-:W-:Y:S02]  /*40060*/  ISETP.LT.AND P6, PT, R60, UR9, !P2 ;  /* 0x000000093c007c0c */ /* 0x000fe4000d7c1270 */
[----:B------:R-:W-:Y:S01]  /*40070*/  IADD3 R15, R13, UR8, RZ ;  /* 0x000000080d0f7c10 */ /* 0x000fe2000fffe0ff */
[----:B------:R-:W-:Y:S01]  /*40080*/  VIADD R0, R54, 0x24 ;  /* 0x0000002436007836 */ /* 0x000fe20000000000 */
[----:B------:R-:W-:Y:S01]  /*40090*/  ISETP.LT.AND P1, PT, R55, UR4, !P1 ;  /* 0x0000000437007c0c */ /* 0x000fe2000cf21270 */
[----:B------:R-:W-:Y:S01]  /*400a0*/  ULDC UR4, c[0x0][0x228] ;  /* 0x00008a0000047ab9 */ /* 0x000fe20000000800 */
[----:B0-----:R-:W-:Y:S01]  /*400b0*/  IMAD.WIDE R4, R13, 0x2, R2 ;  /* 0x000000020d047825 */ /* 0x001fe200078e0202 */
[----:B------:R-:W-:Y:S01]  /*400c0*/  ISETP.LT.AND P2, PT, R55, UR4, !P2 ;  /* 0x0000000437007c0c */ /* 0x000fe2000d741270 */
[----:B------:R-:W-:Y:S01]  /*400d0*/  ULDC UR4, c[0x0][0x228] ;  /* 0x00008a0000047ab9 */ /* 0x000fe20000000800 */
[----:B-1----:R-:W-:Y:S01]  /*400e0*/  PRMT R11, R29, 0x7632, R11 ;  /* 0x000076321d0b7816 */ /* 0x002fe2000000000b */
[----:B------:R-:W-:Y:S01]  /*400f0*/  IMAD.WIDE R6, R13, 0x2, R56 ;  /* 0x000000020d067825 */ /* 0x000fe200078e0238 */
[----:B------:R-:W-:Y:S01]  /*40100*/  ISETP.GE.AND P0, PT, R0, UR5, PT ;  /* 0x0000000500007c0c */ /* 0x000fe2000bf06270 */
[----:B------:R-:W-:-:S02]  /*40110*/  ULDC UR9, c[0x0][0x228] ;  /* 0x00008a0000097ab9 */ /* 0x000fc40000000800 */
[----:B------:R-:W-:Y:S01]  /*40120*/  IMAD.WIDE R8, R15, 0x2, R2 ;  /* 0x000000020f087825 */ /* 0x000fe200078e0202 */
[----:B------:R0:W-:Y:S03]  /*40130*/  @P4 STG.E.U16 desc[UR6][R4.64], R29 ;  /* 0x0000001d04004986 */ /* 0x0001e6000c101506 */
[C---:B------:R-:W-:Y:S01]  /*40140*/  VIADD R10, R54.reuse, 0x27 ;  /* 0x00000027360a7836 */ /* 0x040fe20000000000 */
[----:B------:R1:W-:Y:S01]  /*40150*/  @P1 STG.E.U16 desc[UR6][R6.64], R11 ;  /* 0x0000000b06001986 */ /* 0x0003e2000c101506 */
[----:B------:R-:W-:-:S03]  /*40160*/  VIADD R0, R54, 0x25 ;  /* 0x0000002536007836 */ /* 0x000fc60000000000 */
[----:B------:R2:W-:Y:S01]  /*40170*/  @P6 STG.E.U16 desc[UR6][R8.64], R33 ;  /* 0x0000002108006986 */ /* 0x0005e2000c101506 */
[----:B------:R-:W-:Y:S01]  /*40180*/  ISETP.LT.AND P6, PT, R60, UR4, !P0 ;  /* 0x000000043c007c0c */ /* 0x000fe2000c7c1270 */
[----:B------:R-:W-:Y:S01]  /*40190*/  ULDC UR4, c[0x0][0x228] ;  /* 0x00008a0000047ab9 */ /* 0x000fe20000000800 */
[----:B------:R-:W-:Y:S02]  /*401a0*/  ISETP.GE.AND P1, PT, R10, UR5, PT ;  /* 0x000000050a007c0c */ /* 0x000fe4000bf26270 */
        /* <DEDUP_REMOVED lines=35> */
[--C-:B-1----:R-:W-:Y:S01]  /*403e0*/  IMAD.WIDE R4, R15, 0x2, R2.reuse ;  /* 0x000000020f047825 */ /* 0x102fe200078e0202 */
[----:B------:R-:W-:Y:S01]  /*403f0*/  ISETP.LT.AND P1, PT, R55, UR4, !P1 ;  /* 0x0000000437007c0c */ /* 0x000fe2000cf21270 */
[----:B------:R-:W-:Y:S02]  /*40400*/  ULDC UR4, c[0x0][0x228] ;  /* 0x00008a0000047ab9 */ /* 0x000fe40000000800 */
[----:B------:R-:W-:Y:S01]  /*40410*/  VIADD R15, R15, UR8 ;  /* 0x000000080f0f7c36 */ /* 0x000fe20008000000 */
[----:B------:R-:W-:Y:S04]  /*40420*/  @P0 STG.E.U16 desc[UR6][R4.64], R31 ;  /* 0x0000001f04000986 */ /* 0x000fe8000c101506 */
[----:B------:R0:W-:Y:S01]  /*40430*/  @P4 STG.E.U16 desc[UR6][R6.64], R9 ;  /* 0x0000000906004986 */ /* 0x0001e2000c101506 */
[----:B------:R-:W-:Y:S01]  /*40440*/  ISETP.LT.AND P4, PT, R60, UR9, !P6 ;  /* 0x000000093c007c0c */ /* 0x000fe2000f781270 */
[----:B------:R-:W-:Y:S01]  /*40450*/  VIADD R13, R15, UR8 ;  /* 0x000000080f0d7c36 */ /* 0x000fe20008000000 */
[----:B------:R-:W-:Y:S01]  /*40460*/  ISETP.LT.AND P6, PT, R55, UR10, !P6 ;  /* 0x0000000a37007c0c */ /* 0x000fe2000f7c1270 */
[C---:B------:R-:W-:Y:S01]  /*40470*/  VIADD R0, R54.reuse, 0x29 ;  /* 0x0000002936007836 */ /* 0x040fe20000000000 */
[----:B------:R-:W-:Y:S01]  /*40480*/  ULDC UR9, c[0x0][0x228] ;  /* 0x00008a0000097ab9 */ /* 0x000fe20000000800 */
[----:B------:R-:W-:Y:S01]  /*40490*/  VIADD R12, R54, 0x2a ;  /* 0x0000002a360c7836 */ /* 0x000fe20000000000 */
[----:B------:R-:W-:Y:S01]  /*404a0*/  ULDC UR10, c[0x0][0x228] ;  /* 0x00008a00000a7ab9 */ /* 0x000fe20000000800 */
[----:B0-----:R-:W-:Y:S01]  /*404b0*/  IMAD.WIDE R8, R15, 0x2, R2 ;  /* 0x000000020f087825 */ /* 0x001fe200078e0202 */
[----:B------:R-:W-:-:S03]  /*404c0*/  ISETP.GE.AND P2, PT, R0, UR5, PT ;  /* 0x0000000500007c0c */ /* 0x000fc6000bf46270 */
[----:B------:R-:W-:Y:S01]  /*404d0*/  IMAD.WIDE R4, R15, 0x2, R56 ;  /* 0x000000020f047825 */ /* 0x000fe200078e0238 */
[----:B------:R0:W-:Y:S03]  /*404e0*/  @P5 STG.E.U16 desc[UR6][R8.64], R35 ;  /* 0x0000002308005986 */ /* 0x0001e6000c101506 */
[C---:B------:R-:W-:Y:S01]  /*404f0*/  IMAD.WIDE R6, R13.reuse, 0x2, R2 ;  /* 0x000000020d067825 */ /* 0x040fe200078e0202 */
[----:B------:R-:W-:Y:S02]  /*40500*/  ISETP.GE.AND P0, PT, R12, UR5, PT ;  /* 0x000000050c007c0c */ /* 0x000fe4000bf06270 */
        /* <DEDUP_REMOVED lines=12> */
[C---:B------:R-:W-:Y:S01]  /*405d0*/  VIADD R15, R13.reuse, UR8 ;  /* 0x000000080d0f7c36 */ /* 0x040fe20008000000 */
[----:B------:R-:W-:Y:S01]  /*405e0*/  ULDC UR4, c[0x0][0x228] ;  /* 0x00008a0000047ab9 */ /* 0x000fe20000000800 */
[----:B0-----:R-:W-:Y:S01]  /*405f0*/  IMAD.WIDE R4, R13, 0x2, R2 ;  /* 0x000000020d047825 */ /* 0x001fe200078e0202 */
[----:B------:R-:W-:Y:S01]  /*40600*/  ISETP.LT.AND P0, PT, R55, UR4, !P0 ;  /* 0x0000000437007c0c */ /* 0x000fe2000c701270 */
[----:B------:R-:W-:-:S02]  /*40610*/  ULDC UR4, c[0x0][0x228] ;  /* 0x00008a0000047ab9 */ /* 0x000fc40000000800 */
[----:B-1----:R-:W-:Y:S01]  /*40620*/  IMAD.WIDE R6, R13, 0x2, R56 ;  /* 0x000000020d067825 */ /* 0x002fe200078e0238 */
[----:B--2---:R-:W-:Y:S01]  /*40630*/  PRMT R11, R40, 0x7632, R11 ;  /* 0x00007632280b7816 */ /* 0x004fe2000000000b */
[----:B------:R-:W-:Y:S02]  /*40640*/  ULDC UR9, c[0x0][0x228] ;  /* 0x00008a0000097ab9 */ /* 0x000fe40000000800 */
[----:B------:R-:W-:Y:S01]  /*40650*/  IMAD.WIDE R8, R15, 0x2, R2 ;  /* 0x000000020f087825 */ /* 0x000fe200078e0202 */
[----:B------:R-:W-:Y:S01]  /*40660*/  ISETP.GE.AND P5, PT, R0, UR5, PT ;  /* 0x0000000500007c0c */ /* 0x000fe2000bfa6270 */
[----:B------:R0:W-:Y:S02]  /*40670*/  @P4 STG.E.U16 desc[UR6][R4.64], R40 ;  /* 0x0000002804004986 */ /* 0x0001e4000c101506 */
[C---:B------:R-:W-:Y:S02]  /*40680*/  VIADD R10, R54.reuse, 0x2e ;  /* 0x0000002e360a7836 */ /* 0x040fe40000000000 */
        /* <DEDUP_REMOVED lines=21> */
[C---:B0-----:R-:W-:Y:S01]  /*407e0*/  IMAD.WIDE R4, R15.reuse, 0x2, R2 ;  /* 0x000000020f047825 */ /* 0x041fe200078e0202 */
[----:B------:R-:W-:-:S04]  /*407f0*/  IADD3 R15, R15, UR8, RZ ;  /* 0x000000080f0f7c10 */ /* 0x000fc8000fffe0ff */
[----:B------:R0:W-:Y:S01]  /*40800*/  @P6 STG.E.U16 desc[UR6][R4.64], R41 ;  /* 0x0000002904006986 */ /* 0x0001e2000c101506 */
[----:B------:R-:W-:-:S03]  /*40810*/  IMAD.WIDE R10, R15, 0x2, R56 ;  /* 0x000000020f0a7825 */ /* 0x000fc600078e0238 */
[----:B------:R1:W-:Y:S01]  /*40820*/  @P5 STG.E.U16 desc[UR6][R6.64], R9 ;  /* 0x0000000906005986 */ /* 0x0003e2000c101506 */
[----:B------:R-:W-:Y:S01]  /*40830*/  ISETP.LT.AND P5, PT, R60, UR4, !P4 ;  /* 0x000000043c007c0c */ /* 0x000fe2000e7a1270 */
[----:B------:R-:W-:Y:S01]  /*40840*/  VIADD R0, R54, 0x2f ;  /* 0x0000002f36007836 */ /* 0x000fe20000000000 */
[----:B------:R-:W-:Y:S01]  /*40850*/  ISETP.LT.AND P4, PT, R55, UR9, !P4 ;  /* 0x0000000937007c0c */ /* 0x000fe2000e781270 */
[----:B------:R-:W-:Y:S01]  /*40860*/  ULDC UR4, c[0x0][0x228] ;  /* 0x00008a0000047ab9 */ /* 0x000fe20000000800 */
[----:B------:R-:W-:Y:S01]  /*40870*/  ULDC UR9, c[0x0][0x228] ;  /* 0x00008a0000097ab9 */ /* 0x000fe20000000800 */
[----:B0-----:R-:W-:Y:S01]  /*40880*/  PRMT R5, R38, 0x7632, R5 ;  /* 0x0000763226057816 */ /* 0x001fe20000000005 */
[----:B-1----:R-:W-:-:S04]  /*40890*/  IMAD.WIDE R8, R15, 0x2, R2 ;  /* 0x000000020f087825 */ /* 0x002fc800078e0202 */
[----:B------:R-:W-:Y:S01]  /*408a0*/  VIADD R15, R15, UR8 ;  /* 0x000000080f0f7c36 */ /* 0x000fe20008000000 */
[----:B------:R0:W-:Y:S04]  /*408b0*/  @P0 STG.E.U16 desc[UR6][R8.64], R38 ;  /* 0x0000002608000986 */ /* 0x0001e8000c101506 */
[----:B------:R1:W-:Y:S01]  /*408c0*/  @P1 STG.E.U16 desc[UR6][R10.64], R5 ;  /* 0x000000050a001986 */ /* 0x0003e2000c101506 */
[----:B------:R-:W-:Y:S01]  /*408d0*/  ISETP.LT.AND P1, PT, R60, UR4, !P2 ;  /* 0x000000043c007c0c */ /* 0x000fe2000d721270 */
[C---:B------:R-:W-:Y:S01]  /*408e0*/  IMAD.WIDE R6, R15.reuse, 0x2, R56 ;  /* 0x000000020f067825 */ /* 0x040fe200078e0238 */
[----:B------:R-:W-:Y:S01]  /*408f0*/  ISETP.GE.AND P6, PT, R0, UR5, PT ;  /* 0x0000000500007c0c */ /* 0x000fe2000bfc6270 */
[----:B------:R-:W-:Y:S01]  /*40900*/  ULDC UR4, c[0x0][0x228] ;  /* 0x00008a0000047ab9 */ /* 0x000fe20000000800 */
[----:B0-----:R-:W-:Y:S01]  /*40910*/  PRMT R9, R42, 0x7632, R9 ;  /* 0x000076322a097816 */ /* 0x001fe20000000009 */
[----:B-1----:R-:W-:Y:S01]  /*40920*/  IMAD.WIDE R4, R15, 0x2, R2 ;  /* 0x000000020f047825 */ /* 0x002fe200078e0202 */
[----:B------:R-:W-:Y:S01]  /*40930*/  ISETP.LT.AND P2, PT, R55, UR4, !P2 ;  /* 0x0000000437007c0c */ /* 0x000fe2000d741270 */
[----:B------:R-:W-:-:S02]  /*40940*/  ULDC UR4, c[0x0][0x228] ;  /* 0x00008a0000047ab9 */ /* 0x000fc40000000800 */
        /* <DEDUP_REMOVED lines=14> */
[----:B------:R-:W-:Y:S01]  /*40a30*/  IMAD.WIDE R6, R13, 0x2, R2 ;  /* 0x000000020d067825 */ /* 0x000fe200078e0202 */
        /* <DEDUP_REMOVED lines=60> */
[----:B------:R-:W-:Y:S01]  /*40e00*/  IMAD.WIDE R6, R15, 0x2, R56 ;  /* 0x000000020f067825 */ /* 0x000fe200078e0238 */
[----:B0-----:R-:W-:-:S03]  /*40e10*/  PRMT R9, R46, 0x7632, R9 ;  /* 0x000076322e097816 */ /* 0x001fc60000000009 */
[----:B-1----:R-:W-:-:S05]  /*40e20*/  IMAD.WIDE R4, R15, 0x2, R2 ;  /* 0x000000020f047825 */ /* 0x002fca00078e0202 */
[----:B------:R-:W-:Y:S04]  /*40e30*/  @P1 STG.E.U16 desc[UR6][R4.64], R46 ;  /* 0x0000002e04001986 */ /* 0x000fe8000c101506 */
[----:B------:R-:W-:Y:S04]  /*40e40*/  @P4 STG.E.U16 desc[UR6][R6.64], R9 ;  /* 0x0000000906004986 */ /* 0x000fe8000c101506 */
[----:B------:R0:W1:Y:S04]  /*40e50*/  LDS.128 R4, [R51] ;  /* 0x0000000033047984 */ /* 0x0000680000000c00 */
[----:B0-----:R-:W2:Y:S01]  /*40e60*/  LDL.LU R51, [R1+0x1570] ;  /* 0x0015700001337983 */ /* 0x001ea20000300800 */
[----:B------:R-:W-:Y:S01]  /*40e70*/  VIADD R0, R54, 0x36 ;  /* 0x0000003636007836 */ /* 0x000fe20000000000 */
[----:B------:R-:W-:Y:S01]  /*40e80*/  ISETP.LT.AND P5, PT, R60, UR4, !P0 ;  /* 0x000000043c007c0c */ /* 0x000fe2000c7a1270 */
[----:B------:R-:W-:-:S03]  /*40e90*/  ULDC UR4, c[0x0][0x228] ;  /* 0x00008a0000047ab9 */ /* 0x000fc60000000800 */
[----:B------:R-:W-:Y:S02]  /*40ea0*/  ISETP.GE.AND P6, PT, R0, UR5, PT ;  /* 0x0000000500007c0c */ /* 0x000fe4000bfc6270 */
[----:B------:R-:W-:Y:S02]  /*40eb0*/  IADD3 R15, R15, UR8, RZ ;  /* 0x000000080f0f7c10 */ /* 0x000fe4000fffe0ff */
[----:B------:R-:W-:Y:S01]  /*40ec0*/  ISETP.LT.AND P0, PT, R55, UR4, !P0 ;  /* 0x0000000437007c0c */ /* 0x000fe2000c701270 */
[----:B------:R-:W-:Y:S01]  /*40ed0*/  VIADD R12, R54, 0x38 ;  /* 0x00000038360c7836 */ /* 0x000fe20000000000 */
[----:B------:R-:W-:Y:S01]  /*40ee0*/  ISETP.LT.AND P4, PT, R60, UR9, !P6 ;  /* 0x000000093c007c0c */ /* 0x000fe2000f781270 */
[C---:B------:R-:W-:Y:S02]  /*40ef0*/  VIADD R17, R15.reuse, UR8 ;  /* 0x000000080f117c36 */ /* 0x040fe40008000000 */
[----:B------:R-:W-:Y:S01]  /*40f00*/  VIADD R0, R54, 0x37 ;  /* 0x0000003736007836 */ /* 0x000fe20000000000 */
[----:B------:R-:W-:Y:S01]  /*40f10*/  ISETP.GE.AND P1, PT, R12, UR5, PT ;  /* 0x000000050c007c0c */ /* 0x000fe2000bf26270 */
[----:B------:R-:W-:Y:S01]  /*40f20*/  IMAD.WIDE R8, R15, 0x2, R2 ;  /* 0x000000020f087825 */ /* 0x000fe200078e0202 */
[----:B------:R-:W-:Y:S01]  /*40f30*/  PRMT R16, R50, 0x7632, R16 ;  /* 0x0000763232107816 */ /* 0x000fe20000000010 */
[----:B------:R-:W-:Y:S01]  /*40f40*/  ULDC UR4, c[0x0][0x228] ;  /* 0x00008a0000047ab9 */ /* 0x000fe20000000800 */
[----:B------:R-:W-:Y:S01]  /*40f50*/  ISETP.LT.AND P6, PT, R55, UR10, !P6 ;  /* 0x0000000a37007c0c */ /* 0x000fe2000f7c1270 */
[----:B------:R-:W-:Y:S01]  /*40f60*/  IMAD.WIDE R10, R15, 0x2, R56 ;  /* 0x000000020f0a7825 */ /* 0x000fe200078e0238 */
[----:B------:R-:W-:Y:S01]  /*40f70*/  ISETP.GE.AND P2, PT, R0, UR5, PT ;  /* 0x0000000500007c0c */ /* 0x000fe2000bf46270 */
[----:B------:R-:W-:-:S02]  /*40f80*/  ULDC UR9, c[0x0][0x228] ;  /* 0x00008a0000097ab9 */ /* 0x000fc40000000800 */
[----:B------:R-:W-:Y:S01]  /*40f90*/  IMAD.WIDE R12, R17, 0x2, R2 ;  /* 0x00000002110c7825 */ /* 0x000fe200078e0202 */
[----:B------:R0:W-:Y:S01]  /*40fa0*/  @P5 STG.E.U16 desc[UR6][R8.64], R50 ;  /* 0x0000003208005986 */ /* 0x0001e2000c101506 */
[----:B------:R-:W-:-:S03]  /*40fb0*/  ULDC UR10, c[0x0][0x228] ;  /* 0x00008a00000a7ab9 */ /* 0x000fc60000000800 */
[----:B------:R3:W-:Y:S01]  /*40fc0*/  @P0 STG.E.U16 desc[UR6][R10.64], R16 ;  /* 0x000000100a000986 */ /* 0x0007e2000c101506 */
[----:B------:R-:W-:-:S03]  /*40fd0*/  IMAD.WIDE R14, R17, 0x2, R56 ;  /* 0x00000002110e7825 */ /* 0x000fc600078e0238 */
[----:B------:R-:W-:Y:S01]  /*40fe0*/  @P4 STG.E.U16 desc[UR6][R12.64], R47 ;  /* 0x0000002f0c004986 */ /* 0x000fe2000c101506 */
[----:B------:R-:W-:Y:S01]  /*40ff0*/  ISETP.LT.AND P4, PT, R60, UR4, !P2 ;  /* 0x000000043c007c0c */ /* 0x000fe2000d781270 */
[----:B------:R-:W-:Y:S01]  /*41000*/  VIADD R17, R17, UR8 ;  /* 0x0000000811117c36 */ /* 0x000fe20008000000 */
[----:B0-----:R-:W-:Y:S01]  /*41010*/  PRMT R9, R47, 0x7632, R9 ;  /* 0x000076322f097816 */ /* 0x001fe20000000009 */
[----:B------:R-:W-:Y:S01]  /*41020*/  VIADD R0, R54, 0x39 ;  /* 0x0000003936007836 */ /* 0x000fe20000000000 */
[----:B------:R-:W-:Y:S01]  /*41030*/  ISETP.LT.AND P2, PT, R55, UR9, !P2 ;  /* 0x0000000937007c0c */ /* 0x000fe2000d741270 */
[----:B------:R-:W-:Y:S01]  /*41040*/  ULDC UR4, c[0x0][0x228] ;  /* 0x00008a0000047ab9 */ /* 0x000fe20000000800 */
[C---:B------:R-:W-:Y:S01]  /*41050*/  VIADD R19, R17.reuse, UR8 ;  /* 0x0000000811137c36 */ /* 0x040fe20008000000 */
[----:B------:R0:W-:Y:S01]  /*41060*/  @P6 STG.E.U16 desc[UR6][R14.64], R9 ;  /* 0x000000090e006986 */ /* 0x0001e2000c101506 */
[----:B------:R-:W-:Y:S01]  /*41070*/  ISETP.GE.AND P5, PT, R0, UR5, PT ;  /* 0x0000000500007c0c */ /* 0x000fe2000bfa6270 */
[----:B------:R-:W-:Y:S01]  /*41080*/  VIADD R0, R54, 0x3a ;  /* 0x0000003a36007836 */ /* 0x000fe20000000000 */
[----:B------:R-:W-:Y:S01]  /*41090*/  ISETP.LT.AND P6, PT, R60, UR10, !P1 ;  /* 0x0000000a3c007c0c */ /* 0x000fe2000cfc1270 */
[----:B---3--:R-:W-:Y:S01]  /*410a0*/  IMAD.WIDE R10, R17, 0x2, R56 ;  /* 0x00000002110a7825 */ /* 0x008fe200078e0238 */
[----:B------:R-:W-:Y:S01]  /*410b0*/  ULDC UR9, c[0x0][0x228] ;  /* 0x00008a0000097ab9 */ /* 0x000fe20000000800 */
[----:B------:R-:W-:-:S02]  /*410c0*/  ULDC UR10, c[0x0][0x228] ;  /* 0x00008a00000a7ab9 */ /* 0x000fc40000000800 */
[----:B0-----:R-:W-:Y:S01]  /*410d0*/  IMAD.WIDE R8, R17, 0x2, R2 ;  /* 0x0000000211087825 */ /* 0x001fe200078e0202 */
[----:B------:R-:W-:-:S03]  /*410e0*/  ISETP.GE.AND P0, PT, R0, UR5, PT ;  /* 0x0000000500007c0c */ /* 0x000fc6000bf06270 */
[----:B------:R-:W-:Y:S02]  /*410f0*/  VIADD R14, R54, 0x3b ;  /* 0x0000003b360e7836 */ /* 0x000fe40000000000 */
[----:B------:R-:W-:-:S04]  /*41100*/  IMAD.WIDE R12, R19, 0x2, R2 ;  /* 0x00000002130c7825 */ /* 0x000fc800078e0202 */
[----:B------:R-:W-:Y:S01]  /*41110*/  VIADD R16, R54, 0x3d ;  /* 0x0000003d36107836 */ /* 0x000fe20000000000 */
[----:B--2---:R0:W-:Y:S01]  /*41120*/  @P4 STG.E.U16 desc[UR6][R8.64], R51 ;  /* 0x0000003308004986 */ /* 0x0041e2000c101506 */
[----:B------:R-:W-:Y:S01]  /*41130*/  ISETP.LT.AND P4, PT, R55, UR4, !P1 ;  /* 0x0000000437007c0c */ /* 0x000fe2000cf81270 */
[----:B------:R-:W-:Y:S01]  /*41140*/  ULDC UR4, c[0x0][0x228] ;  /* 0x00008a0000047ab9 */ /* 0x000fe20000000800 */
[----:B------:R-:W-:Y:S02]  /*41150*/  PRMT R0, R51, 0x7632, R0 ;  /* 0x0000763233007816 */ /* 0x000fe40000000000 */
[----:B------:R-:W-:Y:S01]  /*41160*/  ISETP.GE.AND P1, PT, R14, UR5, PT ;  /* 0x000000050e007c0c */ /* 0x000fe2000bf26270 */
[----:B------:R-:W-:Y:S02]  /*41170*/  IMAD.WIDE R14, R19, 0x2, R56 ;  /* 0x00000002130e7825 */ /* 0x000fe400078e0238 */
[----:B------:R2:W-:Y:S01]  /*41180*/  @P2 STG.E.U16 desc[UR6][R10.64], R0 ;  /* 0x000000000a002986 */ /* 0x0005e2000c101506 */
[----:B0-----:R-:W-:-:S03]  /*41190*/  PRMT R9, R52, 0x7632, R9 ;  /* 0x0000763234097816 */ /* 0x001fc60000000009 */
[----:B------:R-:W-:Y:S01]  /*411a0*/  @P6 STG.E.U16 desc[UR6][R12.64], R52 ;  /* 0x000000340c006986 */ /* 0x000fe2000c101506 */
[----:B--2---:R-:W-:-:S03]  /*411b0*/  VIADD R0, R54, 0x3c ;  /* 0x0000003c36007836 */ /* 0x004fc60000000000 */
[----:B------:R0:W-:Y:S02]  /*411c0*/  @P4 STG.E.U16 desc[UR6][R14.64], R9 ;  /* 0x000000090e004986 */ /* 0x0001e4000c101506 */
[----:B------:R-:W-:Y:S01]  /*411d0*/  ISETP.GE.AND P4, PT, R0, UR5, PT ;  /* 0x0000000500007c0c */ /* 0x000fe2000bf86270 */
[----:B------:R-:W-:Y:S02]  /*411e0*/  VIADD R0, R54, 0x3e ;  /* 0x0000003e36007836 */ /* 0x000fe40000000000 */
[----:B------:R-:W2:Y:S01]  /*411f0*/  LDL.LU R54, [R1+0x156c] ;  /* 0x00156c0001367983 */ /* 0x000ea20000300800 */
[C---:B------:R-:W-:Y:S01]  /*41200*/  ISETP.LT.AND P2, PT, R60.reuse, UR4, !P5 ;  /* 0x000000043c007c0c */ /* 0x040fe2000ef41270 */
[----:B------:R-:W-:Y:S01]  /*41210*/  VIADD R19, R19, UR8 ;  /* 0x0000000813137c36 */ /* 0x000fe20008000000 */
[----:B------:R-:W-:Y:S01]  /*41220*/  ISETP.LT.AND P5, PT, R55, UR9, !P5 ;  /* 0x0000000937007c0c */ /* 0x000fe2000efa1270 */
[----:B------:R-:W-:Y:S01]  /*41230*/  ULDC UR4, c[0x0][0x228] ;  /* 0x00008a0000047ab9 */ /* 0x000fe20000000800 */
[----:B------:R-:W-:Y:S01]  /*41240*/  ISETP.LT.AND P6, PT, R60, UR10, !P0 ;  /* 0x0000000a3c007c0c */ /* 0x000fe2000c7c1270 */
[C---:B------:R-:W-:Y:S01]  /*41250*/  VIADD R17, R19.reuse, UR8 ;  /* 0x0000000813117c36 */ /* 0x040fe20008000000 */
[----:B-1----:R-:W-:Y:S01]  /*41260*/  PRMT R18, R4, 0x7632, R18 ;  /* 0x0000763204127816 */ /* 0x002fe20000000012 */
[----:B0-----:R-:W-:Y:S01]  /*41270*/  IMAD.WIDE R8, R19, 0x2, R2 ;  /* 0x0000000213087825 */ /* 0x001fe200078e0202 */
[----:B------:R-:W-:-:S03]  /*41280*/  ULDC UR9, c[0x0][0x228] ;  /* 0x00008a0000097ab9 */ /* 0x000fc60000000800 */
[----:B------:R-:W-:Y:S01]  /*41290*/  IMAD.WIDE R10, R19, 0x2, R56 ;  /* 0x00000002130a7825 */ /* 0x000fe200078e0238 */
[----:B------:R-:W-:Y:S01]  /*412a0*/  ISETP.LT.AND P0, PT, R55, UR4, !P0 ;  /* 0x0000000437007c0c */ /* 0x000fe2000c701270 */
[----:B------:R0:W-:Y:S01]  /*412b0*/  @P2 STG.E.U16 desc[UR6][R8.64], R4 ;  /* 0x0000000408002986 */ /* 0x0001e2000c101506 */
[----:B------:R-:W-:Y:S01]  /*412c0*/  ULDC UR10, c[0x0][0x228] ;  /* 0x00008a00000a7ab9 */ /* 0x000fe20000000800 */
[C---:B------:R-:W-:Y:S01]  /*412d0*/  IMAD.WIDE R12, R17.reuse, 0x2, R2 ;  /* 0x00000002110c7825 */ /* 0x040fe200078e0202 */
[----:B------:R-:W-:Y:S01]  /*412e0*/  ULDC UR4, c[0x0][0x228] ;  /* 0x00008a0000047ab9 */ /* 0x000fe20000000800 */
[----:B------:R1:W-:Y:S01]  /*412f0*/  @P5 STG.E.U16 desc[UR6][R10.64], R18 ;  /* 0x000000120a005986 */ /* 0x0003e2000c101506 */
[C---:B------:R-:W-:Y:S01]  /*41300*/  ISETP.LT.AND P5, PT, R60.reuse, UR9, !P1 ;  /* 0x000000093c007c0c */ /* 0x040fe2000cfa1270 */
[----:B------:R-:W-:Y:S01]  /*41310*/  VIADD R15, R17, UR8 ;  /* 0x00000008110f7c36 */ /* 0x000fe20008000000 */
[----:B------:R-:W-:Y:S01]  /*41320*/  ISETP.LT.AND P1, PT, R55, UR10, !P1 ;  /* 0x0000000a37007c0c */ /* 0x000fe2000cf21270 */
[----:B------:R3:W-:Y:S01]  /*41330*/  @P6 STG.E.U16 desc[UR6][R12.64], R53 ;  /* 0x000000350c006986 */ /* 0x0007e2000c101506 */
[----:B------:R-:W-:Y:S01]  /*41340*/  ISETP.LT.AND P6, PT, R60, UR11, !P4 ;  /* 0x0000000b3c007c0c */ /* 0x000fe2000e7c1270 */
[----:B------:R-:W-:Y:S01]  /*41350*/  VIADD R19, R15, UR8 ;  /* 0x000000080f137c36 */ /* 0x000fe20008000000 */
[----:B0-----:R-:W-:Y:S01]  /*41360*/  PRMT R4, R53, 0x7632, R4 ;  /* 0x0000763235047816 */ /* 0x001fe20000000004 */
[----:B------:R-:W-:Y:S01]  /*41370*/  IMAD.WIDE R8, R17, 0x2, R56 ;  /* 0x0000000211087825 */ /* 0x000fe200078e0238 */
[----:B------:R-:W-:Y:S01]  /*41380*/  ISETP.GE.AND P2, PT, R16, UR5, PT ;  /* 0x0000000510007c0c */ /* 0x000fe2000bf46270 */
[----:B------:R-:W-:Y:S01]  /*41390*/  ULDC UR9, c[0x0][0x228] ;  /* 0x00008a0000097ab9 */ /* 0x000fe20000000800 */
[----:B------:R-:W-:Y:S01]  /*413a0*/  PRMT R16, R5, 0x7632, R16 ;  /* 0x0000763205107816 */ /* 0x000fe20000000010 */
[----:B-1----:R-:W-:Y:S01]  /*413b0*/  IMAD.WIDE R10, R15, 0x2, R2 ;  /* 0x000000020f0a7825 */ /* 0x002fe200078e0202 */
[----:B------:R-:W-:Y:S01]  /*413c0*/  @P0 STG.E.U16 desc[UR6][R8.64], R4 ;  /* 0x0000000408000986 */ /* 0x000fe2000c101506 */
[----:B------:R-:W-:-:S02]  /*413d0*/  ULDC UR10, c[0x0][0x228] ;  /* 0x00008a00000a7ab9 */ /* 0x000fc40000000800 */
[----:B---3--:R-:W-:Y:S01]  /*413e0*/  IMAD.WIDE R12, R15, 0x2, R56 ;  /* 0x000000020f0c7825 */ /* 0x008fe200078e0238 */
[----:B------:R-:W-:Y:S01]  /*413f0*/  ISETP.GE.AND P0, PT, R0, UR5, PT ;  /* 0x0000000500007c0c */ /* 0x000fe2000bf06270 */
[----:B------:R0:W-:Y:S01]  /*41400*/  @P5 STG.E.U16 desc[UR6][R10.64], R5 ;  /* 0x000000050a005986 */ /* 0x0001e2000c101506 */
[----:B------:R-:W-:Y:S01]  /*41410*/  ULDC UR5, c[0x0][0x228] ;  /* 0x00008a0000057ab9 */ /* 0x000fe20000000800 */
[----:B------:R-:W-:Y:S02]  /*41420*/  IMAD.WIDE R14, R19, 0x2, R2 ;  /* 0x00000002130e7825 */ /* 0x000fe400078e0202 */
[----:B------:R-:W-:Y:S01]  /*41430*/  @P1 STG.E.U16 desc[UR6][R12.64], R16 ;  /* 0x000000100c001986 */ /* 0x000fe2000c101506 */
[C---:B------:R-:W-:Y:S01]  /*41440*/  ISETP.LT.AND P1, PT, R60.reuse, UR9, !P3 ;  /* 0x000000093c007c0c */ /* 0x040fe2000df21270 */
[----:B------:R-:W-:Y:S01]  /*41450*/  ULDC UR9, c[0x0][0x228] ;  /* 0x00008a0000097ab9 */ /* 0x000fe20000000800 */
[----:B------:R-:W-:Y:S01]  /*41460*/  ISETP.LT.AND P5, PT, R60, UR5, !P0 ;  /* 0x000000053c007c0c */ /* 0x000fe2000c7a1270 */
[----:B------:R-:W-:Y:S01]  /*41470*/  ULDC UR5, c[0x0][0x228] ;  /* 0x00008a0000057ab9 */ /* 0x000fe20000000800 */
[----:B------:R-:W-:-:S02]  /*41480*/  ISETP.LT.AND P3, PT, R55, UR10, !P3 ;  /* 0x0000000a37007c0c */ /* 0x000fc4000df61270 */
[C---:B------:R-:W-:Y:S01]  /*41490*/  ISETP.LT.AND P0, PT, R55.reuse, UR9, !P0 ;  /* 0x0000000937007c0c */ /* 0x040fe2000c701270 */
[----:B--2---:R1:W-:Y:S01]  /*414a0*/  @P6 STG.E.U16 desc[UR6][R14.64], R54 ;  /* 0x000000360e006986 */ /* 0x0043e2000c101506 */
[----:B------:R-:W-:Y:S01]  /*414b0*/  ISETP.LT.AND P6, PT, R60, UR4, !P2 ;  /* 0x000000043c007c0c */ /* 0x000fe2000d7c1270 */
[----:B------:R-:W-:Y:S01]  /*414c0*/  ULDC UR4, c[0x0][0x228] ;  /* 0x00008a0000047ab9 */ /* 0x000fe20000000800 */
[C---:B------:R-:W-:Y:S02]  /*414d0*/  ISETP.LT.AND P2, PT, R55.reuse, UR5, !P2 ;  /* 0x0000000537007c0c */ /* 0x040fe4000d741270 */
[----:B------:R-:W-:Y:S02]  /*414e0*/  ISETP.LT.AND P4, PT, R55, UR4, !P4 ;  /* 0x0000000437007c0c */ /* 0x000fe4000e781270 */
[----:B------:R-:W2:Y:S01]  /*414f0*/  LDL.LU R55, [R1+0x1568] ;  /* 0x0015680001377983 */ /* 0x000ea20000300800 */
[----:B0-----:R-:W-:-:S04]  /*41500*/  VIADD R11, R19, UR8 ;  /* 0x00000008130b7c36 */ /* 0x001fc80008000000 */
[----:B-1----:R-:W-:Y:S01]  /*41510*/  VIADD R15, R11, UR8 ;  /* 0x000000080b0f7c36 */ /* 0x002fe20008000000 */
[----:B------:R-:W-:Y:S01]  /*41520*/  PRMT R54, R54, 0x7632, R54 ;  /* 0x0000763236367816 */ /* 0x000fe20000000036 */
[----:B------:R-:W-:Y:S01]  /*41530*/  IMAD.WIDE R4, R19, 0x2, R56 ;  /* 0x0000000213047825 */ /* 0x000fe200078e0238 */
[----:B------:R-:W-:-:S03]  /*41540*/  PRMT R0, R6, 0x7632, R0 ;  /* 0x0000763206007816 */ /* 0x000fc60000000000 */
[----:B------:R-:W-:-:S04]  /*41550*/  IMAD.WIDE R8, R11, 0x2, R2 ;  /* 0x000000020b087825 */ /* 0x000fc800078e0202 */
[----:B------:R-:W-:Y:S02]  /*41560*/  VIADD R17, R15, UR8 ;  /* 0x000000080f117c36 */ /* 0x000fe40008000000 */
[----:B------:R-:W-:Y:S01]  /*41570*/  IMAD.WIDE R10, R11, 0x2, R56 ;  /* 0x000000020b0a7825 */ /* 0x000fe200078e0238 */
[----:B------:R0:W-:Y:S03]  /*41580*/  @P4 STG.E.U16 desc[UR6][R4.64], R54 ;  /* 0x0000003604004986 */ /* 0x0001e6000c101506 */
[C---:B------:R-:W-:Y:S01]  /*41590*/  IMAD.WIDE R12, R15.reuse, 0x2, R2 ;  /* 0x000000020f0c7825 */ /* 0x040fe200078e0202 */
[----:B------:R0:W-:Y:S03]  /*415a0*/  @P6 STG.E.U16 desc[UR6][R8.64], R6 ;  /* 0x0000000608006986 */ /* 0x0001e6000c101506 */
[----:B------:R-:W-:Y:S01]  /*415b0*/  IMAD.WIDE R14, R15, 0x2, R56 ;  /* 0x000000020f0e7825 */ /* 0x000fe200078e0238 */
[----:B------:R0:W-:Y:S03]  /*415c0*/  @P2 STG.E.U16 desc[UR6][R10.64], R0 ;  /* 0x000000000a002986 */ /* 0x0001e6000c101506 */
[----:B------:R-:W-:-:S04]  /*415d0*/  IMAD.WIDE R2, R17, 0x2, R2 ;  /* 0x0000000211027825 */ /* 0x000fc800078e0202 */
[----:B------:R-:W-:Y:S01]  /*415e0*/  IMAD.WIDE R56, R17, 0x2, R56 ;  /* 0x0000000211387825 */ /* 0x000fe200078e0238 */
[----:B--2---:R-:W-:Y:S01]  /*415f0*/  PRMT R16, R55, 0x7632, R16 ;  /* 0x0000763237107816 */ /* 0x004fe20000000010 */
[----:B------:R0:W-:Y:S04]  /*41600*/  @P5 STG.E.U16 desc[UR6][R12.64], R55 ;  /* 0x000000370c005986 */ /* 0x0001e8000c101506 */
[----:B------:R0:W-:Y:S04]  /*41610*/  @P0 STG.E.U16 desc[UR6][R14.64], R16 ;  /* 0x000000100e000986 */ /* 0x0001e8000c101506 */
[----:B------:R0:W-:Y:S01]  /*41620*/  @P1 STG.E.U16 desc[UR6][R2.64], R7 ;  /* 0x0000000702001986 */ /* 0x0001e2000c101506 */
[----:B------:R-:W-:Y:S05]  /*41630*/  @!P3 EXIT ;  /* 0x000000000000b94d */ /* 0x000fea0003800000 */
[----:B------:R-:W-:-:S05]  /*41640*/  PRMT R28, R7, 0x7632, R28 ;  /* 0x00007632071c7816 */ /* 0x000fca000000001c */
[----:B------:R-:W-:Y:S01]  /*41650*/  STG.E.U16 desc[UR6][R56.64], R28 ;  /* 0x0000001c38007986 */ /* 0x000fe2000c101506 */
[----:B------:R-:W-:Y:S05]  /*41660*/  EXIT ;  /* 0x000000000000794d */ /* 0x000fea0003800000 */
.L_x_2:
[----:B------:R-:W-:-:S00]  /*41670*/  BRA `(.L_x_2) ;  /* 0xfffffffc00fc7947 */ /* 0x000fc0000383ffff */
[----:B------:R-:W-:-:S00]  /*41680*/  NOP ;  /* 0x0000000000007918 */ /* 0x000fc00000000000 */
[----:B------:R-:W-:-:S00]  /*41690*/  NOP ;  /* 0x0000000000007918 */ /* 0x000fc00000000000 */
[----:B------:R-:W-:-:S00]  /*416a0*/  NOP ;  /* 0x0000000000007918 */ /* 0x000fc00000000000 */
[----:B------:R-:W-:-:S00]  /*416b0*/  NOP ;  /* 0x0000000000007918 */ /* 0x000fc00000000000 */
[----:B------:R-:W-:-:S00]  /*416c0*/  NOP ;  /* 0x0000000000007918 */ /* 0x000fc00000000000 */
[----:B------:R-:W-:-:S00]  /*416d0*/  NOP ;  /* 0x0000000000007918 */ /* 0x000fc00000000000 */
[----:B------:R-:W-:-:S00]  /*416e0*/  NOP ;  /* 0x0000000000007918 */ /* 0x000fc00000000000 */
[----:B------:R-:W-:-:S00]  /*416f0*/  NOP ;  /* 0x0000000000007918 */ /* 0x000fc00000000000 */
.L_x_3:


//--------------------- .nv.shared.matmul_kernel  --------------------------
	.section	.nv.shared.matmul_kernel,"aw",@nobits
	.sectionflags	@""
	.align	16
	.zero		1024


//--------------------- .nv.shared.reserved.0     --------------------------
	.section	.nv.shared.reserved.0,"aw",@nobits
	.weak		__nv_reservedSMEM_offset_0_alias
	.size		__nv_reservedSMEM_offset_0_alias, 0, 0
	.other		__nv_reservedSMEM_offset_0_alias,@"STO_CUDA_RESERVED_SHARED STV_DEFAULT"
__nv_reservedSMEM_offset_0_alias:
	.zero		0


//--------------------- .nv.constant0.matmul_kernel --------------------------
	.section	.nv.constant0.matmul_kernel,"a",@progbits
	.sectionflags	@""
	.align	4
.nv.constant0.matmul_kernel:
	.zero		608


//--------------------- SYMBOLS --------------------------

	.type		.nv.reservedSmem.offset0,@object
	.size		.nv.reservedSmem.offset0,0x4
